//
// Generated by NVIDIA NVVM Compiler
//
// Compiler Build ID: CL-36424714
// Cuda compilation tools, release 13.0, V13.0.88
// Based on NVVM 20.0.0
//

.version 9.0
.target sm_100
.address_size 64

	// .globl	_Z16kernel_flagCharsPKcPii
// _ZZN3cub18CUB_300001_SM_10006detail4scan16DeviceScanKernelINS2_10policy_hubIiiijN4cuda3std3__44plusIvEEE10Policy1000EN6thrust24THRUST_300001_SM_1000_NS10device_ptrIiEENSD_6detail15normal_iteratorISF_EENS0_13ScanTileStateIiLb1EEES9_NS1_10InputValueIiPiEEjiLb0EiEEvT0_T1_T2_iT3_T4_T5_E12temp_storage has been demoted
// _ZZN3cub18CUB_300001_SM_10006detail4scan16DeviceScanKernelINS2_10policy_hubIiiimN4cuda3std3__44plusIvEEE10Policy1000EN6thrust24THRUST_300001_SM_1000_NS10device_ptrIiEENSD_6detail15normal_iteratorISF_EENS0_13ScanTileStateIiLb1EEES9_NS1_10InputValueIiPiEEmiLb0EiEEvT0_T1_T2_iT3_T4_T5_E12temp_storage has been demoted
// _ZZN3cub18CUB_300001_SM_10006detail6reduce28DeviceReduceSingleTileKernelINS2_10policy_hubIijN4cuda3std3__44plusIiEEE10Policy1000EN6thrust24THRUST_300001_SM_1000_NS10device_ptrIiEEPijS9_iiNS7_10__identityEEEvT0_T1_T2_T3_T4_T6_E12temp_storage has been demoted
// _ZZN3cub18CUB_300001_SM_10006detail6reduce18DeviceReduceKernelINS2_10policy_hubIijN4cuda3std3__44plusIiEEE10Policy1000EN6thrust24THRUST_300001_SM_1000_NS10device_ptrIiEEjS9_iNS7_10__identityEEEvT0_PT3_T1_NS0_13GridEvenShareISK_EET2_T4_E12temp_storage has been demoted
// _ZZN3cub18CUB_300001_SM_10006detail6reduce28DeviceReduceSingleTileKernelINS2_10policy_hubIijN4cuda3std3__44plusIiEEE10Policy1000EPiSC_iS9_iiNS7_10__identityEEEvT0_T1_T2_T3_T4_T6_E12temp_storage has been demoted
// _ZZN3cub18CUB_300001_SM_10006detail6reduce28DeviceReduceSingleTileKernelINS2_10policy_hubIiyN4cuda3std3__44plusIiEEE10Policy1000EN6thrust24THRUST_300001_SM_1000_NS10device_ptrIiEEPiyS9_iiNS7_10__identityEEEvT0_T1_T2_T3_T4_T6_E12temp_storage has been demoted
// _ZZN3cub18CUB_300001_SM_10006detail6reduce18DeviceReduceKernelINS2_10policy_hubIiyN4cuda3std3__44plusIiEEE10Policy1000EN6thrust24THRUST_300001_SM_1000_NS10device_ptrIiEEyS9_iNS7_10__identityEEEvT0_PT3_T1_NS0_13GridEvenShareISK_EET2_T4_E12temp_storage has been demoted
// _ZZN3cub18CUB_300001_SM_10006detail6reduce28DeviceReduceSingleTileKernelINS2_10policy_hubIiyN4cuda3std3__44plusIiEEE10Policy1000EPiSC_iS9_iiNS7_10__identityEEEvT0_T1_T2_T3_T4_T6_E12temp_storage has been demoted
.global .align 1 .b8 _ZN34_INTERNAL_15ba124b_4_k_cu_cd92ec944cuda3std3__45__cpo5beginE[1];
.global .align 1 .b8 _ZN34_INTERNAL_15ba124b_4_k_cu_cd92ec944cuda3std3__45__cpo3endE[1];
.global .align 1 .b8 _ZN34_INTERNAL_15ba124b_4_k_cu_cd92ec944cuda3std3__45__cpo6cbeginE[1];
.global .align 1 .b8 _ZN34_INTERNAL_15ba124b_4_k_cu_cd92ec944cuda3std3__45__cpo4cendE[1];
.global .align 1 .b8 _ZN34_INTERNAL_15ba124b_4_k_cu_cd92ec944cuda3std3__45__cpo6rbeginE[1];
.global .align 1 .b8 _ZN34_INTERNAL_15ba124b_4_k_cu_cd92ec944cuda3std3__45__cpo4rendE[1];
.global .align 1 .b8 _ZN34_INTERNAL_15ba124b_4_k_cu_cd92ec944cuda3std3__45__cpo7crbeginE[1];
.global .align 1 .b8 _ZN34_INTERNAL_15ba124b_4_k_cu_cd92ec944cuda3std3__45__cpo5crendE[1];
.global .align 1 .b8 _ZN34_INTERNAL_15ba124b_4_k_cu_cd92ec944cuda3std3__436_GLOBAL__N__15ba124b_4_k_cu_cd92ec946ignoreE[1];
.global .align 1 .b8 _ZN34_INTERNAL_15ba124b_4_k_cu_cd92ec944cuda3std3__419piecewise_constructE[1];
.global .align 1 .b8 _ZN34_INTERNAL_15ba124b_4_k_cu_cd92ec944cuda3std3__48in_placeE[1];
.global .align 1 .b8 _ZN34_INTERNAL_15ba124b_4_k_cu_cd92ec944cuda3std3__420unreachable_sentinelE[1];
.global .align 1 .b8 _ZN34_INTERNAL_15ba124b_4_k_cu_cd92ec944cuda3std3__47nulloptE[1];
.global .align 1 .b8 _ZN34_INTERNAL_15ba124b_4_k_cu_cd92ec944cuda3std3__48unexpectE[1];
.global .align 1 .b8 _ZN34_INTERNAL_15ba124b_4_k_cu_cd92ec944cuda3std6ranges3__45__cpo4swapE[1];
.global .align 1 .b8 _ZN34_INTERNAL_15ba124b_4_k_cu_cd92ec944cuda3std6ranges3__45__cpo9iter_moveE[1];
.global .align 1 .b8 _ZN34_INTERNAL_15ba124b_4_k_cu_cd92ec944cuda3std6ranges3__45__cpo5beginE[1];
.global .align 1 .b8 _ZN34_INTERNAL_15ba124b_4_k_cu_cd92ec944cuda3std6ranges3__45__cpo3endE[1];
.global .align 1 .b8 _ZN34_INTERNAL_15ba124b_4_k_cu_cd92ec944cuda3std6ranges3__45__cpo6cbeginE[1];
.global .align 1 .b8 _ZN34_INTERNAL_15ba124b_4_k_cu_cd92ec944cuda3std6ranges3__45__cpo4cendE[1];
.global .align 1 .b8 _ZN34_INTERNAL_15ba124b_4_k_cu_cd92ec944cuda3std6ranges3__45__cpo7advanceE[1];
.global .align 1 .b8 _ZN34_INTERNAL_15ba124b_4_k_cu_cd92ec944cuda3std6ranges3__45__cpo9iter_swapE[1];
.global .align 1 .b8 _ZN34_INTERNAL_15ba124b_4_k_cu_cd92ec944cuda3std6ranges3__45__cpo4nextE[1];
.global .align 1 .b8 _ZN34_INTERNAL_15ba124b_4_k_cu_cd92ec944cuda3std6ranges3__45__cpo4prevE[1];
.global .align 1 .b8 _ZN34_INTERNAL_15ba124b_4_k_cu_cd92ec944cuda3std6ranges3__45__cpo4dataE[1];
.global .align 1 .b8 _ZN34_INTERNAL_15ba124b_4_k_cu_cd92ec944cuda3std6ranges3__45__cpo5cdataE[1];
.global .align 1 .b8 _ZN34_INTERNAL_15ba124b_4_k_cu_cd92ec944cuda3std6ranges3__45__cpo4sizeE[1];
.global .align 1 .b8 _ZN34_INTERNAL_15ba124b_4_k_cu_cd92ec944cuda3std6ranges3__45__cpo5ssizeE[1];
.global .align 1 .b8 _ZN34_INTERNAL_15ba124b_4_k_cu_cd92ec944cuda3std6ranges3__45__cpo8distanceE[1];
.global .align 1 .b8 _ZN34_INTERNAL_15ba124b_4_k_cu_cd92ec946thrust24THRUST_300001_SM_1000_NS8cuda_cub3parE[1];
.global .align 1 .b8 _ZN34_INTERNAL_15ba124b_4_k_cu_cd92ec946thrust24THRUST_300001_SM_1000_NS8cuda_cub10par_nosyncE[1];
.global .align 1 .b8 _ZN34_INTERNAL_15ba124b_4_k_cu_cd92ec946thrust24THRUST_300001_SM_1000_NS6system6detail10sequential3seqE[1];
.global .align 1 .b8 _ZN34_INTERNAL_15ba124b_4_k_cu_cd92ec946thrust24THRUST_300001_SM_1000_NS12placeholders2_1E[1];
.global .align 1 .b8 _ZN34_INTERNAL_15ba124b_4_k_cu_cd92ec946thrust24THRUST_300001_SM_1000_NS12placeholders2_2E[1];
.global .align 1 .b8 _ZN34_INTERNAL_15ba124b_4_k_cu_cd92ec946thrust24THRUST_300001_SM_1000_NS12placeholders2_3E[1];
.global .align 1 .b8 _ZN34_INTERNAL_15ba124b_4_k_cu_cd92ec946thrust24THRUST_300001_SM_1000_NS12placeholders2_4E[1];
.global .align 1 .b8 _ZN34_INTERNAL_15ba124b_4_k_cu_cd92ec946thrust24THRUST_300001_SM_1000_NS12placeholders2_5E[1];
.global .align 1 .b8 _ZN34_INTERNAL_15ba124b_4_k_cu_cd92ec946thrust24THRUST_300001_SM_1000_NS12placeholders2_6E[1];
.global .align 1 .b8 _ZN34_INTERNAL_15ba124b_4_k_cu_cd92ec946thrust24THRUST_300001_SM_1000_NS12placeholders2_7E[1];
.global .align 1 .b8 _ZN34_INTERNAL_15ba124b_4_k_cu_cd92ec946thrust24THRUST_300001_SM_1000_NS12placeholders2_8E[1];
.global .align 1 .b8 _ZN34_INTERNAL_15ba124b_4_k_cu_cd92ec946thrust24THRUST_300001_SM_1000_NS12placeholders2_9E[1];
.global .align 1 .b8 _ZN34_INTERNAL_15ba124b_4_k_cu_cd92ec946thrust24THRUST_300001_SM_1000_NS12placeholders3_10E[1];
.global .align 1 .b8 _ZN34_INTERNAL_15ba124b_4_k_cu_cd92ec946thrust24THRUST_300001_SM_1000_NS3seqE[1];

.visible .entry _Z16kernel_flagCharsPKcPii(
	.param .u64 .ptr .align 1 _Z16kernel_flagCharsPKcPii_param_0,
	.param .u64 .ptr .align 1 _Z16kernel_flagCharsPKcPii_param_1,
	.param .u32 _Z16kernel_flagCharsPKcPii_param_2
)
{
	.reg .pred 	%p<7>;
	.reg .b16 	%rs<9>;
	.reg .b32 	%r<7>;
	.reg .b64 	%rd<9>;

	ld.param.u64 	%rd1, [_Z16kernel_flagCharsPKcPii_param_0];
	ld.param.u64 	%rd2, [_Z16kernel_flagCharsPKcPii_param_1];
	ld.param.u32 	%r2, [_Z16kernel_flagCharsPKcPii_param_2];
	mov.u32 	%r3, %ctaid.x;
	mov.u32 	%r4, %ntid.x;
	mov.u32 	%r5, %tid.x;
	mad.lo.s32 	%r1, %r3, %r4, %r5;
	setp.ge.s32 	%p1, %r1, %r2;
	@%p1 bra 	$L__BB0_2;
	cvta.to.global.u64 	%rd3, %rd1;
	cvta.to.global.u64 	%rd4, %rd2;
	cvt.s64.s32 	%rd5, %r1;
	add.s64 	%rd6, %rd3, %rd5;
	ld.global.u8 	%rs1, [%rd6];
	add.s16 	%rs3, %rs1, -48;
	and.b16  	%rs4, %rs3, 255;
	setp.lt.u16 	%p2, %rs4, 10;
	add.s16 	%rs5, %rs1, -65;
	and.b16  	%rs6, %rs5, 255;
	setp.lt.u16 	%p3, %rs6, 26;
	or.pred  	%p4, %p2, %p3;
	add.s16 	%rs7, %rs1, -97;
	and.b16  	%rs8, %rs7, 255;
	setp.lt.u16 	%p5, %rs8, 26;
	or.pred  	%p6, %p4, %p5;
	selp.u32 	%r6, 1, 0, %p6;
	mul.wide.s32 	%rd7, %r1, 4;
	add.s64 	%rd8, %rd4, %rd7;
	st.global.u32 	[%rd8], %r6;
$L__BB0_2:
	ret;

}
	// .globl	_Z17kernel_markStartsPKiPii
.visible .entry _Z17kernel_markStartsPKiPii(
	.param .u64 .ptr .align 1 _Z17kernel_markStartsPKiPii_param_0,
	.param .u64 .ptr .align 1 _Z17kernel_markStartsPKiPii_param_1,
	.param .u32 _Z17kernel_markStartsPKiPii_param_2
)
{
	.reg .pred 	%p<5>;
	.reg .b32 	%r<10>;
	.reg .b64 	%rd<11>;

	ld.param.u64 	%rd3, [_Z17kernel_markStartsPKiPii_param_0];
	ld.param.u64 	%rd4, [_Z17kernel_markStartsPKiPii_param_1];
	ld.param.u32 	%r2, [_Z17kernel_markStartsPKiPii_param_2];
	cvta.to.global.u64 	%rd1, %rd4;
	mov.u32 	%r3, %ctaid.x;
	mov.u32 	%r4, %ntid.x;
	mov.u32 	%r5, %tid.x;
	mad.lo.s32 	%r1, %r3, %r4, %r5;
	setp.ge.s32 	%p1, %r1, %r2;
	@%p1 bra 	$L__BB1_6;
	cvta.to.global.u64 	%rd5, %rd3;
	mul.wide.s32 	%rd6, %r1, 4;
	add.s64 	%rd2, %rd5, %rd6;
	ld.global.u32 	%r6, [%rd2];
	setp.ne.s32 	%p2, %r6, 1;
	@%p2 bra 	$L__BB1_5;
	setp.eq.s32 	%p3, %r1, 0;
	@%p3 bra 	$L__BB1_4;
	ld.global.u32 	%r7, [%rd2+-4];
	setp.ne.s32 	%p4, %r7, 0;
	@%p4 bra 	$L__BB1_5;
$L__BB1_4:
	add.s64 	%rd10, %rd1, %rd6;
	mov.b32 	%r9, 1;
	st.global.u32 	[%rd10], %r9;
	bra.uni 	$L__BB1_6;
$L__BB1_5:
	add.s64 	%rd8, %rd1, %rd6;
	mov.b32 	%r8, 0;
	st.global.u32 	[%rd8], %r8;
$L__BB1_6:
	ret;

}
	// .globl	_Z17kernel_scatterPosPKiS0_Pii
.visible .entry _Z17kernel_scatterPosPKiS0_Pii(
	.param .u64 .ptr .align 1 _Z17kernel_scatterPosPKiS0_Pii_param_0,
	.param .u64 .ptr .align 1 _Z17kernel_scatterPosPKiS0_Pii_param_1,
	.param .u64 .ptr .align 1 _Z17kernel_scatterPosPKiS0_Pii_param_2,
	.param .u32 _Z17kernel_scatterPosPKiS0_Pii_param_3
)
{
	.reg .pred 	%p<3>;
	.reg .b32 	%r<8>;
	.reg .b64 	%rd<13>;

	ld.param.u64 	%rd1, [_Z17kernel_scatterPosPKiS0_Pii_param_0];
	ld.param.u64 	%rd2, [_Z17kernel_scatterPosPKiS0_Pii_param_1];
	ld.param.u64 	%rd3, [_Z17kernel_scatterPosPKiS0_Pii_param_2];
	ld.param.u32 	%r2, [_Z17kernel_scatterPosPKiS0_Pii_param_3];
	mov.u32 	%r3, %ctaid.x;
	mov.u32 	%r4, %ntid.x;
	mov.u32 	%r5, %tid.x;
	mad.lo.s32 	%r1, %r3, %r4, %r5;
	setp.ge.s32 	%p1, %r1, %r2;
	@%p1 bra 	$L__BB2_3;
	cvta.to.global.u64 	%rd4, %rd1;
	mul.wide.s32 	%rd5, %r1, 4;
	add.s64 	%rd6, %rd4, %rd5;
	ld.global.u32 	%r6, [%rd6];
	setp.eq.s32 	%p2, %r6, 0;
	@%p2 bra 	$L__BB2_3;
	cvta.to.global.u64 	%rd7, %rd2;
	add.s64 	%rd9, %rd7, %rd5;
	ld.global.u32 	%r7, [%rd9];
	cvta.to.global.u64 	%rd10, %rd3;
	mul.wide.s32 	%rd11, %r7, 4;
	add.s64 	%rd12, %rd10, %rd11;
	st.global.u32 	[%rd12], %r1;
$L__BB2_3:
	ret;

}
	// .globl	_Z16kernel_mergeStepPKcPKiPiiii
.visible .entry _Z16kernel_mergeStepPKcPKiPiiii(
	.param .u64 .ptr .align 1 _Z16kernel_mergeStepPKcPKiPiiii_param_0,
	.param .u64 .ptr .align 1 _Z16kernel_mergeStepPKcPKiPiiii_param_1,
	.param .u64 .ptr .align 1 _Z16kernel_mergeStepPKcPKiPiiii_param_2,
	.param .u32 _Z16kernel_mergeStepPKcPKiPiiii_param_3,
	.param .u32 _Z16kernel_mergeStepPKcPKiPiiii_param_4,
	.param .u32 _Z16kernel_mergeStepPKcPKiPiiii_param_5
)
{
	.reg .pred 	%p<41>;
	.reg .b16 	%rs<32>;
	.reg .b32 	%r<29>;
	.reg .b64 	%rd<129>;

	ld.param.u64 	%rd68, [_Z16kernel_mergeStepPKcPKiPiiii_param_0];
	ld.param.u64 	%rd69, [_Z16kernel_mergeStepPKcPKiPiiii_param_1];
	ld.param.u64 	%rd70, [_Z16kernel_mergeStepPKcPKiPiiii_param_2];
	ld.param.s32 	%rd6, [_Z16kernel_mergeStepPKcPKiPiiii_param_3];
	ld.param.u32 	%r8, [_Z16kernel_mergeStepPKcPKiPiiii_param_4];
	ld.param.u32 	%r9, [_Z16kernel_mergeStepPKcPKiPiiii_param_5];
	cvta.to.global.u64 	%rd1, %rd68;
	cvta.to.global.u64 	%rd2, %rd70;
	cvta.to.global.u64 	%rd3, %rd69;
	mov.u32 	%r10, %ctaid.x;
	mov.u32 	%r11, %ntid.x;
	mov.u32 	%r12, %tid.x;
	mad.lo.s32 	%r13, %r10, %r11, %r12;
	cvt.s64.s32 	%rd4, %r8;
	mul.wide.s32 	%rd71, %r8, %r13;
	shl.b64 	%rd105, %rd71, 1;
	setp.ge.s64 	%p4, %rd105, %rd6;
	@%p4 bra 	$L__BB3_16;
	add.s64 	%rd72, %rd105, %rd4;
	min.s64 	%rd7, %rd72, %rd6;
	add.s64 	%rd73, %rd72, %rd4;
	min.s64 	%rd8, %rd73, %rd6;
	setp.lt.s32 	%p5, %r8, 1;
	setp.ge.s64 	%p6, %rd72, %rd8;
	or.pred  	%p7, %p5, %p6;
	mov.u64 	%rd106, %rd7;
	mov.u64 	%rd116, %rd105;
	@%p7 bra 	$L__BB3_2;
	bra.uni 	$L__BB3_17;
$L__BB3_2:
	setp.ge.s64 	%p30, %rd105, %rd7;
	@%p30 bra 	$L__BB3_9;
	sub.s64 	%rd89, %rd7, %rd105;
	and.b64  	%rd12, %rd89, 3;
	setp.eq.s64 	%p31, %rd12, 0;
	mov.u64 	%rd125, %rd105;
	@%p31 bra 	$L__BB3_6;
	shl.b64 	%rd90, %rd116, 2;
	add.s64 	%rd110, %rd2, %rd90;
	shl.b64 	%rd91, %rd105, 2;
	add.s64 	%rd109, %rd3, %rd91;
	neg.s64 	%rd108, %rd12;
	add.s64 	%rd116, %rd116, %rd12;
	add.s64 	%rd125, %rd105, %rd12;
$L__BB3_5:
	.pragma "nounroll";
	ld.global.u32 	%r16, [%rd109];
	st.global.u32 	[%rd110], %r16;
	add.s64 	%rd110, %rd110, 4;
	add.s64 	%rd109, %rd109, 4;
	add.s64 	%rd108, %rd108, 1;
	setp.ne.s64 	%p32, %rd108, 0;
	@%p32 bra 	$L__BB3_5;
$L__BB3_6:
	sub.s64 	%rd92, %rd105, %rd7;
	setp.gt.u64 	%p33, %rd92, -4;
	@%p33 bra 	$L__BB3_9;
	shl.b64 	%rd93, %rd125, 2;
	add.s64 	%rd94, %rd93, %rd3;
	add.s64 	%rd123, %rd94, 8;
	shl.b64 	%rd95, %rd116, 2;
	add.s64 	%rd96, %rd95, %rd2;
	add.s64 	%rd122, %rd96, 8;
$L__BB3_8:
	ld.global.u32 	%r17, [%rd123+-8];
	st.global.u32 	[%rd122+-8], %r17;
	ld.global.u32 	%r18, [%rd123+-4];
	st.global.u32 	[%rd122+-4], %r18;
	ld.global.u32 	%r19, [%rd123];
	st.global.u32 	[%rd122], %r19;
	add.s64 	%rd125, %rd125, 4;
	ld.global.u32 	%r20, [%rd123+4];
	add.s64 	%rd116, %rd116, 4;
	st.global.u32 	[%rd122+4], %r20;
	add.s64 	%rd123, %rd123, 16;
	add.s64 	%rd122, %rd122, 16;
	setp.lt.s64 	%p34, %rd125, %rd7;
	@%p34 bra 	$L__BB3_8;
$L__BB3_9:
	setp.ge.s64 	%p35, %rd106, %rd8;
	@%p35 bra 	$L__BB3_16;
	sub.s64 	%rd97, %rd8, %rd106;
	and.b64  	%rd38, %rd97, 3;
	setp.eq.s64 	%p36, %rd38, 0;
	mov.u64 	%rd128, %rd106;
	@%p36 bra 	$L__BB3_13;
	shl.b64 	%rd98, %rd116, 2;
	add.s64 	%rd119, %rd2, %rd98;
	shl.b64 	%rd99, %rd106, 2;
	add.s64 	%rd118, %rd3, %rd99;
	neg.s64 	%rd117, %rd38;
	add.s64 	%rd116, %rd116, %rd38;
	add.s64 	%rd128, %rd106, %rd38;
$L__BB3_12:
	.pragma "nounroll";
	ld.global.u32 	%r21, [%rd118];
	st.global.u32 	[%rd119], %r21;
	add.s64 	%rd119, %rd119, 4;
	add.s64 	%rd118, %rd118, 4;
	add.s64 	%rd117, %rd117, 1;
	setp.ne.s64 	%p37, %rd117, 0;
	@%p37 bra 	$L__BB3_12;
$L__BB3_13:
	sub.s64 	%rd100, %rd106, %rd8;
	setp.gt.u64 	%p38, %rd100, -4;
	@%p38 bra 	$L__BB3_16;
	shl.b64 	%rd101, %rd128, 2;
	add.s64 	%rd102, %rd101, %rd3;
	add.s64 	%rd127, %rd102, 8;
	shl.b64 	%rd103, %rd116, 2;
	add.s64 	%rd104, %rd103, %rd2;
	add.s64 	%rd126, %rd104, 8;
$L__BB3_15:
	ld.global.u32 	%r22, [%rd127+-8];
	st.global.u32 	[%rd126+-8], %r22;
	ld.global.u32 	%r23, [%rd127+-4];
	st.global.u32 	[%rd126+-4], %r23;
	ld.global.u32 	%r24, [%rd127];
	st.global.u32 	[%rd126], %r24;
	add.s64 	%rd128, %rd128, 4;
	ld.global.u32 	%r25, [%rd127+4];
	st.global.u32 	[%rd126+4], %r25;
	add.s64 	%rd127, %rd127, 16;
	add.s64 	%rd126, %rd126, 16;
	setp.lt.s64 	%p39, %rd128, %rd8;
	@%p39 bra 	$L__BB3_15;
$L__BB3_16:
	ret;
$L__BB3_17:
	shl.b64 	%rd74, %rd105, 2;
	add.s64 	%rd75, %rd3, %rd74;
	ld.global.u32 	%r1, [%rd75];
	shl.b64 	%rd76, %rd106, 2;
	add.s64 	%rd77, %rd3, %rd76;
	ld.global.u32 	%r14, [%rd77];
	setp.lt.s32 	%p40, %r1, %r9;
	max.s32 	%r15, %r1, %r14;
	setp.ge.s32 	%p8, %r15, %r9;
	mov.u32 	%r28, %r1;
	@%p8 bra 	$L__BB3_24;
	mov.u32 	%r26, %r14;
	mov.u32 	%r28, %r1;
$L__BB3_19:
	cvt.s64.s32 	%rd78, %r28;
	add.s64 	%rd79, %rd1, %rd78;
	ld.global.u8 	%rs1, [%rd79];
	cvt.s64.s32 	%rd80, %r26;
	add.s64 	%rd81, %rd1, %rd80;
	ld.global.u8 	%rs2, [%rd81];
	add.s16 	%rs5, %rs1, -58;
	and.b16  	%rs6, %rs5, 255;
	setp.lt.u16 	%p9, %rs6, 246;
	and.b16  	%rs7, %rs1, 223;
	add.s16 	%rs8, %rs7, -91;
	and.b16  	%rs9, %rs8, 255;
	setp.lt.u16 	%p10, %rs9, 230;
	and.pred  	%p11, %p9, %p10;
	@%p11 bra 	$L__BB3_26;
	add.s16 	%rs10, %rs2, -58;
	and.b16  	%rs11, %rs10, 255;
	setp.lt.u16 	%p12, %rs11, 246;
	add.s16 	%rs12, %rs2, -91;
	and.b16  	%rs13, %rs12, 255;
	setp.lt.u16 	%p13, %rs13, 230;
	and.pred  	%p14, %p12, %p13;
	add.s16 	%rs14, %rs2, -123;
	and.b16  	%rs15, %rs14, 255;
	setp.lt.u16 	%p15, %rs15, 230;
	and.pred  	%p16, %p14, %p15;
	@%p16 bra 	$L__BB3_27;
	add.s16 	%rs16, %rs1, -65;
	and.b16  	%rs17, %rs16, 255;
	setp.lt.u16 	%p17, %rs17, 26;
	add.s16 	%rs18, %rs1, 32;
	selp.b16 	%rs3, %rs18, %rs1, %p17;
	and.b16  	%rs19, %rs3, 255;
	add.s16 	%rs20, %rs2, -65;
	and.b16  	%rs21, %rs20, 255;
	setp.lt.u16 	%p18, %rs21, 26;
	add.s16 	%rs22, %rs2, 32;
	selp.b16 	%rs4, %rs22, %rs2, %p18;
	and.b16  	%rs23, %rs4, 255;
	setp.lt.u16 	%p19, %rs19, %rs23;
	@%p19 bra 	$L__BB3_26;
	setp.gt.u16 	%p20, %rs19, %rs23;
	@%p20 bra 	$L__BB3_27;
	add.s32 	%r28, %r28, 1;
	add.s32 	%r26, %r26, 1;
	setp.lt.s32 	%p40, %r28, %r9;
	setp.lt.s32 	%p21, %r26, %r9;
	and.pred  	%p22, %p40, %p21;
	@%p22 bra 	$L__BB3_19;
$L__BB3_24:
	not.pred 	%p23, %p40;
	@%p23 bra 	$L__BB3_26;
	cvt.s64.s32 	%rd82, %r28;
	add.s64 	%rd83, %rd1, %rd82;
	ld.global.u8 	%rs26, [%rd83];
	add.s16 	%rs27, %rs26, -58;
	and.b16  	%rs28, %rs27, 255;
	setp.gt.u16 	%p24, %rs28, 245;
	and.b16  	%rs29, %rs26, 223;
	add.s16 	%rs30, %rs29, -91;
	and.b16  	%rs31, %rs30, 255;
	setp.gt.u16 	%p25, %rs31, 229;
	or.pred  	%p26, %p24, %p25;
	@%p26 bra 	$L__BB3_27;
$L__BB3_26:
	add.s64 	%rd105, %rd105, 1;
	shl.b64 	%rd86, %rd116, 2;
	add.s64 	%rd87, %rd2, %rd86;
	st.global.u32 	[%rd87], %r1;
	bra.uni 	$L__BB3_28;
$L__BB3_27:
	add.s64 	%rd106, %rd106, 1;
	shl.b64 	%rd84, %rd116, 2;
	add.s64 	%rd85, %rd2, %rd84;
	st.global.u32 	[%rd85], %r14;
$L__BB3_28:
	add.s64 	%rd116, %rd116, 1;
	setp.lt.s64 	%p27, %rd105, %rd7;
	setp.lt.s64 	%p28, %rd106, %rd8;
	and.pred  	%p29, %p27, %p28;
	@%p29 bra 	$L__BB3_17;
	bra.uni 	$L__BB3_2;

}
	// .globl	_Z22kernel_markGroupStartsPKiPiPKcii
.visible .entry _Z22kernel_markGroupStartsPKiPiPKcii(
	.param .u64 .ptr .align 1 _Z22kernel_markGroupStartsPKiPiPKcii_param_0,
	.param .u64 .ptr .align 1 _Z22kernel_markGroupStartsPKiPiPKcii_param_1,
	.param .u64 .ptr .align 1 _Z22kernel_markGroupStartsPKiPiPKcii_param_2,
	.param .u32 _Z22kernel_markGroupStartsPKiPiPKcii_param_3,
	.param .u32 _Z22kernel_markGroupStartsPKiPiPKcii_param_4
)
{
	.reg .pred 	%p<55>;
	.reg .b16 	%rs<37>;
	.reg .b32 	%r<26>;
	.reg .b64 	%rd<19>;

	ld.param.u64 	%rd3, [_Z22kernel_markGroupStartsPKiPiPKcii_param_0];
	ld.param.u64 	%rd4, [_Z22kernel_markGroupStartsPKiPiPKcii_param_1];
	ld.param.u64 	%rd5, [_Z22kernel_markGroupStartsPKiPiPKcii_param_2];
	ld.param.u32 	%r12, [_Z22kernel_markGroupStartsPKiPiPKcii_param_3];
	ld.param.u32 	%r13, [_Z22kernel_markGroupStartsPKiPiPKcii_param_4];
	cvta.to.global.u64 	%rd1, %rd4;
	cvta.to.global.u64 	%rd2, %rd5;
	mov.u32 	%r14, %ctaid.x;
	mov.u32 	%r15, %ntid.x;
	mov.u32 	%r16, %tid.x;
	mad.lo.s32 	%r1, %r14, %r15, %r16;
	setp.ge.s32 	%p15, %r1, %r13;
	@%p15 bra 	$L__BB4_20;
	setp.ne.s32 	%p16, %r1, 0;
	@%p16 bra 	$L__BB4_3;
	mov.b32 	%r20, 1;
	st.global.u32 	[%rd1], %r20;
	bra.uni 	$L__BB4_20;
$L__BB4_3:
	cvta.to.global.u64 	%rd6, %rd3;
	mul.wide.s32 	%rd7, %r1, 4;
	add.s64 	%rd8, %rd6, %rd7;
	ld.global.u32 	%r23, [%rd8];
	ld.global.u32 	%r24, [%rd8+-4];
	setp.lt.s32 	%p51, %r23, %r12;
	setp.lt.s32 	%p52, %r24, %r12;
	and.pred  	%p18, %p51, %p52;
	not.pred 	%p19, %p18;
	@%p19 bra 	$L__BB4_12;
$L__BB4_4:
	cvt.s64.s32 	%rd9, %r23;
	add.s64 	%rd10, %rd2, %rd9;
	ld.global.u8 	%rs1, [%rd10];
	cvt.s64.s32 	%rd11, %r24;
	add.s64 	%rd12, %rd2, %rd11;
	ld.global.u8 	%rs2, [%rd12];
	add.s16 	%rs7, %rs1, -48;
	and.b16  	%rs8, %rs7, 255;
	setp.lt.u16 	%p21, %rs8, 10;
	add.s16 	%rs3, %rs1, -65;
	and.b16  	%rs9, %rs3, 255;
	setp.lt.u16 	%p22, %rs9, 26;
	or.pred  	%p23, %p21, %p22;
	mov.pred 	%p49, 0;
	@%p23 bra 	$L__BB4_6;
	add.s16 	%rs10, %rs1, -123;
	and.b16  	%rs11, %rs10, 255;
	setp.lt.u16 	%p49, %rs11, 230;
$L__BB4_6:
	add.s16 	%rs12, %rs2, -48;
	and.b16  	%rs13, %rs12, 255;
	setp.lt.u16 	%p25, %rs13, 10;
	add.s16 	%rs4, %rs2, -65;
	and.b16  	%rs14, %rs4, 255;
	setp.lt.u16 	%p26, %rs14, 26;
	or.pred  	%p27, %p25, %p26;
	mov.pred 	%p50, 0;
	@%p27 bra 	$L__BB4_8;
	add.s16 	%rs15, %rs2, -123;
	and.b16  	%rs16, %rs15, 255;
	setp.lt.u16 	%p50, %rs16, 230;
$L__BB4_8:
	and.pred  	%p28, %p49, %p50;
	mov.b32 	%r25, 0;
	@%p28 bra 	$L__BB4_19;
	or.pred  	%p29, %p49, %p50;
	mov.b32 	%r25, 1;
	@%p29 bra 	$L__BB4_19;
	setp.lt.u16 	%p30, %rs14, 26;
	setp.lt.u16 	%p31, %rs9, 26;
	add.s16 	%rs19, %rs1, 32;
	selp.b16 	%rs20, %rs19, %rs1, %p31;
	and.b16  	%rs21, %rs20, 255;
	add.s16 	%rs22, %rs2, 32;
	selp.b16 	%rs23, %rs22, %rs2, %p30;
	and.b16  	%rs24, %rs23, 255;
	setp.ne.s16 	%p32, %rs21, %rs24;
	@%p32 bra 	$L__BB4_19;
	add.s32 	%r23, %r23, 1;
	add.s32 	%r24, %r24, 1;
	setp.lt.s32 	%p51, %r23, %r12;
	setp.lt.s32 	%p52, %r24, %r12;
	and.pred  	%p34, %p51, %p52;
	@%p34 bra 	$L__BB4_4;
$L__BB4_12:
	mov.pred 	%p53, -1;
	not.pred 	%p36, %p51;
	@%p36 bra 	$L__BB4_15;
	cvt.s64.s32 	%rd13, %r23;
	add.s64 	%rd14, %rd2, %rd13;
	ld.global.u8 	%rs5, [%rd14];
	add.s16 	%rs25, %rs5, -48;
	and.b16  	%rs26, %rs25, 255;
	setp.lt.u16 	%p38, %rs26, 10;
	add.s16 	%rs27, %rs5, -65;
	and.b16  	%rs28, %rs27, 255;
	setp.lt.u16 	%p39, %rs28, 26;
	or.pred  	%p40, %p38, %p39;
	mov.pred 	%p53, 0;
	@%p40 bra 	$L__BB4_15;
	add.s16 	%rs29, %rs5, -123;
	and.b16  	%rs30, %rs29, 255;
	setp.lt.u16 	%p53, %rs30, 230;
$L__BB4_15:
	mov.pred 	%p54, -1;
	not.pred 	%p42, %p52;
	@%p42 bra 	$L__BB4_18;
	cvt.s64.s32 	%rd15, %r24;
	add.s64 	%rd16, %rd2, %rd15;
	ld.global.u8 	%rs6, [%rd16];
	add.s16 	%rs31, %rs6, -48;
	and.b16  	%rs32, %rs31, 255;
	setp.lt.u16 	%p44, %rs32, 10;
	add.s16 	%rs33, %rs6, -65;
	and.b16  	%rs34, %rs33, 255;
	setp.lt.u16 	%p45, %rs34, 26;
	or.pred  	%p46, %p44, %p45;
	mov.pred 	%p54, 0;
	@%p46 bra 	$L__BB4_18;
	add.s16 	%rs35, %rs6, -123;
	and.b16  	%rs36, %rs35, 255;
	setp.lt.u16 	%p54, %rs36, 230;
$L__BB4_18:
	and.pred  	%p47, %p53, %p54;
	not.pred 	%p48, %p47;
	selp.u32 	%r25, 1, 0, %p48;
$L__BB4_19:
	add.s64 	%rd18, %rd1, %rd7;
	st.global.u32 	[%rd18], %r25;
$L__BB4_20:
	ret;

}
	// .globl	_Z19kernel_binarySearchPKciPKiiS0_S2_iPi
.visible .entry _Z19kernel_binarySearchPKciPKiiS0_S2_iPi(
	.param .u64 .ptr .align 1 _Z19kernel_binarySearchPKciPKiiS0_S2_iPi_param_0,
	.param .u32 _Z19kernel_binarySearchPKciPKiiS0_S2_iPi_param_1,
	.param .u64 .ptr .align 1 _Z19kernel_binarySearchPKciPKiiS0_S2_iPi_param_2,
	.param .u32 _Z19kernel_binarySearchPKciPKiiS0_S2_iPi_param_3,
	.param .u64 .ptr .align 1 _Z19kernel_binarySearchPKciPKiiS0_S2_iPi_param_4,
	.param .u64 .ptr .align 1 _Z19kernel_binarySearchPKciPKiiS0_S2_iPi_param_5,
	.param .u32 _Z19kernel_binarySearchPKciPKiiS0_S2_iPi_param_6,
	.param .u64 .ptr .align 1 _Z19kernel_binarySearchPKciPKiiS0_S2_iPi_param_7
)
{
	.reg .pred 	%p<24>;
	.reg .b16 	%rs<25>;
	.reg .b32 	%r<33>;
	.reg .b64 	%rd<23>;

	ld.param.u64 	%rd5, [_Z19kernel_binarySearchPKciPKiiS0_S2_iPi_param_0];
	ld.param.u32 	%r15, [_Z19kernel_binarySearchPKciPKiiS0_S2_iPi_param_1];
	ld.param.u64 	%rd6, [_Z19kernel_binarySearchPKciPKiiS0_S2_iPi_param_2];
	ld.param.u32 	%r16, [_Z19kernel_binarySearchPKciPKiiS0_S2_iPi_param_3];
	ld.param.u64 	%rd7, [_Z19kernel_binarySearchPKciPKiiS0_S2_iPi_param_4];
	ld.param.u64 	%rd8, [_Z19kernel_binarySearchPKciPKiiS0_S2_iPi_param_5];
	ld.param.u32 	%r17, [_Z19kernel_binarySearchPKciPKiiS0_S2_iPi_param_6];
	ld.param.u64 	%rd9, [_Z19kernel_binarySearchPKciPKiiS0_S2_iPi_param_7];
	mov.u32 	%r18, %ctaid.x;
	mov.u32 	%r19, %ntid.x;
	mov.u32 	%r20, %tid.x;
	mad.lo.s32 	%r1, %r18, %r19, %r20;
	setp.ge.s32 	%p6, %r1, %r17;
	@%p6 bra 	$L__BB5_14;
	cvta.to.global.u64 	%rd10, %rd8;
	cvta.to.global.u64 	%rd1, %rd7;
	mul.wide.s32 	%rd11, %r1, 4;
	add.s64 	%rd12, %rd10, %rd11;
	ld.global.u32 	%r2, [%rd12];
	setp.lt.s32 	%p7, %r16, 1;
	mov.b32 	%r21, -1;
	mov.u32 	%r32, %r21;
	@%p7 bra 	$L__BB5_13;
	add.s32 	%r28, %r16, -1;
	cvta.to.global.u64 	%rd2, %rd6;
	cvta.to.global.u64 	%rd3, %rd5;
	cvt.s64.s32 	%rd4, %r2;
	mov.b32 	%r29, 0;
$L__BB5_3:
	add.s32 	%r24, %r28, %r29;
	shr.u32 	%r32, %r24, 1;
	mul.wide.u32 	%rd13, %r32, 4;
	add.s64 	%rd14, %rd2, %rd13;
	ld.global.u32 	%r30, [%rd14];
	mov.b32 	%r31, 0;
$L__BB5_4:
	cvt.u64.u32 	%rd15, %r31;
	add.s64 	%rd16, %rd15, %rd4;
	add.s64 	%rd17, %rd1, %rd16;
	ld.global.u8 	%rs1, [%rd17];
	setp.ge.s32 	%p9, %r30, %r15;
	mov.pred 	%p22, -1;
	mov.b16 	%rs24, 0;
	@%p9 bra 	$L__BB5_7;
	cvt.s64.s32 	%rd18, %r30;
	add.s64 	%rd19, %rd3, %rd18;
	ld.global.u8 	%rs24, [%rd19];
	add.s16 	%rs5, %rs24, -48;
	and.b16  	%rs6, %rs5, 255;
	setp.lt.u16 	%p11, %rs6, 10;
	add.s16 	%rs7, %rs24, -65;
	and.b16  	%rs8, %rs7, 255;
	setp.lt.u16 	%p12, %rs8, 26;
	or.pred  	%p13, %p11, %p12;
	mov.pred 	%p22, 0;
	@%p13 bra 	$L__BB5_7;
	add.s16 	%rs9, %rs24, -123;
	and.b16  	%rs10, %rs9, 255;
	setp.lt.u16 	%p22, %rs10, 230;
$L__BB5_7:
	setp.eq.s16 	%p14, %rs1, 0;
	or.pred  	%p15, %p14, %p22;
	@%p15 bra 	$L__BB5_10;
	add.s16 	%rs12, %rs1, -65;
	and.b16  	%rs13, %rs12, 255;
	setp.lt.u16 	%p16, %rs13, 26;
	add.s16 	%rs14, %rs1, 32;
	selp.b16 	%rs15, %rs14, %rs1, %p16;
	and.b16  	%rs16, %rs15, 255;
	add.s16 	%rs17, %rs24, -65;
	and.b16  	%rs18, %rs17, 255;
	setp.lt.u16 	%p17, %rs18, 26;
	add.s16 	%rs19, %rs24, 32;
	selp.b16 	%rs20, %rs19, %rs24, %p17;
	and.b16  	%rs21, %rs20, 255;
	setp.lt.u16 	%p23, %rs21, %rs16;
	setp.ne.s16 	%p18, %rs21, %rs16;
	@%p18 bra 	$L__BB5_11;
	add.s32 	%r30, %r30, 1;
	add.s32 	%r31, %r31, 1;
	bra.uni 	$L__BB5_4;
$L__BB5_10:
	setp.ne.s16 	%p23, %rs1, 0;
$L__BB5_11:
	setp.eq.s16 	%p19, %rs1, 0;
	and.pred  	%p20, %p19, %p22;
	@%p20 bra 	$L__BB5_13;
	add.s32 	%r26, %r32, 1;
	add.s32 	%r27, %r32, -1;
	selp.b32 	%r29, %r26, %r29, %p23;
	selp.b32 	%r28, %r28, %r27, %p23;
	setp.le.s32 	%p21, %r29, %r28;
	mov.u32 	%r32, %r21;
	@%p21 bra 	$L__BB5_3;
$L__BB5_13:
	cvta.to.global.u64 	%rd20, %rd9;
	add.s64 	%rd22, %rd20, %rd11;
	st.global.u32 	[%rd22], %r32;
$L__BB5_14:
	ret;

}
	// .globl	_ZN3cub18CUB_300001_SM_10006detail11EmptyKernelIvEEvv
.visible .entry _ZN3cub18CUB_300001_SM_10006detail11EmptyKernelIvEEvv()
{


	ret;

}
	// .globl	_ZN3cub18CUB_300001_SM_10006detail8for_each13static_kernelINS2_12policy_hub_t12policy_500_tEmN6thrust24THRUST_300001_SM_1000_NS8cuda_cub20__uninitialized_fill7functorINS7_10device_ptrIiEEiEEEEvT0_T1_
.visible .entry _ZN3cub18CUB_300001_SM_10006detail8for_each13static_kernelINS2_12policy_hub_t12policy_500_tEmN6thrust24THRUST_300001_SM_1000_NS8cuda_cub20__uninitialized_fill7functorINS7_10device_ptrIiEEiEEEEvT0_T1_(
	.param .u64 _ZN3cub18CUB_300001_SM_10006detail8for_each13static_kernelINS2_12policy_hub_t12policy_500_tEmN6thrust24THRUST_300001_SM_1000_NS8cuda_cub20__uninitialized_fill7functorINS7_10device_ptrIiEEiEEEEvT0_T1__param_0,
	.param .align 8 .b8 _ZN3cub18CUB_300001_SM_10006detail8for_each13static_kernelINS2_12policy_hub_t12policy_500_tEmN6thrust24THRUST_300001_SM_1000_NS8cuda_cub20__uninitialized_fill7functorINS7_10device_ptrIiEEiEEEEvT0_T1__param_1[16]
)
.maxntid 256
{
	.reg .pred 	%p<4>;
	.reg .b16 	%rs<5>;
	.reg .b32 	%r<12>;
	.reg .b64 	%rd<16>;

	ld.param.u32 	%r3, [_ZN3cub18CUB_300001_SM_10006detail8for_each13static_kernelINS2_12policy_hub_t12policy_500_tEmN6thrust24THRUST_300001_SM_1000_NS8cuda_cub20__uninitialized_fill7functorINS7_10device_ptrIiEEiEEEEvT0_T1__param_1+8];
	ld.param.u64 	%rd4, [_ZN3cub18CUB_300001_SM_10006detail8for_each13static_kernelINS2_12policy_hub_t12policy_500_tEmN6thrust24THRUST_300001_SM_1000_NS8cuda_cub20__uninitialized_fill7functorINS7_10device_ptrIiEEiEEEEvT0_T1__param_1];
	ld.param.u64 	%rd5, [_ZN3cub18CUB_300001_SM_10006detail8for_each13static_kernelINS2_12policy_hub_t12policy_500_tEmN6thrust24THRUST_300001_SM_1000_NS8cuda_cub20__uninitialized_fill7functorINS7_10device_ptrIiEEiEEEEvT0_T1__param_0];
	mov.u32 	%r9, %ctaid.x;
	mul.wide.u32 	%rd1, %r9, 512;
	sub.s64 	%rd2, %rd5, %rd1;
	setp.lt.u64 	%p1, %rd2, 512;
	@%p1 bra 	$L__BB7_2;
	mov.u32 	%r11, %tid.x;
	cvta.to.global.u64 	%rd11, %rd4;
	cvt.u64.u32 	%rd12, %r11;
	add.s64 	%rd13, %rd1, %rd12;
	shl.b64 	%rd14, %rd13, 2;
	add.s64 	%rd15, %rd11, %rd14;
	st.global.u32 	[%rd15], %r3;
	st.global.u32 	[%rd15+1024], %r3;
	bra.uni 	$L__BB7_6;
$L__BB7_2:
	cvta.to.global.u64 	%rd6, %rd4;
	mov.u32 	%r2, %tid.x;
	cvt.u64.u32 	%rd7, %r2;
	setp.le.u64 	%p2, %rd2, %rd7;
	add.s64 	%rd8, %rd1, %rd7;
	shl.b64 	%rd9, %rd8, 2;
	add.s64 	%rd3, %rd6, %rd9;
	@%p2 bra 	$L__BB7_4;
	st.global.u32 	[%rd3], %r3;
$L__BB7_4:
	add.s32 	%r10, %r2, 256;
	cvt.u64.u32 	%rd10, %r10;
	setp.le.u64 	%p3, %rd2, %rd10;
	@%p3 bra 	$L__BB7_6;
	st.global.u32 	[%rd3+1024], %r3;
$L__BB7_6:
	ret;

}
	// .globl	_ZN3cub18CUB_300001_SM_10006detail6reduce28DeviceReduceSingleTileKernelINS2_10policy_hubIijN4cuda3std3__44plusIiEEE10Policy1000EN6thrust24THRUST_300001_SM_1000_NS10device_ptrIiEEPijS9_iiNS7_10__identityEEEvT0_T1_T2_T3_T4_T6_
.visible .entry _ZN3cub18CUB_300001_SM_10006detail6reduce28DeviceReduceSingleTileKernelINS2_10policy_hubIijN4cuda3std3__44plusIiEEE10Policy1000EN6thrust24THRUST_300001_SM_1000_NS10device_ptrIiEEPijS9_iiNS7_10__identityEEEvT0_T1_T2_T3_T4_T6_(
	.param .align 8 .b8 _ZN3cub18CUB_300001_SM_10006detail6reduce28DeviceReduceSingleTileKernelINS2_10policy_hubIijN4cuda3std3__44plusIiEEE10Policy1000EN6thrust24THRUST_300001_SM_1000_NS10device_ptrIiEEPijS9_iiNS7_10__identityEEEvT0_T1_T2_T3_T4_T6__param_0[8],
	.param .u64 .ptr .align 1 _ZN3cub18CUB_300001_SM_10006detail6reduce28DeviceReduceSingleTileKernelINS2_10policy_hubIijN4cuda3std3__44plusIiEEE10Policy1000EN6thrust24THRUST_300001_SM_1000_NS10device_ptrIiEEPijS9_iiNS7_10__identityEEEvT0_T1_T2_T3_T4_T6__param_1,
	.param .u32 _ZN3cub18CUB_300001_SM_10006detail6reduce28DeviceReduceSingleTileKernelINS2_10policy_hubIijN4cuda3std3__44plusIiEEE10Policy1000EN6thrust24THRUST_300001_SM_1000_NS10device_ptrIiEEPijS9_iiNS7_10__identityEEEvT0_T1_T2_T3_T4_T6__param_2,
	.param .align 1 .b8 _ZN3cub18CUB_300001_SM_10006detail6reduce28DeviceReduceSingleTileKernelINS2_10policy_hubIijN4cuda3std3__44plusIiEEE10Policy1000EN6thrust24THRUST_300001_SM_1000_NS10device_ptrIiEEPijS9_iiNS7_10__identityEEEvT0_T1_T2_T3_T4_T6__param_3[1],
	.param .u32 _ZN3cub18CUB_300001_SM_10006detail6reduce28DeviceReduceSingleTileKernelINS2_10policy_hubIijN4cuda3std3__44plusIiEEE10Policy1000EN6thrust24THRUST_300001_SM_1000_NS10device_ptrIiEEPijS9_iiNS7_10__identityEEEvT0_T1_T2_T3_T4_T6__param_4,
	.param .align 1 .b8 _ZN3cub18CUB_300001_SM_10006detail6reduce28DeviceReduceSingleTileKernelINS2_10policy_hubIijN4cuda3std3__44plusIiEEE10Policy1000EN6thrust24THRUST_300001_SM_1000_NS10device_ptrIiEEPijS9_iiNS7_10__identityEEEvT0_T1_T2_T3_T4_T6__param_5[1]
)
.maxntid 256
.minnctapersm 1
{
	.reg .pred 	%p<59>;
	.reg .b32 	%r<511>;
	.reg .b64 	%rd<84>;
	// demoted variable
	.shared .align 4 .b8 _ZZN3cub18CUB_300001_SM_10006detail6reduce28DeviceReduceSingleTileKernelINS2_10policy_hubIijN4cuda3std3__44plusIiEEE10Policy1000EN6thrust24THRUST_300001_SM_1000_NS10device_ptrIiEEPijS9_iiNS7_10__identityEEEvT0_T1_T2_T3_T4_T6_E12temp_storage[44];
	ld.param.u64 	%rd9, [_ZN3cub18CUB_300001_SM_10006detail6reduce28DeviceReduceSingleTileKernelINS2_10policy_hubIijN4cuda3std3__44plusIiEEE10Policy1000EN6thrust24THRUST_300001_SM_1000_NS10device_ptrIiEEPijS9_iiNS7_10__identityEEEvT0_T1_T2_T3_T4_T6__param_0];
	ld.param.u64 	%rd10, [_ZN3cub18CUB_300001_SM_10006detail6reduce28DeviceReduceSingleTileKernelINS2_10policy_hubIijN4cuda3std3__44plusIiEEE10Policy1000EN6thrust24THRUST_300001_SM_1000_NS10device_ptrIiEEPijS9_iiNS7_10__identityEEEvT0_T1_T2_T3_T4_T6__param_1];
	ld.param.u32 	%r90, [_ZN3cub18CUB_300001_SM_10006detail6reduce28DeviceReduceSingleTileKernelINS2_10policy_hubIijN4cuda3std3__44plusIiEEE10Policy1000EN6thrust24THRUST_300001_SM_1000_NS10device_ptrIiEEPijS9_iiNS7_10__identityEEEvT0_T1_T2_T3_T4_T6__param_2];
	ld.param.u32 	%r91, [_ZN3cub18CUB_300001_SM_10006detail6reduce28DeviceReduceSingleTileKernelINS2_10policy_hubIijN4cuda3std3__44plusIiEEE10Policy1000EN6thrust24THRUST_300001_SM_1000_NS10device_ptrIiEEPijS9_iiNS7_10__identityEEEvT0_T1_T2_T3_T4_T6__param_4];
	cvta.to.global.u64 	%rd1, %rd10;
	setp.ne.s32 	%p1, %r90, 0;
	@%p1 bra 	$L__BB8_3;
	mov.u32 	%r471, %tid.x;
	setp.ne.s32 	%p58, %r471, 0;
	@%p58 bra 	$L__BB8_52;
	st.global.u32 	[%rd1], %r91;
	bra.uni 	$L__BB8_52;
$L__BB8_3:
	cvta.to.global.u64 	%rd2, %rd9;
	setp.gt.u32 	%p2, %r90, 4095;
	@%p2 bra 	$L__BB8_28;
	mov.u32 	%r1, %tid.x;
	setp.ge.u32 	%p24, %r1, %r90;
	mov.b32 	%r488, 0;
	mov.u32 	%r478, %r1;
	@%p24 bra 	$L__BB8_6;
	mul.wide.u32 	%rd73, %r1, 4;
	add.s64 	%rd74, %rd2, %rd73;
	ld.global.u32 	%r488, [%rd74];
	add.s32 	%r478, %r1, 256;
$L__BB8_6:
	setp.ge.u32 	%p25, %r478, %r90;
	@%p25 bra 	$L__BB8_19;
	not.b32 	%r298, %r478;
	add.s32 	%r299, %r90, %r298;
	shr.u32 	%r300, %r299, 8;
	add.s32 	%r6, %r300, 1;
	and.b32  	%r7, %r6, 15;
	setp.lt.u32 	%p26, %r299, 3840;
	@%p26 bra 	$L__BB8_10;
	and.b32  	%r301, %r6, 33554416;
	neg.s32 	%r474, %r301;
	mul.wide.u32 	%rd75, %r478, 4;
	add.s64 	%rd76, %rd75, %rd2;
	add.s64 	%rd82, %rd76, 8192;
$L__BB8_9:
	.pragma "nounroll";
	ld.global.u32 	%r302, [%rd82+-8192];
	add.s32 	%r303, %r302, %r488;
	ld.global.u32 	%r304, [%rd82+-7168];
	add.s32 	%r305, %r304, %r303;
	ld.global.u32 	%r306, [%rd82+-6144];
	add.s32 	%r307, %r306, %r305;
	ld.global.u32 	%r308, [%rd82+-5120];
	add.s32 	%r309, %r308, %r307;
	ld.global.u32 	%r310, [%rd82+-4096];
	add.s32 	%r311, %r310, %r309;
	ld.global.u32 	%r312, [%rd82+-3072];
	add.s32 	%r313, %r312, %r311;
	ld.global.u32 	%r314, [%rd82+-2048];
	add.s32 	%r315, %r314, %r313;
	ld.global.u32 	%r316, [%rd82+-1024];
	add.s32 	%r317, %r316, %r315;
	ld.global.u32 	%r318, [%rd82];
	add.s32 	%r319, %r318, %r317;
	ld.global.u32 	%r320, [%rd82+1024];
	add.s32 	%r321, %r320, %r319;
	ld.global.u32 	%r322, [%rd82+2048];
	add.s32 	%r323, %r322, %r321;
	ld.global.u32 	%r324, [%rd82+3072];
	add.s32 	%r325, %r324, %r323;
	ld.global.u32 	%r326, [%rd82+4096];
	add.s32 	%r327, %r326, %r325;
	ld.global.u32 	%r328, [%rd82+5120];
	add.s32 	%r329, %r328, %r327;
	ld.global.u32 	%r330, [%rd82+6144];
	add.s32 	%r331, %r330, %r329;
	ld.global.u32 	%r332, [%rd82+7168];
	add.s32 	%r488, %r332, %r331;
	add.s32 	%r478, %r478, 4096;
	add.s32 	%r474, %r474, 16;
	add.s64 	%rd82, %rd82, 16384;
	setp.ne.s32 	%p27, %r474, 0;
	@%p27 bra 	$L__BB8_9;
$L__BB8_10:
	setp.eq.s32 	%p28, %r7, 0;
	@%p28 bra 	$L__BB8_19;
	and.b32  	%r18, %r6, 7;
	setp.lt.u32 	%p29, %r7, 8;
	@%p29 bra 	$L__BB8_13;
	mul.wide.u32 	%rd77, %r478, 4;
	add.s64 	%rd78, %rd2, %rd77;
	ld.global.u32 	%r334, [%rd78];
	add.s32 	%r335, %r334, %r488;
	ld.global.u32 	%r336, [%rd78+1024];
	add.s32 	%r337, %r336, %r335;
	ld.global.u32 	%r338, [%rd78+2048];
	add.s32 	%r339, %r338, %r337;
	ld.global.u32 	%r340, [%rd78+3072];
	add.s32 	%r341, %r340, %r339;
	ld.global.u32 	%r342, [%rd78+4096];
	add.s32 	%r343, %r342, %r341;
	ld.global.u32 	%r344, [%rd78+5120];
	add.s32 	%r345, %r344, %r343;
	ld.global.u32 	%r346, [%rd78+6144];
	add.s32 	%r347, %r346, %r345;
	ld.global.u32 	%r348, [%rd78+7168];
	add.s32 	%r488, %r348, %r347;
	add.s32 	%r478, %r478, 2048;
$L__BB8_13:
	setp.eq.s32 	%p30, %r18, 0;
	@%p30 bra 	$L__BB8_19;
	and.b32  	%r24, %r6, 3;
	setp.lt.u32 	%p31, %r18, 4;
	@%p31 bra 	$L__BB8_16;
	mul.wide.u32 	%rd79, %r478, 4;
	add.s64 	%rd80, %rd2, %rd79;
	ld.global.u32 	%r350, [%rd80];
	add.s32 	%r351, %r350, %r488;
	ld.global.u32 	%r352, [%rd80+1024];
	add.s32 	%r353, %r352, %r351;
	ld.global.u32 	%r354, [%rd80+2048];
	add.s32 	%r355, %r354, %r353;
	ld.global.u32 	%r356, [%rd80+3072];
	add.s32 	%r488, %r356, %r355;
	add.s32 	%r478, %r478, 1024;
$L__BB8_16:
	setp.eq.s32 	%p32, %r24, 0;
	@%p32 bra 	$L__BB8_19;
	mul.wide.u32 	%rd81, %r478, 4;
	add.s64 	%rd83, %rd2, %rd81;
	neg.s32 	%r486, %r24;
$L__BB8_18:
	.pragma "nounroll";
	ld.global.u32 	%r357, [%rd83];
	add.s32 	%r488, %r357, %r488;
	add.s64 	%rd83, %rd83, 1024;
	add.s32 	%r486, %r486, 1;
	setp.ne.s32 	%p33, %r486, 0;
	@%p33 bra 	$L__BB8_18;
$L__BB8_19:
	setp.lt.u32 	%p34, %r90, 256;
	@%p34 bra 	$L__BB8_24;
	// begin inline asm
	mov.u32 %r421, %laneid;
	// end inline asm
	mov.b32 	%r424, 1;
	mov.b32 	%r445, 31;
	mov.b32 	%r446, -1;
	// begin inline asm
	shfl.sync.down.b32 %r422, %r488, %r424, %r445, %r446;
	// end inline asm
	setp.gt.s32 	%p50, %r421, 30;
	selp.b32 	%r447, 0, %r422, %p50;
	add.s32 	%r428, %r447, %r488;
	mov.b32 	%r429, 2;
	// begin inline asm
	shfl.sync.down.b32 %r427, %r428, %r429, %r445, %r446;
	// end inline asm
	setp.gt.s32 	%p51, %r421, 29;
	selp.b32 	%r448, 0, %r427, %p51;
	add.s32 	%r433, %r428, %r448;
	mov.b32 	%r434, 4;
	// begin inline asm
	shfl.sync.down.b32 %r432, %r433, %r434, %r445, %r446;
	// end inline asm
	setp.gt.s32 	%p52, %r421, 27;
	selp.b32 	%r449, 0, %r432, %p52;
	add.s32 	%r438, %r433, %r449;
	mov.b32 	%r439, 8;
	// begin inline asm
	shfl.sync.down.b32 %r437, %r438, %r439, %r445, %r446;
	// end inline asm
	setp.gt.s32 	%p53, %r421, 23;
	selp.b32 	%r450, 0, %r437, %p53;
	add.s32 	%r443, %r438, %r450;
	mov.b32 	%r444, 16;
	// begin inline asm
	shfl.sync.down.b32 %r442, %r443, %r444, %r445, %r446;
	// end inline asm
	setp.gt.s32 	%p54, %r421, 15;
	selp.b32 	%r451, 0, %r442, %p54;
	add.s32 	%r510, %r443, %r451;
	setp.ne.s32 	%p55, %r421, 0;
	@%p55 bra 	$L__BB8_22;
	shr.u32 	%r452, %r1, 3;
	and.b32  	%r453, %r452, 124;
	mov.u32 	%r454, _ZZN3cub18CUB_300001_SM_10006detail6reduce28DeviceReduceSingleTileKernelINS2_10policy_hubIijN4cuda3std3__44plusIiEEE10Policy1000EN6thrust24THRUST_300001_SM_1000_NS10device_ptrIiEEPijS9_iiNS7_10__identityEEEvT0_T1_T2_T3_T4_T6_E12temp_storage;
	add.s32 	%r455, %r454, %r453;
	st.shared.u32 	[%r455+8], %r510;
$L__BB8_22:
	bar.sync 	0;
	setp.ne.s32 	%p56, %r1, 0;
	@%p56 bra 	$L__BB8_50;
	ld.shared.u32 	%r456, [_ZZN3cub18CUB_300001_SM_10006detail6reduce28DeviceReduceSingleTileKernelINS2_10policy_hubIijN4cuda3std3__44plusIiEEE10Policy1000EN6thrust24THRUST_300001_SM_1000_NS10device_ptrIiEEPijS9_iiNS7_10__identityEEEvT0_T1_T2_T3_T4_T6_E12temp_storage+12];
	add.s32 	%r457, %r456, %r510;
	ld.shared.u32 	%r458, [_ZZN3cub18CUB_300001_SM_10006detail6reduce28DeviceReduceSingleTileKernelINS2_10policy_hubIijN4cuda3std3__44plusIiEEE10Policy1000EN6thrust24THRUST_300001_SM_1000_NS10device_ptrIiEEPijS9_iiNS7_10__identityEEEvT0_T1_T2_T3_T4_T6_E12temp_storage+16];
	add.s32 	%r459, %r457, %r458;
	ld.shared.u32 	%r460, [_ZZN3cub18CUB_300001_SM_10006detail6reduce28DeviceReduceSingleTileKernelINS2_10policy_hubIijN4cuda3std3__44plusIiEEE10Policy1000EN6thrust24THRUST_300001_SM_1000_NS10device_ptrIiEEPijS9_iiNS7_10__identityEEEvT0_T1_T2_T3_T4_T6_E12temp_storage+20];
	add.s32 	%r461, %r459, %r460;
	ld.shared.u32 	%r462, [_ZZN3cub18CUB_300001_SM_10006detail6reduce28DeviceReduceSingleTileKernelINS2_10policy_hubIijN4cuda3std3__44plusIiEEE10Policy1000EN6thrust24THRUST_300001_SM_1000_NS10device_ptrIiEEPijS9_iiNS7_10__identityEEEvT0_T1_T2_T3_T4_T6_E12temp_storage+24];
	add.s32 	%r463, %r461, %r462;
	ld.shared.u32 	%r464, [_ZZN3cub18CUB_300001_SM_10006detail6reduce28DeviceReduceSingleTileKernelINS2_10policy_hubIijN4cuda3std3__44plusIiEEE10Policy1000EN6thrust24THRUST_300001_SM_1000_NS10device_ptrIiEEPijS9_iiNS7_10__identityEEEvT0_T1_T2_T3_T4_T6_E12temp_storage+28];
	add.s32 	%r465, %r463, %r464;
	ld.shared.u32 	%r466, [_ZZN3cub18CUB_300001_SM_10006detail6reduce28DeviceReduceSingleTileKernelINS2_10policy_hubIijN4cuda3std3__44plusIiEEE10Policy1000EN6thrust24THRUST_300001_SM_1000_NS10device_ptrIiEEPijS9_iiNS7_10__identityEEEvT0_T1_T2_T3_T4_T6_E12temp_storage+32];
	add.s32 	%r467, %r465, %r466;
	ld.shared.u32 	%r468, [_ZZN3cub18CUB_300001_SM_10006detail6reduce28DeviceReduceSingleTileKernelINS2_10policy_hubIijN4cuda3std3__44plusIiEEE10Policy1000EN6thrust24THRUST_300001_SM_1000_NS10device_ptrIiEEPijS9_iiNS7_10__identityEEEvT0_T1_T2_T3_T4_T6_E12temp_storage+36];
	add.s32 	%r510, %r467, %r468;
	bra.uni 	$L__BB8_50;
$L__BB8_24:
	// begin inline asm
	mov.u32 %r358, %laneid;
	// end inline asm
	and.b32  	%r384, %r1, 992;
	add.s32 	%r385, %r384, 32;
	setp.gt.u32 	%p35, %r385, %r90;
	not.b32 	%r386, %r384;
	add.s32 	%r387, %r90, %r386;
	selp.b32 	%r382, %r387, 31, %p35;
	mov.b32 	%r361, 1;
	mov.b32 	%r383, -1;
	// begin inline asm
	shfl.sync.down.b32 %r359, %r488, %r361, %r382, %r383;
	// end inline asm
	setp.lt.s32 	%p36, %r358, %r382;
	selp.b32 	%r388, %r359, 0, %p36;
	add.s32 	%r365, %r388, %r488;
	mov.b32 	%r366, 2;
	// begin inline asm
	shfl.sync.down.b32 %r364, %r365, %r366, %r382, %r383;
	// end inline asm
	add.s32 	%r389, %r358, 2;
	setp.gt.s32 	%p37, %r389, %r382;
	selp.b32 	%r390, 0, %r364, %p37;
	add.s32 	%r370, %r365, %r390;
	mov.b32 	%r371, 4;
	// begin inline asm
	shfl.sync.down.b32 %r369, %r370, %r371, %r382, %r383;
	// end inline asm
	add.s32 	%r391, %r358, 4;
	setp.gt.s32 	%p38, %r391, %r382;
	selp.b32 	%r392, 0, %r369, %p38;
	add.s32 	%r375, %r370, %r392;
	mov.b32 	%r376, 8;
	// begin inline asm
	shfl.sync.down.b32 %r374, %r375, %r376, %r382, %r383;
	// end inline asm
	add.s32 	%r393, %r358, 8;
	setp.gt.s32 	%p39, %r393, %r382;
	selp.b32 	%r394, 0, %r374, %p39;
	add.s32 	%r380, %r375, %r394;
	mov.b32 	%r381, 16;
	// begin inline asm
	shfl.sync.down.b32 %r379, %r380, %r381, %r382, %r383;
	// end inline asm
	add.s32 	%r395, %r358, 16;
	setp.gt.s32 	%p40, %r395, %r382;
	selp.b32 	%r396, 0, %r379, %p40;
	add.s32 	%r510, %r380, %r396;
	setp.ne.s32 	%p41, %r358, 0;
	@%p41 bra 	$L__BB8_26;
	shr.u32 	%r397, %r1, 3;
	and.b32  	%r398, %r397, 124;
	mov.u32 	%r399, _ZZN3cub18CUB_300001_SM_10006detail6reduce28DeviceReduceSingleTileKernelINS2_10policy_hubIijN4cuda3std3__44plusIiEEE10Policy1000EN6thrust24THRUST_300001_SM_1000_NS10device_ptrIiEEPijS9_iiNS7_10__identityEEEvT0_T1_T2_T3_T4_T6_E12temp_storage;
	add.s32 	%r400, %r399, %r398;
	st.shared.u32 	[%r400+8], %r510;
$L__BB8_26:
	bar.sync 	0;
	setp.ne.s32 	%p42, %r1, 0;
	@%p42 bra 	$L__BB8_50;
	setp.gt.u32 	%p43, %r90, 32;
	ld.shared.u32 	%r401, [_ZZN3cub18CUB_300001_SM_10006detail6reduce28DeviceReduceSingleTileKernelINS2_10policy_hubIijN4cuda3std3__44plusIiEEE10Policy1000EN6thrust24THRUST_300001_SM_1000_NS10device_ptrIiEEPijS9_iiNS7_10__identityEEEvT0_T1_T2_T3_T4_T6_E12temp_storage+12];
	selp.b32 	%r402, %r401, 0, %p43;
	add.s32 	%r403, %r402, %r510;
	setp.gt.u32 	%p44, %r90, 64;
	ld.shared.u32 	%r404, [_ZZN3cub18CUB_300001_SM_10006detail6reduce28DeviceReduceSingleTileKernelINS2_10policy_hubIijN4cuda3std3__44plusIiEEE10Policy1000EN6thrust24THRUST_300001_SM_1000_NS10device_ptrIiEEPijS9_iiNS7_10__identityEEEvT0_T1_T2_T3_T4_T6_E12temp_storage+16];
	selp.b32 	%r405, %r404, 0, %p44;
	add.s32 	%r406, %r403, %r405;
	setp.gt.u32 	%p45, %r90, 96;
	ld.shared.u32 	%r407, [_ZZN3cub18CUB_300001_SM_10006detail6reduce28DeviceReduceSingleTileKernelINS2_10policy_hubIijN4cuda3std3__44plusIiEEE10Policy1000EN6thrust24THRUST_300001_SM_1000_NS10device_ptrIiEEPijS9_iiNS7_10__identityEEEvT0_T1_T2_T3_T4_T6_E12temp_storage+20];
	selp.b32 	%r408, %r407, 0, %p45;
	add.s32 	%r409, %r406, %r408;
	setp.gt.u32 	%p46, %r90, 128;
	ld.shared.u32 	%r410, [_ZZN3cub18CUB_300001_SM_10006detail6reduce28DeviceReduceSingleTileKernelINS2_10policy_hubIijN4cuda3std3__44plusIiEEE10Policy1000EN6thrust24THRUST_300001_SM_1000_NS10device_ptrIiEEPijS9_iiNS7_10__identityEEEvT0_T1_T2_T3_T4_T6_E12temp_storage+24];
	selp.b32 	%r411, %r410, 0, %p46;
	add.s32 	%r412, %r409, %r411;
	setp.gt.u32 	%p47, %r90, 160;
	ld.shared.u32 	%r413, [_ZZN3cub18CUB_300001_SM_10006detail6reduce28DeviceReduceSingleTileKernelINS2_10policy_hubIijN4cuda3std3__44plusIiEEE10Policy1000EN6thrust24THRUST_300001_SM_1000_NS10device_ptrIiEEPijS9_iiNS7_10__identityEEEvT0_T1_T2_T3_T4_T6_E12temp_storage+28];
	selp.b32 	%r414, %r413, 0, %p47;
	add.s32 	%r415, %r412, %r414;
	setp.gt.u32 	%p48, %r90, 192;
	ld.shared.u32 	%r416, [_ZZN3cub18CUB_300001_SM_10006detail6reduce28DeviceReduceSingleTileKernelINS2_10policy_hubIijN4cuda3std3__44plusIiEEE10Policy1000EN6thrust24THRUST_300001_SM_1000_NS10device_ptrIiEEPijS9_iiNS7_10__identityEEEvT0_T1_T2_T3_T4_T6_E12temp_storage+32];
	selp.b32 	%r417, %r416, 0, %p48;
	add.s32 	%r418, %r415, %r417;
	setp.gt.u32 	%p49, %r90, 224;
	ld.shared.u32 	%r419, [_ZZN3cub18CUB_300001_SM_10006detail6reduce28DeviceReduceSingleTileKernelINS2_10policy_hubIijN4cuda3std3__44plusIiEEE10Policy1000EN6thrust24THRUST_300001_SM_1000_NS10device_ptrIiEEPijS9_iiNS7_10__identityEEEvT0_T1_T2_T3_T4_T6_E12temp_storage+36];
	selp.b32 	%r420, %r419, 0, %p49;
	add.s32 	%r510, %r418, %r420;
	bra.uni 	$L__BB8_50;
$L__BB8_28:
	mov.u32 	%r40, %tid.x;
	mul.wide.u32 	%rd11, %r40, 4;
	add.s64 	%rd12, %rd2, %rd11;
	ld.global.u32 	%r93, [%rd12];
	ld.global.u32 	%r94, [%rd12+1024];
	ld.global.u32 	%r95, [%rd12+2048];
	ld.global.u32 	%r96, [%rd12+3072];
	ld.global.u32 	%r97, [%rd12+4096];
	ld.global.u32 	%r98, [%rd12+5120];
	ld.global.u32 	%r99, [%rd12+6144];
	ld.global.u32 	%r100, [%rd12+7168];
	ld.global.u32 	%r101, [%rd12+8192];
	ld.global.u32 	%r102, [%rd12+9216];
	ld.global.u32 	%r103, [%rd12+10240];
	ld.global.u32 	%r104, [%rd12+11264];
	ld.global.u32 	%r105, [%rd12+12288];
	ld.global.u32 	%r106, [%rd12+13312];
	ld.global.u32 	%r107, [%rd12+14336];
	ld.global.u32 	%r108, [%rd12+15360];
	add.s32 	%r109, %r94, %r93;
	add.s32 	%r110, %r95, %r109;
	add.s32 	%r111, %r96, %r110;
	add.s32 	%r112, %r97, %r111;
	add.s32 	%r113, %r98, %r112;
	add.s32 	%r114, %r99, %r113;
	add.s32 	%r115, %r100, %r114;
	add.s32 	%r116, %r101, %r115;
	add.s32 	%r117, %r102, %r116;
	add.s32 	%r118, %r103, %r117;
	add.s32 	%r119, %r104, %r118;
	add.s32 	%r120, %r105, %r119;
	add.s32 	%r121, %r106, %r120;
	add.s32 	%r122, %r107, %r121;
	add.s32 	%r509, %r108, %r122;
	add.s32 	%r42, %r90, -4096;
	setp.lt.u32 	%p3, %r42, 4096;
	mov.b32 	%r492, 4096;
	@%p3 bra 	$L__BB8_32;
	mov.b32 	%r492, 4096;
$L__BB8_30:
	add.s32 	%r124, %r40, %r492;
	mul.wide.u32 	%rd13, %r124, 4;
	add.s64 	%rd14, %rd2, %rd13;
	ld.global.u32 	%r125, [%rd14];
	ld.global.u32 	%r126, [%rd14+1024];
	ld.global.u32 	%r127, [%rd14+2048];
	ld.global.u32 	%r128, [%rd14+3072];
	ld.global.u32 	%r129, [%rd14+4096];
	ld.global.u32 	%r130, [%rd14+5120];
	ld.global.u32 	%r131, [%rd14+6144];
	ld.global.u32 	%r132, [%rd14+7168];
	ld.global.u32 	%r133, [%rd14+8192];
	ld.global.u32 	%r134, [%rd14+9216];
	ld.global.u32 	%r135, [%rd14+10240];
	ld.global.u32 	%r136, [%rd14+11264];
	ld.global.u32 	%r137, [%rd14+12288];
	ld.global.u32 	%r138, [%rd14+13312];
	ld.global.u32 	%r139, [%rd14+14336];
	ld.global.u32 	%r140, [%rd14+15360];
	add.s32 	%r141, %r125, %r509;
	add.s32 	%r142, %r126, %r141;
	add.s32 	%r143, %r127, %r142;
	add.s32 	%r144, %r128, %r143;
	add.s32 	%r145, %r129, %r144;
	add.s32 	%r146, %r130, %r145;
	add.s32 	%r147, %r131, %r146;
	add.s32 	%r148, %r132, %r147;
	add.s32 	%r149, %r133, %r148;
	add.s32 	%r150, %r134, %r149;
	add.s32 	%r151, %r135, %r150;
	add.s32 	%r152, %r136, %r151;
	add.s32 	%r153, %r137, %r152;
	add.s32 	%r154, %r138, %r153;
	add.s32 	%r155, %r139, %r154;
	add.s32 	%r509, %r140, %r155;
	sub.s32 	%r156, %r90, %r492;
	setp.lt.u32 	%p4, %r156, 4096;
	@%p4 bra 	$L__BB8_46;
	add.s32 	%r492, %r492, 4096;
	setp.le.u32 	%p5, %r492, %r42;
	@%p5 bra 	$L__BB8_30;
$L__BB8_32:
	setp.le.u32 	%p6, %r90, %r492;
	sub.s32 	%r157, %r90, %r492;
	setp.ge.s32 	%p7, %r40, %r157;
	or.pred  	%p8, %p6, %p7;
	@%p8 bra 	$L__BB8_46;
	not.b32 	%r160, %r40;
	add.s32 	%r161, %r90, %r160;
	sub.s32 	%r162, %r161, %r492;
	shr.u32 	%r163, %r162, 8;
	add.s32 	%r49, %r163, 1;
	and.b32  	%r50, %r49, 15;
	setp.lt.u32 	%p9, %r162, 3840;
	mov.u32 	%r501, %r40;
	@%p9 bra 	$L__BB8_37;
	or.b32  	%r495, %r40, 2048;
	add.s32 	%r494, %r40, %r492;
	and.b32  	%r164, %r49, 33554416;
	neg.s32 	%r493, %r164;
$L__BB8_35:
	.pragma "nounroll";
	mul.wide.u32 	%rd15, %r494, 4;
	add.s64 	%rd16, %rd2, %rd15;
	ld.global.u32 	%r165, [%rd16];
	add.s32 	%r166, %r165, %r509;
	add.s32 	%r167, %r494, 256;
	mul.wide.u32 	%rd17, %r167, 4;
	add.s64 	%rd18, %rd2, %rd17;
	ld.global.u32 	%r168, [%rd18];
	add.s32 	%r169, %r168, %r166;
	add.s32 	%r170, %r494, 512;
	mul.wide.u32 	%rd19, %r170, 4;
	add.s64 	%rd20, %rd2, %rd19;
	ld.global.u32 	%r171, [%rd20];
	add.s32 	%r172, %r171, %r169;
	add.s32 	%r173, %r494, 768;
	mul.wide.u32 	%rd21, %r173, 4;
	add.s64 	%rd22, %rd2, %rd21;
	ld.global.u32 	%r174, [%rd22];
	add.s32 	%r175, %r174, %r172;
	add.s32 	%r176, %r494, 1024;
	mul.wide.u32 	%rd23, %r176, 4;
	add.s64 	%rd24, %rd2, %rd23;
	ld.global.u32 	%r177, [%rd24];
	add.s32 	%r178, %r177, %r175;
	add.s32 	%r179, %r494, 1280;
	mul.wide.u32 	%rd25, %r179, 4;
	add.s64 	%rd26, %rd2, %rd25;
	ld.global.u32 	%r180, [%rd26];
	add.s32 	%r181, %r180, %r178;
	add.s32 	%r182, %r494, 1536;
	mul.wide.u32 	%rd27, %r182, 4;
	add.s64 	%rd28, %rd2, %rd27;
	ld.global.u32 	%r183, [%rd28];
	add.s32 	%r184, %r183, %r181;
	add.s32 	%r185, %r494, 1792;
	mul.wide.u32 	%rd29, %r185, 4;
	add.s64 	%rd30, %rd2, %rd29;
	ld.global.u32 	%r186, [%rd30];
	add.s32 	%r187, %r186, %r184;
	add.s32 	%r188, %r494, 2048;
	mul.wide.u32 	%rd31, %r188, 4;
	add.s64 	%rd32, %rd2, %rd31;
	ld.global.u32 	%r189, [%rd32];
	add.s32 	%r190, %r189, %r187;
	add.s32 	%r191, %r494, 2304;
	mul.wide.u32 	%rd33, %r191, 4;
	add.s64 	%rd34, %rd2, %rd33;
	ld.global.u32 	%r192, [%rd34];
	add.s32 	%r193, %r192, %r190;
	add.s32 	%r194, %r494, 2560;
	mul.wide.u32 	%rd35, %r194, 4;
	add.s64 	%rd36, %rd2, %rd35;
	ld.global.u32 	%r195, [%rd36];
	add.s32 	%r196, %r195, %r193;
	add.s32 	%r197, %r494, 2816;
	mul.wide.u32 	%rd37, %r197, 4;
	add.s64 	%rd38, %rd2, %rd37;
	ld.global.u32 	%r198, [%rd38];
	add.s32 	%r199, %r198, %r196;
	add.s32 	%r200, %r494, 3072;
	mul.wide.u32 	%rd39, %r200, 4;
	add.s64 	%rd40, %rd2, %rd39;
	ld.global.u32 	%r201, [%rd40];
	add.s32 	%r202, %r201, %r199;
	add.s32 	%r203, %r494, 3328;
	mul.wide.u32 	%rd41, %r203, 4;
	add.s64 	%rd42, %rd2, %rd41;
	ld.global.u32 	%r204, [%rd42];
	add.s32 	%r205, %r204, %r202;
	add.s32 	%r206, %r494, 3584;
	mul.wide.u32 	%rd43, %r206, 4;
	add.s64 	%rd44, %rd2, %rd43;
	ld.global.u32 	%r207, [%rd44];
	add.s32 	%r208, %r207, %r205;
	add.s32 	%r209, %r494, 3840;
	mul.wide.u32 	%rd45, %r209, 4;
	add.s64 	%rd46, %rd2, %rd45;
	ld.global.u32 	%r210, [%rd46];
	add.s32 	%r509, %r210, %r208;
	add.s32 	%r495, %r495, 4096;
	add.s32 	%r494, %r494, 4096;
	add.s32 	%r493, %r493, 16;
	setp.ne.s32 	%p10, %r493, 0;
	@%p10 bra 	$L__BB8_35;
	add.s32 	%r501, %r495, -2048;
$L__BB8_37:
	setp.eq.s32 	%p11, %r50, 0;
	@%p11 bra 	$L__BB8_46;
	and.b32  	%r66, %r49, 7;
	setp.lt.u32 	%p12, %r50, 8;
	@%p12 bra 	$L__BB8_40;
	add.s32 	%r212, %r501, %r492;
	mul.wide.u32 	%rd47, %r212, 4;
	add.s64 	%rd48, %rd2, %rd47;
	ld.global.u32 	%r213, [%rd48];
	add.s32 	%r214, %r213, %r509;
	add.s32 	%r215, %r212, 256;
	mul.wide.u32 	%rd49, %r215, 4;
	add.s64 	%rd50, %rd2, %rd49;
	ld.global.u32 	%r216, [%rd50];
	add.s32 	%r217, %r216, %r214;
	add.s32 	%r218, %r212, 512;
	mul.wide.u32 	%rd51, %r218, 4;
	add.s64 	%rd52, %rd2, %rd51;
	ld.global.u32 	%r219, [%rd52];
	add.s32 	%r220, %r219, %r217;
	add.s32 	%r221, %r212, 768;
	mul.wide.u32 	%rd53, %r221, 4;
	add.s64 	%rd54, %rd2, %rd53;
	ld.global.u32 	%r222, [%rd54];
	add.s32 	%r223, %r222, %r220;
	add.s32 	%r224, %r212, 1024;
	mul.wide.u32 	%rd55, %r224, 4;
	add.s64 	%rd56, %rd2, %rd55;
	ld.global.u32 	%r225, [%rd56];
	add.s32 	%r226, %r225, %r223;
	add.s32 	%r227, %r212, 1280;
	mul.wide.u32 	%rd57, %r227, 4;
	add.s64 	%rd58, %rd2, %rd57;
	ld.global.u32 	%r228, [%rd58];
	add.s32 	%r229, %r228, %r226;
	add.s32 	%r230, %r212, 1536;
	mul.wide.u32 	%rd59, %r230, 4;
	add.s64 	%rd60, %rd2, %rd59;
	ld.global.u32 	%r231, [%rd60];
	add.s32 	%r232, %r231, %r229;
	add.s32 	%r233, %r212, 1792;
	mul.wide.u32 	%rd61, %r233, 4;
	add.s64 	%rd62, %rd2, %rd61;
	ld.global.u32 	%r234, [%rd62];
	add.s32 	%r509, %r234, %r232;
	add.s32 	%r501, %r501, 2048;
$L__BB8_40:
	setp.eq.s32 	%p13, %r66, 0;
	@%p13 bra 	$L__BB8_46;
	and.b32  	%r72, %r49, 3;
	setp.lt.u32 	%p14, %r66, 4;
	@%p14 bra 	$L__BB8_43;
	add.s32 	%r236, %r501, %r492;
	mul.wide.u32 	%rd63, %r236, 4;
	add.s64 	%rd64, %rd2, %rd63;
	ld.global.u32 	%r237, [%rd64];
	add.s32 	%r238, %r237, %r509;
	add.s32 	%r239, %r236, 256;
	mul.wide.u32 	%rd65, %r239, 4;
	add.s64 	%rd66, %rd2, %rd65;
	ld.global.u32 	%r240, [%rd66];
	add.s32 	%r241, %r240, %r238;
	add.s32 	%r242, %r236, 512;
	mul.wide.u32 	%rd67, %r242, 4;
	add.s64 	%rd68, %rd2, %rd67;
	ld.global.u32 	%r243, [%rd68];
	add.s32 	%r244, %r243, %r241;
	add.s32 	%r245, %r236, 768;
	mul.wide.u32 	%rd69, %r245, 4;
	add.s64 	%rd70, %rd2, %rd69;
	ld.global.u32 	%r246, [%rd70];
	add.s32 	%r509, %r246, %r244;
	add.s32 	%r501, %r501, 1024;
$L__BB8_43:
	setp.eq.s32 	%p15, %r72, 0;
	@%p15 bra 	$L__BB8_46;
	add.s32 	%r507, %r501, %r492;
	neg.s32 	%r506, %r72;
$L__BB8_45:
	.pragma "nounroll";
	mul.wide.u32 	%rd71, %r507, 4;
	add.s64 	%rd72, %rd2, %rd71;
	ld.global.u32 	%r247, [%rd72];
	add.s32 	%r509, %r247, %r509;
	add.s32 	%r507, %r507, 256;
	add.s32 	%r506, %r506, 1;
	setp.ne.s32 	%p16, %r506, 0;
	@%p16 bra 	$L__BB8_45;
$L__BB8_46:
	// begin inline asm
	mov.u32 %r248, %laneid;
	// end inline asm
	mov.b32 	%r251, 1;
	mov.b32 	%r272, 31;
	mov.b32 	%r273, -1;
	// begin inline asm
	shfl.sync.down.b32 %r249, %r509, %r251, %r272, %r273;
	// end inline asm
	setp.gt.s32 	%p17, %r248, 30;
	selp.b32 	%r274, 0, %r249, %p17;
	add.s32 	%r255, %r274, %r509;
	mov.b32 	%r256, 2;
	// begin inline asm
	shfl.sync.down.b32 %r254, %r255, %r256, %r272, %r273;
	// end inline asm
	setp.gt.s32 	%p18, %r248, 29;
	selp.b32 	%r275, 0, %r254, %p18;
	add.s32 	%r260, %r255, %r275;
	mov.b32 	%r261, 4;
	// begin inline asm
	shfl.sync.down.b32 %r259, %r260, %r261, %r272, %r273;
	// end inline asm
	setp.gt.s32 	%p19, %r248, 27;
	selp.b32 	%r276, 0, %r259, %p19;
	add.s32 	%r265, %r260, %r276;
	mov.b32 	%r266, 8;
	// begin inline asm
	shfl.sync.down.b32 %r264, %r265, %r266, %r272, %r273;
	// end inline asm
	setp.gt.s32 	%p20, %r248, 23;
	selp.b32 	%r277, 0, %r264, %p20;
	add.s32 	%r270, %r265, %r277;
	mov.b32 	%r271, 16;
	// begin inline asm
	shfl.sync.down.b32 %r269, %r270, %r271, %r272, %r273;
	// end inline asm
	setp.gt.s32 	%p21, %r248, 15;
	selp.b32 	%r278, 0, %r269, %p21;
	add.s32 	%r510, %r270, %r278;
	setp.ne.s32 	%p22, %r248, 0;
	@%p22 bra 	$L__BB8_48;
	shr.u32 	%r279, %r40, 3;
	and.b32  	%r280, %r279, 124;
	mov.u32 	%r281, _ZZN3cub18CUB_300001_SM_10006detail6reduce28DeviceReduceSingleTileKernelINS2_10policy_hubIijN4cuda3std3__44plusIiEEE10Policy1000EN6thrust24THRUST_300001_SM_1000_NS10device_ptrIiEEPijS9_iiNS7_10__identityEEEvT0_T1_T2_T3_T4_T6_E12temp_storage;
	add.s32 	%r282, %r281, %r280;
	st.shared.u32 	[%r282+8], %r510;
$L__BB8_48:
	bar.sync 	0;
	setp.ne.s32 	%p23, %r40, 0;
	@%p23 bra 	$L__BB8_50;
	ld.shared.u32 	%r283, [_ZZN3cub18CUB_300001_SM_10006detail6reduce28DeviceReduceSingleTileKernelINS2_10policy_hubIijN4cuda3std3__44plusIiEEE10Policy1000EN6thrust24THRUST_300001_SM_1000_NS10device_ptrIiEEPijS9_iiNS7_10__identityEEEvT0_T1_T2_T3_T4_T6_E12temp_storage+12];
	add.s32 	%r284, %r283, %r510;
	ld.shared.u32 	%r285, [_ZZN3cub18CUB_300001_SM_10006detail6reduce28DeviceReduceSingleTileKernelINS2_10policy_hubIijN4cuda3std3__44plusIiEEE10Policy1000EN6thrust24THRUST_300001_SM_1000_NS10device_ptrIiEEPijS9_iiNS7_10__identityEEEvT0_T1_T2_T3_T4_T6_E12temp_storage+16];
	add.s32 	%r286, %r284, %r285;
	ld.shared.u32 	%r287, [_ZZN3cub18CUB_300001_SM_10006detail6reduce28DeviceReduceSingleTileKernelINS2_10policy_hubIijN4cuda3std3__44plusIiEEE10Policy1000EN6thrust24THRUST_300001_SM_1000_NS10device_ptrIiEEPijS9_iiNS7_10__identityEEEvT0_T1_T2_T3_T4_T6_E12temp_storage+20];
	add.s32 	%r288, %r286, %r287;
	ld.shared.u32 	%r289, [_ZZN3cub18CUB_300001_SM_10006detail6reduce28DeviceReduceSingleTileKernelINS2_10policy_hubIijN4cuda3std3__44plusIiEEE10Policy1000EN6thrust24THRUST_300001_SM_1000_NS10device_ptrIiEEPijS9_iiNS7_10__identityEEEvT0_T1_T2_T3_T4_T6_E12temp_storage+24];
	add.s32 	%r290, %r288, %r289;
	ld.shared.u32 	%r291, [_ZZN3cub18CUB_300001_SM_10006detail6reduce28DeviceReduceSingleTileKernelINS2_10policy_hubIijN4cuda3std3__44plusIiEEE10Policy1000EN6thrust24THRUST_300001_SM_1000_NS10device_ptrIiEEPijS9_iiNS7_10__identityEEEvT0_T1_T2_T3_T4_T6_E12temp_storage+28];
	add.s32 	%r292, %r290, %r291;
	ld.shared.u32 	%r293, [_ZZN3cub18CUB_300001_SM_10006detail6reduce28DeviceReduceSingleTileKernelINS2_10policy_hubIijN4cuda3std3__44plusIiEEE10Policy1000EN6thrust24THRUST_300001_SM_1000_NS10device_ptrIiEEPijS9_iiNS7_10__identityEEEvT0_T1_T2_T3_T4_T6_E12temp_storage+32];
	add.s32 	%r294, %r292, %r293;
	ld.shared.u32 	%r295, [_ZZN3cub18CUB_300001_SM_10006detail6reduce28DeviceReduceSingleTileKernelINS2_10policy_hubIijN4cuda3std3__44plusIiEEE10Policy1000EN6thrust24THRUST_300001_SM_1000_NS10device_ptrIiEEPijS9_iiNS7_10__identityEEEvT0_T1_T2_T3_T4_T6_E12temp_storage+36];
	add.s32 	%r510, %r294, %r295;
$L__BB8_50:
	mov.u32 	%r469, %tid.x;
	setp.ne.s32 	%p57, %r469, 0;
	@%p57 bra 	$L__BB8_52;
	add.s32 	%r470, %r510, %r91;
	st.global.u32 	[%rd1], %r470;
$L__BB8_52:
	ret;

}
	// .globl	_ZN3cub18CUB_300001_SM_10006detail6reduce18DeviceReduceKernelINS2_10policy_hubIijN4cuda3std3__44plusIiEEE10Policy1000EN6thrust24THRUST_300001_SM_1000_NS10device_ptrIiEEjS9_iNS7_10__identityEEEvT0_PT3_T1_NS0_13GridEvenShareISK_EET2_T4_
.visible .entry _ZN3cub18CUB_300001_SM_10006detail6reduce18DeviceReduceKernelINS2_10policy_hubIijN4cuda3std3__44plusIiEEE10Policy1000EN6thrust24THRUST_300001_SM_1000_NS10device_ptrIiEEjS9_iNS7_10__identityEEEvT0_PT3_T1_NS0_13GridEvenShareISK_EET2_T4_(
	.param .align 8 .b8 _ZN3cub18CUB_300001_SM_10006detail6reduce18DeviceReduceKernelINS2_10policy_hubIijN4cuda3std3__44plusIiEEE10Policy1000EN6thrust24THRUST_300001_SM_1000_NS10device_ptrIiEEjS9_iNS7_10__identityEEEvT0_PT3_T1_NS0_13GridEvenShareISK_EET2_T4__param_0[8],
	.param .u64 .ptr .align 1 _ZN3cub18CUB_300001_SM_10006detail6reduce18DeviceReduceKernelINS2_10policy_hubIijN4cuda3std3__44plusIiEEE10Policy1000EN6thrust24THRUST_300001_SM_1000_NS10device_ptrIiEEjS9_iNS7_10__identityEEEvT0_PT3_T1_NS0_13GridEvenShareISK_EET2_T4__param_1,
	.param .u32 _ZN3cub18CUB_300001_SM_10006detail6reduce18DeviceReduceKernelINS2_10policy_hubIijN4cuda3std3__44plusIiEEE10Policy1000EN6thrust24THRUST_300001_SM_1000_NS10device_ptrIiEEjS9_iNS7_10__identityEEEvT0_PT3_T1_NS0_13GridEvenShareISK_EET2_T4__param_2,
	.param .align 4 .b8 _ZN3cub18CUB_300001_SM_10006detail6reduce18DeviceReduceKernelINS2_10policy_hubIijN4cuda3std3__44plusIiEEE10Policy1000EN6thrust24THRUST_300001_SM_1000_NS10device_ptrIiEEjS9_iNS7_10__identityEEEvT0_PT3_T1_NS0_13GridEvenShareISK_EET2_T4__param_3[40],
	.param .align 1 .b8 _ZN3cub18CUB_300001_SM_10006detail6reduce18DeviceReduceKernelINS2_10policy_hubIijN4cuda3std3__44plusIiEEE10Policy1000EN6thrust24THRUST_300001_SM_1000_NS10device_ptrIiEEjS9_iNS7_10__identityEEEvT0_PT3_T1_NS0_13GridEvenShareISK_EET2_T4__param_4[1],
	.param .align 1 .b8 _ZN3cub18CUB_300001_SM_10006detail6reduce18DeviceReduceKernelINS2_10policy_hubIijN4cuda3std3__44plusIiEEE10Policy1000EN6thrust24THRUST_300001_SM_1000_NS10device_ptrIiEEjS9_iNS7_10__identityEEEvT0_PT3_T1_NS0_13GridEvenShareISK_EET2_T4__param_5[1]
)
.maxntid 256
{
	.reg .pred 	%p<57>;
	.reg .b16 	%rs<4>;
	.reg .b32 	%r<575>;
	.reg .b64 	%rd<130>;
	// demoted variable
	.shared .align 4 .b8 _ZZN3cub18CUB_300001_SM_10006detail6reduce18DeviceReduceKernelINS2_10policy_hubIijN4cuda3std3__44plusIiEEE10Policy1000EN6thrust24THRUST_300001_SM_1000_NS10device_ptrIiEEjS9_iNS7_10__identityEEEvT0_PT3_T1_NS0_13GridEvenShareISK_EET2_T4_E12temp_storage[44];
	ld.param.u32 	%r1, [_ZN3cub18CUB_300001_SM_10006detail6reduce18DeviceReduceKernelINS2_10policy_hubIijN4cuda3std3__44plusIiEEE10Policy1000EN6thrust24THRUST_300001_SM_1000_NS10device_ptrIiEEjS9_iNS7_10__identityEEEvT0_PT3_T1_NS0_13GridEvenShareISK_EET2_T4__param_3+20];
	ld.param.u32 	%r2, [_ZN3cub18CUB_300001_SM_10006detail6reduce18DeviceReduceKernelINS2_10policy_hubIijN4cuda3std3__44plusIiEEE10Policy1000EN6thrust24THRUST_300001_SM_1000_NS10device_ptrIiEEjS9_iNS7_10__identityEEEvT0_PT3_T1_NS0_13GridEvenShareISK_EET2_T4__param_3+24];
	ld.param.u64 	%rd3, [_ZN3cub18CUB_300001_SM_10006detail6reduce18DeviceReduceKernelINS2_10policy_hubIijN4cuda3std3__44plusIiEEE10Policy1000EN6thrust24THRUST_300001_SM_1000_NS10device_ptrIiEEjS9_iNS7_10__identityEEEvT0_PT3_T1_NS0_13GridEvenShareISK_EET2_T4__param_0];
	cvta.to.global.u64 	%rd1, %rd3;
	mov.u32 	%r3, %ctaid.x;
	shl.b32 	%r4, %r2, 12;
	shl.b32 	%r556, %r3, 12;
	sub.s32 	%r6, %r1, %r556;
	setp.gt.u32 	%p1, %r6, 4095;
	@%p1 bra 	$L__BB9_26;
	mov.u32 	%r7, %tid.x;
	setp.ge.u32 	%p23, %r7, %r6;
	mov.b32 	%r550, 0;
	mov.u32 	%r539, %r7;
	@%p23 bra 	$L__BB9_3;
	add.s32 	%r330, %r556, %r7;
	mul.wide.u32 	%rd66, %r330, 4;
	add.s64 	%rd67, %rd1, %rd66;
	ld.global.u32 	%r550, [%rd67];
	add.s32 	%r539, %r7, 256;
$L__BB9_3:
	setp.ge.u32 	%p24, %r539, %r6;
	@%p24 bra 	$L__BB9_17;
	not.b32 	%r332, %r539;
	add.s32 	%r333, %r1, %r332;
	sub.s32 	%r334, %r333, %r556;
	shr.u32 	%r335, %r334, 8;
	add.s32 	%r12, %r335, 1;
	and.b32  	%r13, %r12, 15;
	setp.lt.u32 	%p25, %r334, 3840;
	@%p25 bra 	$L__BB9_8;
	or.b32  	%r536, %r539, 2048;
	add.s32 	%r535, %r539, %r556;
	and.b32  	%r336, %r12, 33554416;
	neg.s32 	%r534, %r336;
$L__BB9_6:
	.pragma "nounroll";
	mul.wide.u32 	%rd68, %r535, 4;
	add.s64 	%rd69, %rd1, %rd68;
	ld.global.u32 	%r337, [%rd69];
	add.s32 	%r338, %r337, %r550;
	add.s32 	%r339, %r535, 256;
	mul.wide.u32 	%rd70, %r339, 4;
	add.s64 	%rd71, %rd1, %rd70;
	ld.global.u32 	%r340, [%rd71];
	add.s32 	%r341, %r340, %r338;
	add.s32 	%r342, %r535, 512;
	mul.wide.u32 	%rd72, %r342, 4;
	add.s64 	%rd73, %rd1, %rd72;
	ld.global.u32 	%r343, [%rd73];
	add.s32 	%r344, %r343, %r341;
	add.s32 	%r345, %r535, 768;
	mul.wide.u32 	%rd74, %r345, 4;
	add.s64 	%rd75, %rd1, %rd74;
	ld.global.u32 	%r346, [%rd75];
	add.s32 	%r347, %r346, %r344;
	add.s32 	%r348, %r535, 1024;
	mul.wide.u32 	%rd76, %r348, 4;
	add.s64 	%rd77, %rd1, %rd76;
	ld.global.u32 	%r349, [%rd77];
	add.s32 	%r350, %r349, %r347;
	add.s32 	%r351, %r535, 1280;
	mul.wide.u32 	%rd78, %r351, 4;
	add.s64 	%rd79, %rd1, %rd78;
	ld.global.u32 	%r352, [%rd79];
	add.s32 	%r353, %r352, %r350;
	add.s32 	%r354, %r535, 1536;
	mul.wide.u32 	%rd80, %r354, 4;
	add.s64 	%rd81, %rd1, %rd80;
	ld.global.u32 	%r355, [%rd81];
	add.s32 	%r356, %r355, %r353;
	add.s32 	%r357, %r535, 1792;
	mul.wide.u32 	%rd82, %r357, 4;
	add.s64 	%rd83, %rd1, %rd82;
	ld.global.u32 	%r358, [%rd83];
	add.s32 	%r359, %r358, %r356;
	add.s32 	%r360, %r535, 2048;
	mul.wide.u32 	%rd84, %r360, 4;
	add.s64 	%rd85, %rd1, %rd84;
	ld.global.u32 	%r361, [%rd85];
	add.s32 	%r362, %r361, %r359;
	add.s32 	%r363, %r535, 2304;
	mul.wide.u32 	%rd86, %r363, 4;
	add.s64 	%rd87, %rd1, %rd86;
	ld.global.u32 	%r364, [%rd87];
	add.s32 	%r365, %r364, %r362;
	add.s32 	%r366, %r535, 2560;
	mul.wide.u32 	%rd88, %r366, 4;
	add.s64 	%rd89, %rd1, %rd88;
	ld.global.u32 	%r367, [%rd89];
	add.s32 	%r368, %r367, %r365;
	add.s32 	%r369, %r535, 2816;
	mul.wide.u32 	%rd90, %r369, 4;
	add.s64 	%rd91, %rd1, %rd90;
	ld.global.u32 	%r370, [%rd91];
	add.s32 	%r371, %r370, %r368;
	add.s32 	%r372, %r535, 3072;
	mul.wide.u32 	%rd92, %r372, 4;
	add.s64 	%rd93, %rd1, %rd92;
	ld.global.u32 	%r373, [%rd93];
	add.s32 	%r374, %r373, %r371;
	add.s32 	%r375, %r535, 3328;
	mul.wide.u32 	%rd94, %r375, 4;
	add.s64 	%rd95, %rd1, %rd94;
	ld.global.u32 	%r376, [%rd95];
	add.s32 	%r377, %r376, %r374;
	add.s32 	%r378, %r535, 3584;
	mul.wide.u32 	%rd96, %r378, 4;
	add.s64 	%rd97, %rd1, %rd96;
	ld.global.u32 	%r379, [%rd97];
	add.s32 	%r380, %r379, %r377;
	add.s32 	%r381, %r535, 3840;
	mul.wide.u32 	%rd98, %r381, 4;
	add.s64 	%rd99, %rd1, %rd98;
	ld.global.u32 	%r382, [%rd99];
	add.s32 	%r550, %r382, %r380;
	add.s32 	%r536, %r536, 4096;
	add.s32 	%r535, %r535, 4096;
	add.s32 	%r534, %r534, 16;
	setp.ne.s32 	%p26, %r534, 0;
	@%p26 bra 	$L__BB9_6;
	add.s32 	%r539, %r536, -2048;
$L__BB9_8:
	setp.eq.s32 	%p27, %r13, 0;
	@%p27 bra 	$L__BB9_17;
	and.b32  	%r29, %r12, 7;
	setp.lt.u32 	%p28, %r13, 8;
	@%p28 bra 	$L__BB9_11;
	add.s32 	%r384, %r556, %r539;
	mul.wide.u32 	%rd100, %r384, 4;
	add.s64 	%rd101, %rd1, %rd100;
	ld.global.u32 	%r385, [%rd101];
	add.s32 	%r386, %r385, %r550;
	add.s32 	%r387, %r384, 256;
	mul.wide.u32 	%rd102, %r387, 4;
	add.s64 	%rd103, %rd1, %rd102;
	ld.global.u32 	%r388, [%rd103];
	add.s32 	%r389, %r388, %r386;
	add.s32 	%r390, %r384, 512;
	mul.wide.u32 	%rd104, %r390, 4;
	add.s64 	%rd105, %rd1, %rd104;
	ld.global.u32 	%r391, [%rd105];
	add.s32 	%r392, %r391, %r389;
	add.s32 	%r393, %r384, 768;
	mul.wide.u32 	%rd106, %r393, 4;
	add.s64 	%rd107, %rd1, %rd106;
	ld.global.u32 	%r394, [%rd107];
	add.s32 	%r395, %r394, %r392;
	add.s32 	%r396, %r384, 1024;
	mul.wide.u32 	%rd108, %r396, 4;
	add.s64 	%rd109, %rd1, %rd108;
	ld.global.u32 	%r397, [%rd109];
	add.s32 	%r398, %r397, %r395;
	add.s32 	%r399, %r384, 1280;
	mul.wide.u32 	%rd110, %r399, 4;
	add.s64 	%rd111, %rd1, %rd110;
	ld.global.u32 	%r400, [%rd111];
	add.s32 	%r401, %r400, %r398;
	add.s32 	%r402, %r384, 1536;
	mul.wide.u32 	%rd112, %r402, 4;
	add.s64 	%rd113, %rd1, %rd112;
	ld.global.u32 	%r403, [%rd113];
	add.s32 	%r404, %r403, %r401;
	add.s32 	%r405, %r384, 1792;
	mul.wide.u32 	%rd114, %r405, 4;
	add.s64 	%rd115, %rd1, %rd114;
	ld.global.u32 	%r406, [%rd115];
	add.s32 	%r550, %r406, %r404;
	add.s32 	%r539, %r539, 2048;
$L__BB9_11:
	setp.eq.s32 	%p29, %r29, 0;
	@%p29 bra 	$L__BB9_17;
	and.b32  	%r35, %r12, 3;
	setp.lt.u32 	%p30, %r29, 4;
	@%p30 bra 	$L__BB9_14;
	add.s32 	%r408, %r556, %r539;
	mul.wide.u32 	%rd116, %r408, 4;
	add.s64 	%rd117, %rd1, %rd116;
	ld.global.u32 	%r409, [%rd117];
	add.s32 	%r410, %r409, %r550;
	add.s32 	%r411, %r408, 256;
	mul.wide.u32 	%rd118, %r411, 4;
	add.s64 	%rd119, %rd1, %rd118;
	ld.global.u32 	%r412, [%rd119];
	add.s32 	%r413, %r412, %r410;
	add.s32 	%r414, %r408, 512;
	mul.wide.u32 	%rd120, %r414, 4;
	add.s64 	%rd121, %rd1, %rd120;
	ld.global.u32 	%r415, [%rd121];
	add.s32 	%r416, %r415, %r413;
	add.s32 	%r417, %r408, 768;
	mul.wide.u32 	%rd122, %r417, 4;
	add.s64 	%rd123, %rd1, %rd122;
	ld.global.u32 	%r418, [%rd123];
	add.s32 	%r550, %r418, %r416;
	add.s32 	%r539, %r539, 1024;
$L__BB9_14:
	setp.eq.s32 	%p31, %r35, 0;
	@%p31 bra 	$L__BB9_17;
	add.s32 	%r548, %r539, %r556;
	neg.s32 	%r547, %r35;
$L__BB9_16:
	.pragma "nounroll";
	mul.wide.u32 	%rd124, %r548, 4;
	add.s64 	%rd125, %rd1, %rd124;
	ld.global.u32 	%r419, [%rd125];
	add.s32 	%r550, %r419, %r550;
	add.s32 	%r548, %r548, 256;
	add.s32 	%r547, %r547, 1;
	setp.ne.s32 	%p32, %r547, 0;
	@%p32 bra 	$L__BB9_16;
$L__BB9_17:
	setp.lt.u32 	%p33, %r6, 256;
	@%p33 bra 	$L__BB9_22;
	// begin inline asm
	mov.u32 %r483, %laneid;
	// end inline asm
	mov.b32 	%r486, 1;
	mov.b32 	%r507, 31;
	mov.b32 	%r508, -1;
	// begin inline asm
	shfl.sync.down.b32 %r484, %r550, %r486, %r507, %r508;
	// end inline asm
	setp.gt.s32 	%p49, %r483, 30;
	selp.b32 	%r509, 0, %r484, %p49;
	add.s32 	%r490, %r509, %r550;
	mov.b32 	%r491, 2;
	// begin inline asm
	shfl.sync.down.b32 %r489, %r490, %r491, %r507, %r508;
	// end inline asm
	setp.gt.s32 	%p50, %r483, 29;
	selp.b32 	%r510, 0, %r489, %p50;
	add.s32 	%r495, %r490, %r510;
	mov.b32 	%r496, 4;
	// begin inline asm
	shfl.sync.down.b32 %r494, %r495, %r496, %r507, %r508;
	// end inline asm
	setp.gt.s32 	%p51, %r483, 27;
	selp.b32 	%r511, 0, %r494, %p51;
	add.s32 	%r500, %r495, %r511;
	mov.b32 	%r501, 8;
	// begin inline asm
	shfl.sync.down.b32 %r499, %r500, %r501, %r507, %r508;
	// end inline asm
	setp.gt.s32 	%p52, %r483, 23;
	selp.b32 	%r512, 0, %r499, %p52;
	add.s32 	%r505, %r500, %r512;
	mov.b32 	%r506, 16;
	// begin inline asm
	shfl.sync.down.b32 %r504, %r505, %r506, %r507, %r508;
	// end inline asm
	setp.gt.s32 	%p53, %r483, 15;
	selp.b32 	%r513, 0, %r504, %p53;
	add.s32 	%r574, %r505, %r513;
	setp.ne.s32 	%p54, %r483, 0;
	@%p54 bra 	$L__BB9_20;
	shr.u32 	%r514, %r7, 3;
	and.b32  	%r515, %r514, 124;
	mov.u32 	%r516, _ZZN3cub18CUB_300001_SM_10006detail6reduce18DeviceReduceKernelINS2_10policy_hubIijN4cuda3std3__44plusIiEEE10Policy1000EN6thrust24THRUST_300001_SM_1000_NS10device_ptrIiEEjS9_iNS7_10__identityEEEvT0_PT3_T1_NS0_13GridEvenShareISK_EET2_T4_E12temp_storage;
	add.s32 	%r517, %r516, %r515;
	st.shared.u32 	[%r517+8], %r574;
$L__BB9_20:
	bar.sync 	0;
	setp.ne.s32 	%p55, %r7, 0;
	@%p55 bra 	$L__BB9_48;
	ld.shared.u32 	%r518, [_ZZN3cub18CUB_300001_SM_10006detail6reduce18DeviceReduceKernelINS2_10policy_hubIijN4cuda3std3__44plusIiEEE10Policy1000EN6thrust24THRUST_300001_SM_1000_NS10device_ptrIiEEjS9_iNS7_10__identityEEEvT0_PT3_T1_NS0_13GridEvenShareISK_EET2_T4_E12temp_storage+12];
	add.s32 	%r519, %r518, %r574;
	ld.shared.u32 	%r520, [_ZZN3cub18CUB_300001_SM_10006detail6reduce18DeviceReduceKernelINS2_10policy_hubIijN4cuda3std3__44plusIiEEE10Policy1000EN6thrust24THRUST_300001_SM_1000_NS10device_ptrIiEEjS9_iNS7_10__identityEEEvT0_PT3_T1_NS0_13GridEvenShareISK_EET2_T4_E12temp_storage+16];
	add.s32 	%r521, %r519, %r520;
	ld.shared.u32 	%r522, [_ZZN3cub18CUB_300001_SM_10006detail6reduce18DeviceReduceKernelINS2_10policy_hubIijN4cuda3std3__44plusIiEEE10Policy1000EN6thrust24THRUST_300001_SM_1000_NS10device_ptrIiEEjS9_iNS7_10__identityEEEvT0_PT3_T1_NS0_13GridEvenShareISK_EET2_T4_E12temp_storage+20];
	add.s32 	%r523, %r521, %r522;
	ld.shared.u32 	%r524, [_ZZN3cub18CUB_300001_SM_10006detail6reduce18DeviceReduceKernelINS2_10policy_hubIijN4cuda3std3__44plusIiEEE10Policy1000EN6thrust24THRUST_300001_SM_1000_NS10device_ptrIiEEjS9_iNS7_10__identityEEEvT0_PT3_T1_NS0_13GridEvenShareISK_EET2_T4_E12temp_storage+24];
	add.s32 	%r525, %r523, %r524;
	ld.shared.u32 	%r526, [_ZZN3cub18CUB_300001_SM_10006detail6reduce18DeviceReduceKernelINS2_10policy_hubIijN4cuda3std3__44plusIiEEE10Policy1000EN6thrust24THRUST_300001_SM_1000_NS10device_ptrIiEEjS9_iNS7_10__identityEEEvT0_PT3_T1_NS0_13GridEvenShareISK_EET2_T4_E12temp_storage+28];
	add.s32 	%r527, %r525, %r526;
	ld.shared.u32 	%r528, [_ZZN3cub18CUB_300001_SM_10006detail6reduce18DeviceReduceKernelINS2_10policy_hubIijN4cuda3std3__44plusIiEEE10Policy1000EN6thrust24THRUST_300001_SM_1000_NS10device_ptrIiEEjS9_iNS7_10__identityEEEvT0_PT3_T1_NS0_13GridEvenShareISK_EET2_T4_E12temp_storage+32];
	add.s32 	%r529, %r527, %r528;
	ld.shared.u32 	%r530, [_ZZN3cub18CUB_300001_SM_10006detail6reduce18DeviceReduceKernelINS2_10policy_hubIijN4cuda3std3__44plusIiEEE10Policy1000EN6thrust24THRUST_300001_SM_1000_NS10device_ptrIiEEjS9_iNS7_10__identityEEEvT0_PT3_T1_NS0_13GridEvenShareISK_EET2_T4_E12temp_storage+36];
	add.s32 	%r574, %r529, %r530;
	bra.uni 	$L__BB9_48;
$L__BB9_22:
	// begin inline asm
	mov.u32 %r420, %laneid;
	// end inline asm
	and.b32  	%r446, %r7, 992;
	add.s32 	%r447, %r446, 32;
	setp.gt.u32 	%p34, %r447, %r6;
	not.b32 	%r448, %r446;
	add.s32 	%r449, %r6, %r448;
	selp.b32 	%r444, %r449, 31, %p34;
	mov.b32 	%r423, 1;
	mov.b32 	%r445, -1;
	// begin inline asm
	shfl.sync.down.b32 %r421, %r550, %r423, %r444, %r445;
	// end inline asm
	setp.lt.s32 	%p35, %r420, %r444;
	selp.b32 	%r450, %r421, 0, %p35;
	add.s32 	%r427, %r450, %r550;
	mov.b32 	%r428, 2;
	// begin inline asm
	shfl.sync.down.b32 %r426, %r427, %r428, %r444, %r445;
	// end inline asm
	add.s32 	%r451, %r420, 2;
	setp.gt.s32 	%p36, %r451, %r444;
	selp.b32 	%r452, 0, %r426, %p36;
	add.s32 	%r432, %r427, %r452;
	mov.b32 	%r433, 4;
	// begin inline asm
	shfl.sync.down.b32 %r431, %r432, %r433, %r444, %r445;
	// end inline asm
	add.s32 	%r453, %r420, 4;
	setp.gt.s32 	%p37, %r453, %r444;
	selp.b32 	%r454, 0, %r431, %p37;
	add.s32 	%r437, %r432, %r454;
	mov.b32 	%r438, 8;
	// begin inline asm
	shfl.sync.down.b32 %r436, %r437, %r438, %r444, %r445;
	// end inline asm
	add.s32 	%r455, %r420, 8;
	setp.gt.s32 	%p38, %r455, %r444;
	selp.b32 	%r456, 0, %r436, %p38;
	add.s32 	%r442, %r437, %r456;
	mov.b32 	%r443, 16;
	// begin inline asm
	shfl.sync.down.b32 %r441, %r442, %r443, %r444, %r445;
	// end inline asm
	add.s32 	%r457, %r420, 16;
	setp.gt.s32 	%p39, %r457, %r444;
	selp.b32 	%r458, 0, %r441, %p39;
	add.s32 	%r574, %r442, %r458;
	setp.ne.s32 	%p40, %r420, 0;
	@%p40 bra 	$L__BB9_24;
	shr.u32 	%r459, %r7, 3;
	and.b32  	%r460, %r459, 124;
	mov.u32 	%r461, _ZZN3cub18CUB_300001_SM_10006detail6reduce18DeviceReduceKernelINS2_10policy_hubIijN4cuda3std3__44plusIiEEE10Policy1000EN6thrust24THRUST_300001_SM_1000_NS10device_ptrIiEEjS9_iNS7_10__identityEEEvT0_PT3_T1_NS0_13GridEvenShareISK_EET2_T4_E12temp_storage;
	add.s32 	%r462, %r461, %r460;
	st.shared.u32 	[%r462+8], %r574;
$L__BB9_24:
	bar.sync 	0;
	setp.ne.s32 	%p41, %r7, 0;
	@%p41 bra 	$L__BB9_48;
	setp.gt.u32 	%p42, %r6, 32;
	ld.shared.u32 	%r463, [_ZZN3cub18CUB_300001_SM_10006detail6reduce18DeviceReduceKernelINS2_10policy_hubIijN4cuda3std3__44plusIiEEE10Policy1000EN6thrust24THRUST_300001_SM_1000_NS10device_ptrIiEEjS9_iNS7_10__identityEEEvT0_PT3_T1_NS0_13GridEvenShareISK_EET2_T4_E12temp_storage+12];
	selp.b32 	%r464, %r463, 0, %p42;
	add.s32 	%r465, %r464, %r574;
	setp.gt.u32 	%p43, %r6, 64;
	ld.shared.u32 	%r466, [_ZZN3cub18CUB_300001_SM_10006detail6reduce18DeviceReduceKernelINS2_10policy_hubIijN4cuda3std3__44plusIiEEE10Policy1000EN6thrust24THRUST_300001_SM_1000_NS10device_ptrIiEEjS9_iNS7_10__identityEEEvT0_PT3_T1_NS0_13GridEvenShareISK_EET2_T4_E12temp_storage+16];
	selp.b32 	%r467, %r466, 0, %p43;
	add.s32 	%r468, %r465, %r467;
	setp.gt.u32 	%p44, %r6, 96;
	ld.shared.u32 	%r469, [_ZZN3cub18CUB_300001_SM_10006detail6reduce18DeviceReduceKernelINS2_10policy_hubIijN4cuda3std3__44plusIiEEE10Policy1000EN6thrust24THRUST_300001_SM_1000_NS10device_ptrIiEEjS9_iNS7_10__identityEEEvT0_PT3_T1_NS0_13GridEvenShareISK_EET2_T4_E12temp_storage+20];
	selp.b32 	%r470, %r469, 0, %p44;
	add.s32 	%r471, %r468, %r470;
	setp.gt.u32 	%p45, %r6, 128;
	ld.shared.u32 	%r472, [_ZZN3cub18CUB_300001_SM_10006detail6reduce18DeviceReduceKernelINS2_10policy_hubIijN4cuda3std3__44plusIiEEE10Policy1000EN6thrust24THRUST_300001_SM_1000_NS10device_ptrIiEEjS9_iNS7_10__identityEEEvT0_PT3_T1_NS0_13GridEvenShareISK_EET2_T4_E12temp_storage+24];
	selp.b32 	%r473, %r472, 0, %p45;
	add.s32 	%r474, %r471, %r473;
	setp.gt.u32 	%p46, %r6, 160;
	ld.shared.u32 	%r475, [_ZZN3cub18CUB_300001_SM_10006detail6reduce18DeviceReduceKernelINS2_10policy_hubIijN4cuda3std3__44plusIiEEE10Policy1000EN6thrust24THRUST_300001_SM_1000_NS10device_ptrIiEEjS9_iNS7_10__identityEEEvT0_PT3_T1_NS0_13GridEvenShareISK_EET2_T4_E12temp_storage+28];
	selp.b32 	%r476, %r475, 0, %p46;
	add.s32 	%r477, %r474, %r476;
	setp.gt.u32 	%p47, %r6, 192;
	ld.shared.u32 	%r478, [_ZZN3cub18CUB_300001_SM_10006detail6reduce18DeviceReduceKernelINS2_10policy_hubIijN4cuda3std3__44plusIiEEE10Policy1000EN6thrust24THRUST_300001_SM_1000_NS10device_ptrIiEEjS9_iNS7_10__identityEEEvT0_PT3_T1_NS0_13GridEvenShareISK_EET2_T4_E12temp_storage+32];
	selp.b32 	%r479, %r478, 0, %p47;
	add.s32 	%r480, %r477, %r479;
	setp.gt.u32 	%p48, %r6, 224;
	ld.shared.u32 	%r481, [_ZZN3cub18CUB_300001_SM_10006detail6reduce18DeviceReduceKernelINS2_10policy_hubIijN4cuda3std3__44plusIiEEE10Policy1000EN6thrust24THRUST_300001_SM_1000_NS10device_ptrIiEEjS9_iNS7_10__identityEEEvT0_PT3_T1_NS0_13GridEvenShareISK_EET2_T4_E12temp_storage+36];
	selp.b32 	%r482, %r481, 0, %p48;
	add.s32 	%r574, %r480, %r482;
	bra.uni 	$L__BB9_48;
$L__BB9_26:
	mov.u32 	%r54, %tid.x;
	add.s32 	%r110, %r54, %r556;
	mul.wide.u32 	%rd4, %r110, 4;
	add.s64 	%rd5, %rd1, %rd4;
	ld.global.u32 	%r111, [%rd5];
	ld.global.u32 	%r112, [%rd5+1024];
	ld.global.u32 	%r113, [%rd5+2048];
	ld.global.u32 	%r114, [%rd5+3072];
	ld.global.u32 	%r115, [%rd5+4096];
	ld.global.u32 	%r116, [%rd5+5120];
	ld.global.u32 	%r117, [%rd5+6144];
	ld.global.u32 	%r118, [%rd5+7168];
	ld.global.u32 	%r119, [%rd5+8192];
	ld.global.u32 	%r120, [%rd5+9216];
	ld.global.u32 	%r121, [%rd5+10240];
	ld.global.u32 	%r122, [%rd5+11264];
	ld.global.u32 	%r123, [%rd5+12288];
	ld.global.u32 	%r124, [%rd5+13312];
	ld.global.u32 	%r125, [%rd5+14336];
	ld.global.u32 	%r126, [%rd5+15360];
	add.s32 	%r127, %r112, %r111;
	add.s32 	%r128, %r113, %r127;
	add.s32 	%r129, %r114, %r128;
	add.s32 	%r130, %r115, %r129;
	add.s32 	%r131, %r116, %r130;
	add.s32 	%r132, %r117, %r131;
	add.s32 	%r133, %r118, %r132;
	add.s32 	%r134, %r119, %r133;
	add.s32 	%r135, %r120, %r134;
	add.s32 	%r136, %r121, %r135;
	add.s32 	%r137, %r122, %r136;
	add.s32 	%r138, %r123, %r137;
	add.s32 	%r139, %r124, %r138;
	add.s32 	%r140, %r125, %r139;
	add.s32 	%r573, %r126, %r140;
	setp.lt.u32 	%p2, %r6, %r4;
	@%p2 bra 	$L__BB9_44;
	add.s32 	%r56, %r4, %r556;
	not.b32 	%r142, %r54;
	add.s32 	%r143, %r142, %r1;
	sub.s32 	%r144, %r143, %r4;
	sub.s32 	%r552, %r144, %r556;
	add.s32 	%r145, %r56, %r54;
	add.s32 	%r551, %r145, 2048;
	mov.b32 	%r554, 0;
	mov.u32 	%r553, %r56;
$L__BB9_28:
	add.s32 	%r556, %r556, %r4;
	add.s32 	%r147, %r1, -4096;
	setp.gt.u32 	%p3, %r556, %r147;
	@%p3 bra 	$L__BB9_30;
	add.s32 	%r148, %r54, %r556;
	mul.wide.u32 	%rd6, %r148, 4;
	add.s64 	%rd7, %rd1, %rd6;
	ld.global.u32 	%r149, [%rd7];
	ld.global.u32 	%r150, [%rd7+1024];
	ld.global.u32 	%r151, [%rd7+2048];
	ld.global.u32 	%r152, [%rd7+3072];
	ld.global.u32 	%r153, [%rd7+4096];
	ld.global.u32 	%r154, [%rd7+5120];
	ld.global.u32 	%r155, [%rd7+6144];
	ld.global.u32 	%r156, [%rd7+7168];
	ld.global.u32 	%r157, [%rd7+8192];
	ld.global.u32 	%r158, [%rd7+9216];
	ld.global.u32 	%r159, [%rd7+10240];
	ld.global.u32 	%r160, [%rd7+11264];
	ld.global.u32 	%r161, [%rd7+12288];
	ld.global.u32 	%r162, [%rd7+13312];
	ld.global.u32 	%r163, [%rd7+14336];
	ld.global.u32 	%r164, [%rd7+15360];
	add.s32 	%r165, %r149, %r573;
	add.s32 	%r166, %r150, %r165;
	add.s32 	%r167, %r151, %r166;
	add.s32 	%r168, %r152, %r167;
	add.s32 	%r169, %r153, %r168;
	add.s32 	%r170, %r154, %r169;
	add.s32 	%r171, %r155, %r170;
	add.s32 	%r172, %r156, %r171;
	add.s32 	%r173, %r157, %r172;
	add.s32 	%r174, %r158, %r173;
	add.s32 	%r175, %r159, %r174;
	add.s32 	%r176, %r160, %r175;
	add.s32 	%r177, %r161, %r176;
	add.s32 	%r178, %r162, %r177;
	add.s32 	%r179, %r163, %r178;
	add.s32 	%r573, %r164, %r179;
	sub.s32 	%r180, %r1, %r556;
	setp.lt.u32 	%p4, %r180, %r4;
	add.s32 	%r554, %r554, 1;
	add.s32 	%r553, %r553, %r4;
	sub.s32 	%r552, %r552, %r4;
	add.s32 	%r551, %r551, %r4;
	@%p4 bra 	$L__BB9_44;
	bra.uni 	$L__BB9_28;
$L__BB9_30:
	setp.le.u32 	%p5, %r1, %r556;
	sub.s32 	%r182, %r1, %r556;
	setp.ge.s32 	%p6, %r54, %r182;
	or.pred  	%p7, %p5, %p6;
	@%p7 bra 	$L__BB9_44;
	not.b32 	%r185, %r54;
	add.s32 	%r186, %r1, %r185;
	sub.s32 	%r187, %r186, %r56;
	mul.lo.s32 	%r188, %r2, %r554;
	shl.b32 	%r189, %r188, 12;
	sub.s32 	%r190, %r187, %r189;
	shr.u32 	%r191, %r190, 8;
	add.s32 	%r71, %r191, 1;
	and.b32  	%r72, %r71, 15;
	setp.lt.u32 	%p8, %r190, 3840;
	mov.u32 	%r565, %r54;
	@%p8 bra 	$L__BB9_35;
	or.b32  	%r559, %r54, 2048;
	shr.u32 	%r192, %r552, 8;
	add.s32 	%r193, %r192, 1;
	and.b32  	%r194, %r193, 33554416;
	neg.s32 	%r557, %r194;
$L__BB9_33:
	.pragma "nounroll";
	add.s32 	%r195, %r551, -2048;
	mul.wide.u32 	%rd8, %r195, 4;
	add.s64 	%rd9, %rd1, %rd8;
	ld.global.u32 	%r196, [%rd9];
	add.s32 	%r197, %r196, %r573;
	add.s32 	%r198, %r551, -1792;
	mul.wide.u32 	%rd10, %r198, 4;
	add.s64 	%rd11, %rd1, %rd10;
	ld.global.u32 	%r199, [%rd11];
	add.s32 	%r200, %r199, %r197;
	add.s32 	%r201, %r551, -1536;
	mul.wide.u32 	%rd12, %r201, 4;
	add.s64 	%rd13, %rd1, %rd12;
	ld.global.u32 	%r202, [%rd13];
	add.s32 	%r203, %r202, %r200;
	add.s32 	%r204, %r551, -1280;
	mul.wide.u32 	%rd14, %r204, 4;
	add.s64 	%rd15, %rd1, %rd14;
	ld.global.u32 	%r205, [%rd15];
	add.s32 	%r206, %r205, %r203;
	add.s32 	%r207, %r551, -1024;
	mul.wide.u32 	%rd16, %r207, 4;
	add.s64 	%rd17, %rd1, %rd16;
	ld.global.u32 	%r208, [%rd17];
	add.s32 	%r209, %r208, %r206;
	add.s32 	%r210, %r551, -768;
	mul.wide.u32 	%rd18, %r210, 4;
	add.s64 	%rd19, %rd1, %rd18;
	ld.global.u32 	%r211, [%rd19];
	add.s32 	%r212, %r211, %r209;
	add.s32 	%r213, %r551, -512;
	mul.wide.u32 	%rd20, %r213, 4;
	add.s64 	%rd21, %rd1, %rd20;
	ld.global.u32 	%r214, [%rd21];
	add.s32 	%r215, %r214, %r212;
	add.s32 	%r216, %r551, 1792;
	add.s32 	%r217, %r551, -256;
	mul.wide.u32 	%rd22, %r217, 4;
	add.s64 	%rd23, %rd1, %rd22;
	ld.global.u32 	%r218, [%rd23];
	add.s32 	%r219, %r218, %r215;
	mul.wide.u32 	%rd24, %r551, 4;
	add.s64 	%rd25, %rd1, %rd24;
	ld.global.u32 	%r220, [%rd25];
	add.s32 	%r221, %r220, %r219;
	add.s32 	%r222, %r551, 256;
	mul.wide.u32 	%rd26, %r222, 4;
	add.s64 	%rd27, %rd1, %rd26;
	ld.global.u32 	%r223, [%rd27];
	add.s32 	%r224, %r223, %r221;
	add.s32 	%r225, %r551, 512;
	mul.wide.u32 	%rd28, %r225, 4;
	add.s64 	%rd29, %rd1, %rd28;
	ld.global.u32 	%r226, [%rd29];
	add.s32 	%r227, %r226, %r224;
	add.s32 	%r228, %r551, 768;
	mul.wide.u32 	%rd30, %r228, 4;
	add.s64 	%rd31, %rd1, %rd30;
	ld.global.u32 	%r229, [%rd31];
	add.s32 	%r230, %r229, %r227;
	add.s32 	%r231, %r551, 1024;
	mul.wide.u32 	%rd32, %r231, 4;
	add.s64 	%rd33, %rd1, %rd32;
	ld.global.u32 	%r232, [%rd33];
	add.s32 	%r233, %r232, %r230;
	add.s32 	%r234, %r551, 1280;
	mul.wide.u32 	%rd34, %r234, 4;
	add.s64 	%rd35, %rd1, %rd34;
	ld.global.u32 	%r235, [%rd35];
	add.s32 	%r236, %r235, %r233;
	add.s32 	%r237, %r551, 1536;
	mul.wide.u32 	%rd36, %r237, 4;
	add.s64 	%rd37, %rd1, %rd36;
	ld.global.u32 	%r238, [%rd37];
	add.s32 	%r239, %r238, %r236;
	mul.wide.u32 	%rd38, %r216, 4;
	add.s64 	%rd39, %rd1, %rd38;
	ld.global.u32 	%r240, [%rd39];
	add.s32 	%r573, %r240, %r239;
	add.s32 	%r559, %r559, 4096;
	add.s32 	%r551, %r551, 4096;
	add.s32 	%r557, %r557, 16;
	setp.ne.s32 	%p9, %r557, 0;
	@%p9 bra 	$L__BB9_33;
	add.s32 	%r565, %r559, -2048;
$L__BB9_35:
	setp.eq.s32 	%p10, %r72, 0;
	@%p10 bra 	$L__BB9_44;
	and.b32  	%r87, %r71, 7;
	setp.lt.u32 	%p11, %r72, 8;
	@%p11 bra 	$L__BB9_38;
	add.s32 	%r242, %r565, %r556;
	mul.wide.u32 	%rd40, %r242, 4;
	add.s64 	%rd41, %rd1, %rd40;
	ld.global.u32 	%r243, [%rd41];
	add.s32 	%r244, %r243, %r573;
	add.s32 	%r245, %r242, 256;
	mul.wide.u32 	%rd42, %r245, 4;
	add.s64 	%rd43, %rd1, %rd42;
	ld.global.u32 	%r246, [%rd43];
	add.s32 	%r247, %r246, %r244;
	add.s32 	%r248, %r242, 512;
	mul.wide.u32 	%rd44, %r248, 4;
	add.s64 	%rd45, %rd1, %rd44;
	ld.global.u32 	%r249, [%rd45];
	add.s32 	%r250, %r249, %r247;
	add.s32 	%r251, %r242, 768;
	mul.wide.u32 	%rd46, %r251, 4;
	add.s64 	%rd47, %rd1, %rd46;
	ld.global.u32 	%r252, [%rd47];
	add.s32 	%r253, %r252, %r250;
	add.s32 	%r254, %r242, 1024;
	mul.wide.u32 	%rd48, %r254, 4;
	add.s64 	%rd49, %rd1, %rd48;
	ld.global.u32 	%r255, [%rd49];
	add.s32 	%r256, %r255, %r253;
	add.s32 	%r257, %r242, 1280;
	mul.wide.u32 	%rd50, %r257, 4;
	add.s64 	%rd51, %rd1, %rd50;
	ld.global.u32 	%r258, [%rd51];
	add.s32 	%r259, %r258, %r256;
	add.s32 	%r260, %r242, 1536;
	mul.wide.u32 	%rd52, %r260, 4;
	add.s64 	%rd53, %rd1, %rd52;
	ld.global.u32 	%r261, [%rd53];
	add.s32 	%r262, %r261, %r259;
	add.s32 	%r263, %r242, 1792;
	mul.wide.u32 	%rd54, %r263, 4;
	add.s64 	%rd55, %rd1, %rd54;
	ld.global.u32 	%r264, [%rd55];
	add.s32 	%r573, %r264, %r262;
	add.s32 	%r565, %r565, 2048;
$L__BB9_38:
	setp.eq.s32 	%p12, %r87, 0;
	@%p12 bra 	$L__BB9_44;
	setp.lt.u32 	%p13, %r87, 4;
	@%p13 bra 	$L__BB9_41;
	add.s32 	%r266, %r565, %r556;
	mul.wide.u32 	%rd56, %r266, 4;
	add.s64 	%rd57, %rd1, %rd56;
	ld.global.u32 	%r267, [%rd57];
	add.s32 	%r268, %r267, %r573;
	add.s32 	%r269, %r266, 256;
	mul.wide.u32 	%rd58, %r269, 4;
	add.s64 	%rd59, %rd1, %rd58;
	ld.global.u32 	%r270, [%rd59];
	add.s32 	%r271, %r270, %r268;
	add.s32 	%r272, %r266, 512;
	mul.wide.u32 	%rd60, %r272, 4;
	add.s64 	%rd61, %rd1, %rd60;
	ld.global.u32 	%r273, [%rd61];
	add.s32 	%r274, %r273, %r271;
	add.s32 	%r275, %r266, 768;
	mul.wide.u32 	%rd62, %r275, 4;
	add.s64 	%rd63, %rd1, %rd62;
	ld.global.u32 	%r276, [%rd63];
	add.s32 	%r573, %r276, %r274;
	add.s32 	%r565, %r565, 1024;
$L__BB9_41:
	and.b32  	%r277, %r71, 3;
	setp.eq.s32 	%p14, %r277, 0;
	@%p14 bra 	$L__BB9_44;
	add.s32 	%r571, %r565, %r553;
	cvt.u16.u32 	%rs1, %r552;
	shr.u16 	%rs2, %rs1, 8;
	add.s16 	%rs3, %rs2, 1;
	cvt.u32.u16 	%r278, %rs3;
	and.b32  	%r279, %r278, 3;
	neg.s32 	%r570, %r279;
$L__BB9_43:
	.pragma "nounroll";
	mul.wide.u32 	%rd64, %r571, 4;
	add.s64 	%rd65, %rd1, %rd64;
	ld.global.u32 	%r280, [%rd65];
	add.s32 	%r573, %r280, %r573;
	add.s32 	%r571, %r571, 256;
	add.s32 	%r570, %r570, 1;
	setp.ne.s32 	%p15, %r570, 0;
	@%p15 bra 	$L__BB9_43;
$L__BB9_44:
	// begin inline asm
	mov.u32 %r281, %laneid;
	// end inline asm
	mov.b32 	%r284, 1;
	mov.b32 	%r305, 31;
	mov.b32 	%r306, -1;
	// begin inline asm
	shfl.sync.down.b32 %r282, %r573, %r284, %r305, %r306;
	// end inline asm
	setp.gt.s32 	%p16, %r281, 30;
	selp.b32 	%r307, 0, %r282, %p16;
	add.s32 	%r288, %r307, %r573;
	mov.b32 	%r289, 2;
	// begin inline asm
	shfl.sync.down.b32 %r287, %r288, %r289, %r305, %r306;
	// end inline asm
	setp.gt.s32 	%p17, %r281, 29;
	selp.b32 	%r308, 0, %r287, %p17;
	add.s32 	%r293, %r288, %r308;
	mov.b32 	%r294, 4;
	// begin inline asm
	shfl.sync.down.b32 %r292, %r293, %r294, %r305, %r306;
	// end inline asm
	setp.gt.s32 	%p18, %r281, 27;
	selp.b32 	%r309, 0, %r292, %p18;
	add.s32 	%r298, %r293, %r309;
	mov.b32 	%r299, 8;
	// begin inline asm
	shfl.sync.down.b32 %r297, %r298, %r299, %r305, %r306;
	// end inline asm
	setp.gt.s32 	%p19, %r281, 23;
	selp.b32 	%r310, 0, %r297, %p19;
	add.s32 	%r303, %r298, %r310;
	mov.b32 	%r304, 16;
	// begin inline asm
	shfl.sync.down.b32 %r302, %r303, %r304, %r305, %r306;
	// end inline asm
	setp.gt.s32 	%p20, %r281, 15;
	selp.b32 	%r311, 0, %r302, %p20;
	add.s32 	%r574, %r303, %r311;
	setp.ne.s32 	%p21, %r281, 0;
	@%p21 bra 	$L__BB9_46;
	shr.u32 	%r312, %r54, 3;
	and.b32  	%r313, %r312, 124;
	mov.u32 	%r314, _ZZN3cub18CUB_300001_SM_10006detail6reduce18DeviceReduceKernelINS2_10policy_hubIijN4cuda3std3__44plusIiEEE10Policy1000EN6thrust24THRUST_300001_SM_1000_NS10device_ptrIiEEjS9_iNS7_10__identityEEEvT0_PT3_T1_NS0_13GridEvenShareISK_EET2_T4_E12temp_storage;
	add.s32 	%r315, %r314, %r313;
	st.shared.u32 	[%r315+8], %r574;
$L__BB9_46:
	bar.sync 	0;
	setp.ne.s32 	%p22, %r54, 0;
	@%p22 bra 	$L__BB9_48;
	ld.shared.u32 	%r316, [_ZZN3cub18CUB_300001_SM_10006detail6reduce18DeviceReduceKernelINS2_10policy_hubIijN4cuda3std3__44plusIiEEE10Policy1000EN6thrust24THRUST_300001_SM_1000_NS10device_ptrIiEEjS9_iNS7_10__identityEEEvT0_PT3_T1_NS0_13GridEvenShareISK_EET2_T4_E12temp_storage+12];
	add.s32 	%r317, %r316, %r574;
	ld.shared.u32 	%r318, [_ZZN3cub18CUB_300001_SM_10006detail6reduce18DeviceReduceKernelINS2_10policy_hubIijN4cuda3std3__44plusIiEEE10Policy1000EN6thrust24THRUST_300001_SM_1000_NS10device_ptrIiEEjS9_iNS7_10__identityEEEvT0_PT3_T1_NS0_13GridEvenShareISK_EET2_T4_E12temp_storage+16];
	add.s32 	%r319, %r317, %r318;
	ld.shared.u32 	%r320, [_ZZN3cub18CUB_300001_SM_10006detail6reduce18DeviceReduceKernelINS2_10policy_hubIijN4cuda3std3__44plusIiEEE10Policy1000EN6thrust24THRUST_300001_SM_1000_NS10device_ptrIiEEjS9_iNS7_10__identityEEEvT0_PT3_T1_NS0_13GridEvenShareISK_EET2_T4_E12temp_storage+20];
	add.s32 	%r321, %r319, %r320;
	ld.shared.u32 	%r322, [_ZZN3cub18CUB_300001_SM_10006detail6reduce18DeviceReduceKernelINS2_10policy_hubIijN4cuda3std3__44plusIiEEE10Policy1000EN6thrust24THRUST_300001_SM_1000_NS10device_ptrIiEEjS9_iNS7_10__identityEEEvT0_PT3_T1_NS0_13GridEvenShareISK_EET2_T4_E12temp_storage+24];
	add.s32 	%r323, %r321, %r322;
	ld.shared.u32 	%r324, [_ZZN3cub18CUB_300001_SM_10006detail6reduce18DeviceReduceKernelINS2_10policy_hubIijN4cuda3std3__44plusIiEEE10Policy1000EN6thrust24THRUST_300001_SM_1000_NS10device_ptrIiEEjS9_iNS7_10__identityEEEvT0_PT3_T1_NS0_13GridEvenShareISK_EET2_T4_E12temp_storage+28];
	add.s32 	%r325, %r323, %r324;
	ld.shared.u32 	%r326, [_ZZN3cub18CUB_300001_SM_10006detail6reduce18DeviceReduceKernelINS2_10policy_hubIijN4cuda3std3__44plusIiEEE10Policy1000EN6thrust24THRUST_300001_SM_1000_NS10device_ptrIiEEjS9_iNS7_10__identityEEEvT0_PT3_T1_NS0_13GridEvenShareISK_EET2_T4_E12temp_storage+32];
	add.s32 	%r327, %r325, %r326;
	ld.shared.u32 	%r328, [_ZZN3cub18CUB_300001_SM_10006detail6reduce18DeviceReduceKernelINS2_10policy_hubIijN4cuda3std3__44plusIiEEE10Policy1000EN6thrust24THRUST_300001_SM_1000_NS10device_ptrIiEEjS9_iNS7_10__identityEEEvT0_PT3_T1_NS0_13GridEvenShareISK_EET2_T4_E12temp_storage+36];
	add.s32 	%r574, %r327, %r328;
$L__BB9_48:
	mov.u32 	%r531, %tid.x;
	setp.ne.s32 	%p56, %r531, 0;
	@%p56 bra 	$L__BB9_50;
	ld.param.u64 	%rd129, [_ZN3cub18CUB_300001_SM_10006detail6reduce18DeviceReduceKernelINS2_10policy_hubIijN4cuda3std3__44plusIiEEE10Policy1000EN6thrust24THRUST_300001_SM_1000_NS10device_ptrIiEEjS9_iNS7_10__identityEEEvT0_PT3_T1_NS0_13GridEvenShareISK_EET2_T4__param_1];
	cvta.to.global.u64 	%rd126, %rd129;
	mul.wide.u32 	%rd127, %r3, 4;
	add.s64 	%rd128, %rd126, %rd127;
	st.global.u32 	[%rd128], %r574;
$L__BB9_50:
	ret;

}
	// .globl	_ZN3cub18CUB_300001_SM_10006detail6reduce28DeviceReduceSingleTileKernelINS2_10policy_hubIijN4cuda3std3__44plusIiEEE10Policy1000EPiSC_iS9_iiNS7_10__identityEEEvT0_T1_T2_T3_T4_T6_
.visible .entry _ZN3cub18CUB_300001_SM_10006detail6reduce28DeviceReduceSingleTileKernelINS2_10policy_hubIijN4cuda3std3__44plusIiEEE10Policy1000EPiSC_iS9_iiNS7_10__identityEEEvT0_T1_T2_T3_T4_T6_(
	.param .u64 .ptr .align 1 _ZN3cub18CUB_300001_SM_10006detail6reduce28DeviceReduceSingleTileKernelINS2_10policy_hubIijN4cuda3std3__44plusIiEEE10Policy1000EPiSC_iS9_iiNS7_10__identityEEEvT0_T1_T2_T3_T4_T6__param_0,
	.param .u64 .ptr .align 1 _ZN3cub18CUB_300001_SM_10006detail6reduce28DeviceReduceSingleTileKernelINS2_10policy_hubIijN4cuda3std3__44plusIiEEE10Policy1000EPiSC_iS9_iiNS7_10__identityEEEvT0_T1_T2_T3_T4_T6__param_1,
	.param .u32 _ZN3cub18CUB_300001_SM_10006detail6reduce28DeviceReduceSingleTileKernelINS2_10policy_hubIijN4cuda3std3__44plusIiEEE10Policy1000EPiSC_iS9_iiNS7_10__identityEEEvT0_T1_T2_T3_T4_T6__param_2,
	.param .align 1 .b8 _ZN3cub18CUB_300001_SM_10006detail6reduce28DeviceReduceSingleTileKernelINS2_10policy_hubIijN4cuda3std3__44plusIiEEE10Policy1000EPiSC_iS9_iiNS7_10__identityEEEvT0_T1_T2_T3_T4_T6__param_3[1],
	.param .u32 _ZN3cub18CUB_300001_SM_10006detail6reduce28DeviceReduceSingleTileKernelINS2_10policy_hubIijN4cuda3std3__44plusIiEEE10Policy1000EPiSC_iS9_iiNS7_10__identityEEEvT0_T1_T2_T3_T4_T6__param_4,
	.param .align 1 .b8 _ZN3cub18CUB_300001_SM_10006detail6reduce28DeviceReduceSingleTileKernelINS2_10policy_hubIijN4cuda3std3__44plusIiEEE10Policy1000EPiSC_iS9_iiNS7_10__identityEEEvT0_T1_T2_T3_T4_T6__param_5[1]
)
.maxntid 256
.minnctapersm 1
{
	.reg .pred 	%p<97>;
	.reg .b32 	%r<687>;
	.reg .b64 	%rd<125>;
	// demoted variable
	.shared .align 4 .b8 _ZZN3cub18CUB_300001_SM_10006detail6reduce28DeviceReduceSingleTileKernelINS2_10policy_hubIijN4cuda3std3__44plusIiEEE10Policy1000EPiSC_iS9_iiNS7_10__identityEEEvT0_T1_T2_T3_T4_T6_E12temp_storage[44];
	ld.param.u64 	%rd16, [_ZN3cub18CUB_300001_SM_10006detail6reduce28DeviceReduceSingleTileKernelINS2_10policy_hubIijN4cuda3std3__44plusIiEEE10Policy1000EPiSC_iS9_iiNS7_10__identityEEEvT0_T1_T2_T3_T4_T6__param_0];
	ld.param.u64 	%rd17, [_ZN3cub18CUB_300001_SM_10006detail6reduce28DeviceReduceSingleTileKernelINS2_10policy_hubIijN4cuda3std3__44plusIiEEE10Policy1000EPiSC_iS9_iiNS7_10__identityEEEvT0_T1_T2_T3_T4_T6__param_1];
	ld.param.u32 	%r120, [_ZN3cub18CUB_300001_SM_10006detail6reduce28DeviceReduceSingleTileKernelINS2_10policy_hubIijN4cuda3std3__44plusIiEEE10Policy1000EPiSC_iS9_iiNS7_10__identityEEEvT0_T1_T2_T3_T4_T6__param_2];
	ld.param.u32 	%r121, [_ZN3cub18CUB_300001_SM_10006detail6reduce28DeviceReduceSingleTileKernelINS2_10policy_hubIijN4cuda3std3__44plusIiEEE10Policy1000EPiSC_iS9_iiNS7_10__identityEEEvT0_T1_T2_T3_T4_T6__param_4];
	cvta.to.global.u64 	%rd1, %rd17;
	setp.ne.s32 	%p1, %r120, 0;
	@%p1 bra 	$L__BB10_3;
	mov.u32 	%r633, %tid.x;
	setp.ne.s32 	%p96, %r633, 0;
	@%p96 bra 	$L__BB10_74;
	st.global.u32 	[%rd1], %r121;
	bra.uni 	$L__BB10_74;
$L__BB10_3:
	and.b64  	%rd18, %rd16, 15;
	setp.ne.s64 	%p2, %rd18, 0;
	@%p2 bra 	$L__BB10_38;
	setp.gt.s32 	%p49, %r120, 4095;
	@%p49 bra 	$L__BB10_22;
	mov.u32 	%r1, %tid.x;
	setp.ge.s32 	%p66, %r1, %r120;
	mov.b32 	%r644, 0;
	mov.u32 	%r639, %r1;
	@%p66 bra 	$L__BB10_7;
	mul.wide.u32 	%rd113, %r1, 4;
	add.s64 	%rd112, %rd16, %rd113;
	// begin inline asm
	ld.global.nc.u32 %r644, [%rd112];
	// end inline asm
	add.s32 	%r639, %r1, 256;
$L__BB10_7:
	setp.ge.s32 	%p67, %r639, %r120;
	@%p67 bra 	$L__BB10_13;
	not.b32 	%r507, %r639;
	add.s32 	%r6, %r120, %r507;
	and.b32  	%r508, %r6, 768;
	setp.eq.s32 	%p68, %r508, 768;
	@%p68 bra 	$L__BB10_11;
	mul.wide.u32 	%rd114, %r639, 4;
	add.s64 	%rd121, %rd16, %rd114;
	shr.u32 	%r509, %r6, 8;
	add.s32 	%r510, %r509, 1;
	and.b32  	%r511, %r510, 3;
	neg.s32 	%r636, %r511;
$L__BB10_10:
	.pragma "nounroll";
	// begin inline asm
	ld.global.nc.u32 %r512, [%rd121];
	// end inline asm
	add.s32 	%r644, %r512, %r644;
	add.s32 	%r639, %r639, 256;
	add.s64 	%rd121, %rd121, 1024;
	add.s32 	%r636, %r636, 1;
	setp.ne.s32 	%p69, %r636, 0;
	@%p69 bra 	$L__BB10_10;
$L__BB10_11:
	setp.lt.u32 	%p70, %r6, 768;
	@%p70 bra 	$L__BB10_13;
$L__BB10_12:
	mul.wide.s32 	%rd120, %r639, 4;
	add.s64 	%rd116, %rd16, %rd120;
	// begin inline asm
	ld.global.nc.u32 %r513, [%rd116];
	// end inline asm
	add.s32 	%r517, %r513, %r644;
	add.s64 	%rd117, %rd116, 1024;
	// begin inline asm
	ld.global.nc.u32 %r514, [%rd117];
	// end inline asm
	add.s32 	%r518, %r514, %r517;
	add.s64 	%rd118, %rd116, 2048;
	// begin inline asm
	ld.global.nc.u32 %r515, [%rd118];
	// end inline asm
	add.s32 	%r519, %r515, %r518;
	add.s64 	%rd119, %rd116, 3072;
	// begin inline asm
	ld.global.nc.u32 %r516, [%rd119];
	// end inline asm
	add.s32 	%r644, %r516, %r519;
	add.s32 	%r639, %r639, 1024;
	setp.lt.s32 	%p71, %r639, %r120;
	@%p71 bra 	$L__BB10_12;
$L__BB10_13:
	setp.lt.s32 	%p72, %r120, 256;
	@%p72 bra 	$L__BB10_18;
	// begin inline asm
	mov.u32 %r583, %laneid;
	// end inline asm
	mov.b32 	%r586, 1;
	mov.b32 	%r607, 31;
	mov.b32 	%r608, -1;
	// begin inline asm
	shfl.sync.down.b32 %r584, %r644, %r586, %r607, %r608;
	// end inline asm
	setp.gt.s32 	%p88, %r583, 30;
	selp.b32 	%r609, 0, %r584, %p88;
	add.s32 	%r590, %r609, %r644;
	mov.b32 	%r591, 2;
	// begin inline asm
	shfl.sync.down.b32 %r589, %r590, %r591, %r607, %r608;
	// end inline asm
	setp.gt.s32 	%p89, %r583, 29;
	selp.b32 	%r610, 0, %r589, %p89;
	add.s32 	%r595, %r590, %r610;
	mov.b32 	%r596, 4;
	// begin inline asm
	shfl.sync.down.b32 %r594, %r595, %r596, %r607, %r608;
	// end inline asm
	setp.gt.s32 	%p90, %r583, 27;
	selp.b32 	%r611, 0, %r594, %p90;
	add.s32 	%r600, %r595, %r611;
	mov.b32 	%r601, 8;
	// begin inline asm
	shfl.sync.down.b32 %r599, %r600, %r601, %r607, %r608;
	// end inline asm
	setp.gt.s32 	%p91, %r583, 23;
	selp.b32 	%r612, 0, %r599, %p91;
	add.s32 	%r605, %r600, %r612;
	mov.b32 	%r606, 16;
	// begin inline asm
	shfl.sync.down.b32 %r604, %r605, %r606, %r607, %r608;
	// end inline asm
	setp.gt.s32 	%p92, %r583, 15;
	selp.b32 	%r613, 0, %r604, %p92;
	add.s32 	%r686, %r605, %r613;
	setp.ne.s32 	%p93, %r583, 0;
	@%p93 bra 	$L__BB10_16;
	shr.u32 	%r614, %r1, 3;
	and.b32  	%r615, %r614, 124;
	mov.u32 	%r616, _ZZN3cub18CUB_300001_SM_10006detail6reduce28DeviceReduceSingleTileKernelINS2_10policy_hubIijN4cuda3std3__44plusIiEEE10Policy1000EPiSC_iS9_iiNS7_10__identityEEEvT0_T1_T2_T3_T4_T6_E12temp_storage;
	add.s32 	%r617, %r616, %r615;
	st.shared.u32 	[%r617+8], %r686;
$L__BB10_16:
	bar.sync 	0;
	setp.ne.s32 	%p94, %r1, 0;
	@%p94 bra 	$L__BB10_72;
	ld.shared.u32 	%r618, [_ZZN3cub18CUB_300001_SM_10006detail6reduce28DeviceReduceSingleTileKernelINS2_10policy_hubIijN4cuda3std3__44plusIiEEE10Policy1000EPiSC_iS9_iiNS7_10__identityEEEvT0_T1_T2_T3_T4_T6_E12temp_storage+12];
	add.s32 	%r619, %r618, %r686;
	ld.shared.u32 	%r620, [_ZZN3cub18CUB_300001_SM_10006detail6reduce28DeviceReduceSingleTileKernelINS2_10policy_hubIijN4cuda3std3__44plusIiEEE10Policy1000EPiSC_iS9_iiNS7_10__identityEEEvT0_T1_T2_T3_T4_T6_E12temp_storage+16];
	add.s32 	%r621, %r619, %r620;
	ld.shared.u32 	%r622, [_ZZN3cub18CUB_300001_SM_10006detail6reduce28DeviceReduceSingleTileKernelINS2_10policy_hubIijN4cuda3std3__44plusIiEEE10Policy1000EPiSC_iS9_iiNS7_10__identityEEEvT0_T1_T2_T3_T4_T6_E12temp_storage+20];
	add.s32 	%r623, %r621, %r622;
	ld.shared.u32 	%r624, [_ZZN3cub18CUB_300001_SM_10006detail6reduce28DeviceReduceSingleTileKernelINS2_10policy_hubIijN4cuda3std3__44plusIiEEE10Policy1000EPiSC_iS9_iiNS7_10__identityEEEvT0_T1_T2_T3_T4_T6_E12temp_storage+24];
	add.s32 	%r625, %r623, %r624;
	ld.shared.u32 	%r626, [_ZZN3cub18CUB_300001_SM_10006detail6reduce28DeviceReduceSingleTileKernelINS2_10policy_hubIijN4cuda3std3__44plusIiEEE10Policy1000EPiSC_iS9_iiNS7_10__identityEEEvT0_T1_T2_T3_T4_T6_E12temp_storage+28];
	add.s32 	%r627, %r625, %r626;
	ld.shared.u32 	%r628, [_ZZN3cub18CUB_300001_SM_10006detail6reduce28DeviceReduceSingleTileKernelINS2_10policy_hubIijN4cuda3std3__44plusIiEEE10Policy1000EPiSC_iS9_iiNS7_10__identityEEEvT0_T1_T2_T3_T4_T6_E12temp_storage+32];
	add.s32 	%r629, %r627, %r628;
	ld.shared.u32 	%r630, [_ZZN3cub18CUB_300001_SM_10006detail6reduce28DeviceReduceSingleTileKernelINS2_10policy_hubIijN4cuda3std3__44plusIiEEE10Policy1000EPiSC_iS9_iiNS7_10__identityEEEvT0_T1_T2_T3_T4_T6_E12temp_storage+36];
	add.s32 	%r686, %r629, %r630;
	bra.uni 	$L__BB10_72;
$L__BB10_18:
	// begin inline asm
	mov.u32 %r520, %laneid;
	// end inline asm
	and.b32  	%r546, %r1, 992;
	add.s32 	%r547, %r546, 32;
	setp.gt.s32 	%p73, %r547, %r120;
	not.b32 	%r548, %r546;
	add.s32 	%r549, %r120, %r548;
	selp.b32 	%r544, %r549, 31, %p73;
	mov.b32 	%r523, 1;
	mov.b32 	%r545, -1;
	// begin inline asm
	shfl.sync.down.b32 %r521, %r644, %r523, %r544, %r545;
	// end inline asm
	setp.lt.s32 	%p74, %r520, %r544;
	selp.b32 	%r550, %r521, 0, %p74;
	add.s32 	%r527, %r550, %r644;
	mov.b32 	%r528, 2;
	// begin inline asm
	shfl.sync.down.b32 %r526, %r527, %r528, %r544, %r545;
	// end inline asm
	add.s32 	%r551, %r520, 2;
	setp.gt.s32 	%p75, %r551, %r544;
	selp.b32 	%r552, 0, %r526, %p75;
	add.s32 	%r532, %r527, %r552;
	mov.b32 	%r533, 4;
	// begin inline asm
	shfl.sync.down.b32 %r531, %r532, %r533, %r544, %r545;
	// end inline asm
	add.s32 	%r553, %r520, 4;
	setp.gt.s32 	%p76, %r553, %r544;
	selp.b32 	%r554, 0, %r531, %p76;
	add.s32 	%r537, %r532, %r554;
	mov.b32 	%r538, 8;
	// begin inline asm
	shfl.sync.down.b32 %r536, %r537, %r538, %r544, %r545;
	// end inline asm
	add.s32 	%r555, %r520, 8;
	setp.gt.s32 	%p77, %r555, %r544;
	selp.b32 	%r556, 0, %r536, %p77;
	add.s32 	%r542, %r537, %r556;
	mov.b32 	%r543, 16;
	// begin inline asm
	shfl.sync.down.b32 %r541, %r542, %r543, %r544, %r545;
	// end inline asm
	add.s32 	%r557, %r520, 16;
	setp.gt.s32 	%p78, %r557, %r544;
	selp.b32 	%r558, 0, %r541, %p78;
	add.s32 	%r686, %r542, %r558;
	setp.ne.s32 	%p79, %r520, 0;
	@%p79 bra 	$L__BB10_20;
	shr.u32 	%r559, %r1, 3;
	and.b32  	%r560, %r559, 124;
	mov.u32 	%r561, _ZZN3cub18CUB_300001_SM_10006detail6reduce28DeviceReduceSingleTileKernelINS2_10policy_hubIijN4cuda3std3__44plusIiEEE10Policy1000EPiSC_iS9_iiNS7_10__identityEEEvT0_T1_T2_T3_T4_T6_E12temp_storage;
	add.s32 	%r562, %r561, %r560;
	st.shared.u32 	[%r562+8], %r686;
$L__BB10_20:
	bar.sync 	0;
	setp.ne.s32 	%p80, %r1, 0;
	@%p80 bra 	$L__BB10_72;
	setp.gt.s32 	%p81, %r120, 32;
	ld.shared.u32 	%r563, [_ZZN3cub18CUB_300001_SM_10006detail6reduce28DeviceReduceSingleTileKernelINS2_10policy_hubIijN4cuda3std3__44plusIiEEE10Policy1000EPiSC_iS9_iiNS7_10__identityEEEvT0_T1_T2_T3_T4_T6_E12temp_storage+12];
	selp.b32 	%r564, %r563, 0, %p81;
	add.s32 	%r565, %r564, %r686;
	setp.gt.s32 	%p82, %r120, 64;
	ld.shared.u32 	%r566, [_ZZN3cub18CUB_300001_SM_10006detail6reduce28DeviceReduceSingleTileKernelINS2_10policy_hubIijN4cuda3std3__44plusIiEEE10Policy1000EPiSC_iS9_iiNS7_10__identityEEEvT0_T1_T2_T3_T4_T6_E12temp_storage+16];
	selp.b32 	%r567, %r566, 0, %p82;
	add.s32 	%r568, %r565, %r567;
	setp.gt.s32 	%p83, %r120, 96;
	ld.shared.u32 	%r569, [_ZZN3cub18CUB_300001_SM_10006detail6reduce28DeviceReduceSingleTileKernelINS2_10policy_hubIijN4cuda3std3__44plusIiEEE10Policy1000EPiSC_iS9_iiNS7_10__identityEEEvT0_T1_T2_T3_T4_T6_E12temp_storage+20];
	selp.b32 	%r570, %r569, 0, %p83;
	add.s32 	%r571, %r568, %r570;
	setp.gt.s32 	%p84, %r120, 128;
	ld.shared.u32 	%r572, [_ZZN3cub18CUB_300001_SM_10006detail6reduce28DeviceReduceSingleTileKernelINS2_10policy_hubIijN4cuda3std3__44plusIiEEE10Policy1000EPiSC_iS9_iiNS7_10__identityEEEvT0_T1_T2_T3_T4_T6_E12temp_storage+24];
	selp.b32 	%r573, %r572, 0, %p84;
	add.s32 	%r574, %r571, %r573;
	setp.gt.s32 	%p85, %r120, 160;
	ld.shared.u32 	%r575, [_ZZN3cub18CUB_300001_SM_10006detail6reduce28DeviceReduceSingleTileKernelINS2_10policy_hubIijN4cuda3std3__44plusIiEEE10Policy1000EPiSC_iS9_iiNS7_10__identityEEEvT0_T1_T2_T3_T4_T6_E12temp_storage+28];
	selp.b32 	%r576, %r575, 0, %p85;
	add.s32 	%r577, %r574, %r576;
	setp.gt.s32 	%p86, %r120, 192;
	ld.shared.u32 	%r578, [_ZZN3cub18CUB_300001_SM_10006detail6reduce28DeviceReduceSingleTileKernelINS2_10policy_hubIijN4cuda3std3__44plusIiEEE10Policy1000EPiSC_iS9_iiNS7_10__identityEEEvT0_T1_T2_T3_T4_T6_E12temp_storage+32];
	selp.b32 	%r579, %r578, 0, %p86;
	add.s32 	%r580, %r577, %r579;
	setp.gt.s32 	%p87, %r120, 224;
	ld.shared.u32 	%r581, [_ZZN3cub18CUB_300001_SM_10006detail6reduce28DeviceReduceSingleTileKernelINS2_10policy_hubIijN4cuda3std3__44plusIiEEE10Policy1000EPiSC_iS9_iiNS7_10__identityEEEvT0_T1_T2_T3_T4_T6_E12temp_storage+36];
	selp.b32 	%r582, %r581, 0, %p87;
	add.s32 	%r686, %r580, %r582;
	bra.uni 	$L__BB10_72;
$L__BB10_22:
	mov.u32 	%r26, %tid.x;
	shl.b32 	%r377, %r26, 2;
	mul.wide.u32 	%rd86, %r377, 4;
	add.s64 	%rd76, %rd16, %rd86;
	// begin inline asm
	ld.global.nc.v2.u64 {%rd74, %rd75}, [%rd76];
	// end inline asm
	mov.b64 	{%r378, %r379}, %rd75;
	mov.b64 	{%r380, %r381}, %rd74;
	add.s64 	%rd79, %rd76, 4096;
	// begin inline asm
	ld.global.nc.v2.u64 {%rd77, %rd78}, [%rd79];
	// end inline asm
	mov.b64 	{%r382, %r383}, %rd78;
	mov.b64 	{%r384, %r385}, %rd77;
	add.s64 	%rd82, %rd76, 8192;
	// begin inline asm
	ld.global.nc.v2.u64 {%rd80, %rd81}, [%rd82];
	// end inline asm
	mov.b64 	{%r386, %r387}, %rd81;
	mov.b64 	{%r388, %r389}, %rd80;
	add.s64 	%rd85, %rd76, 12288;
	// begin inline asm
	ld.global.nc.v2.u64 {%rd83, %rd84}, [%rd85];
	// end inline asm
	mov.b64 	{%r390, %r391}, %rd84;
	mov.b64 	{%r392, %r393}, %rd83;
	add.s32 	%r394, %r381, %r380;
	add.s32 	%r395, %r378, %r394;
	add.s32 	%r396, %r379, %r395;
	add.s32 	%r397, %r384, %r396;
	add.s32 	%r398, %r385, %r397;
	add.s32 	%r399, %r382, %r398;
	add.s32 	%r400, %r383, %r399;
	add.s32 	%r401, %r388, %r400;
	add.s32 	%r402, %r389, %r401;
	add.s32 	%r403, %r386, %r402;
	add.s32 	%r404, %r387, %r403;
	add.s32 	%r405, %r392, %r404;
	add.s32 	%r406, %r393, %r405;
	add.s32 	%r407, %r390, %r406;
	add.s32 	%r659, %r391, %r407;
	setp.lt.u32 	%p50, %r120, 8192;
	mov.b32 	%r648, 4096;
	@%p50 bra 	$L__BB10_26;
	add.s32 	%r28, %r120, -4096;
	mov.b32 	%r648, 4096;
$L__BB10_24:
	mul.wide.s32 	%rd99, %r648, 4;
	add.s64 	%rd89, %rd76, %rd99;
	// begin inline asm
	ld.global.nc.v2.u64 {%rd87, %rd88}, [%rd89];
	// end inline asm
	mov.b64 	{%r409, %r410}, %rd88;
	mov.b64 	{%r411, %r412}, %rd87;
	add.s64 	%rd92, %rd89, 4096;
	// begin inline asm
	ld.global.nc.v2.u64 {%rd90, %rd91}, [%rd92];
	// end inline asm
	mov.b64 	{%r413, %r414}, %rd91;
	mov.b64 	{%r415, %r416}, %rd90;
	add.s64 	%rd95, %rd89, 8192;
	// begin inline asm
	ld.global.nc.v2.u64 {%rd93, %rd94}, [%rd95];
	// end inline asm
	mov.b64 	{%r417, %r418}, %rd94;
	mov.b64 	{%r419, %r420}, %rd93;
	add.s64 	%rd98, %rd89, 12288;
	// begin inline asm
	ld.global.nc.v2.u64 {%rd96, %rd97}, [%rd98];
	// end inline asm
	mov.b64 	{%r421, %r422}, %rd97;
	mov.b64 	{%r423, %r424}, %rd96;
	add.s32 	%r425, %r411, %r659;
	add.s32 	%r426, %r412, %r425;
	add.s32 	%r427, %r409, %r426;
	add.s32 	%r428, %r410, %r427;
	add.s32 	%r429, %r415, %r428;
	add.s32 	%r430, %r416, %r429;
	add.s32 	%r431, %r413, %r430;
	add.s32 	%r432, %r414, %r431;
	add.s32 	%r433, %r419, %r432;
	add.s32 	%r434, %r420, %r433;
	add.s32 	%r435, %r417, %r434;
	add.s32 	%r436, %r418, %r435;
	add.s32 	%r437, %r423, %r436;
	add.s32 	%r438, %r424, %r437;
	add.s32 	%r439, %r421, %r438;
	add.s32 	%r659, %r422, %r439;
	sub.s32 	%r440, %r120, %r648;
	setp.lt.s32 	%p51, %r440, 4096;
	@%p51 bra 	$L__BB10_34;
	add.s32 	%r648, %r648, 4096;
	setp.le.s32 	%p52, %r648, %r28;
	@%p52 bra 	$L__BB10_24;
$L__BB10_26:
	setp.le.s32 	%p53, %r120, %r648;
	@%p53 bra 	$L__BB10_34;
	sub.s32 	%r35, %r120, %r648;
	setp.ge.s32 	%p54, %r26, %r35;
	@%p54 bra 	$L__BB10_34;
	not.b32 	%r442, %r26;
	add.s32 	%r443, %r120, %r442;
	sub.s32 	%r36, %r443, %r648;
	and.b32  	%r444, %r36, 768;
	setp.eq.s32 	%p55, %r444, 768;
	mov.u32 	%r653, %r26;
	@%p55 bra 	$L__BB10_31;
	add.s32 	%r650, %r26, %r648;
	shr.u32 	%r445, %r36, 8;
	add.s32 	%r446, %r445, 1;
	and.b32  	%r447, %r446, 3;
	neg.s32 	%r649, %r447;
	mov.u32 	%r653, %r26;
$L__BB10_30:
	.pragma "nounroll";
	mul.wide.u32 	%rd101, %r650, 4;
	add.s64 	%rd100, %rd16, %rd101;
	// begin inline asm
	ld.global.nc.u32 %r448, [%rd100];
	// end inline asm
	add.s32 	%r659, %r448, %r659;
	add.s32 	%r653, %r653, 256;
	add.s32 	%r650, %r650, 256;
	add.s32 	%r649, %r649, 1;
	setp.ne.s32 	%p56, %r649, 0;
	@%p56 bra 	$L__BB10_30;
$L__BB10_31:
	setp.lt.u32 	%p57, %r36, 768;
	@%p57 bra 	$L__BB10_34;
	cvt.u64.u32 	%rd102, %r653;
	cvt.u64.u32 	%rd103, %r648;
	add.s64 	%rd104, %rd102, %rd103;
	shl.b64 	%rd105, %rd104, 2;
	add.s64 	%rd106, %rd105, %rd16;
	add.s64 	%rd122, %rd106, 2048;
	add.s32 	%r656, %r653, %r648;
$L__BB10_33:
	mul.wide.u32 	%rd111, %r656, 4;
	add.s64 	%rd107, %rd16, %rd111;
	// begin inline asm
	ld.global.nc.u32 %r449, [%rd107];
	// end inline asm
	add.s32 	%r453, %r449, %r659;
	add.s64 	%rd108, %rd122, -1024;
	// begin inline asm
	ld.global.nc.u32 %r450, [%rd108];
	// end inline asm
	add.s32 	%r454, %r450, %r453;
	// begin inline asm
	ld.global.nc.u32 %r451, [%rd122];
	// end inline asm
	add.s32 	%r455, %r451, %r454;
	add.s64 	%rd110, %rd122, 1024;
	// begin inline asm
	ld.global.nc.u32 %r452, [%rd110];
	// end inline asm
	add.s32 	%r659, %r452, %r455;
	add.s32 	%r653, %r653, 1024;
	add.s64 	%rd122, %rd122, 4096;
	add.s32 	%r656, %r656, 1024;
	setp.lt.s32 	%p58, %r653, %r35;
	@%p58 bra 	$L__BB10_33;
$L__BB10_34:
	// begin inline asm
	mov.u32 %r456, %laneid;
	// end inline asm
	mov.b32 	%r459, 1;
	mov.b32 	%r480, 31;
	mov.b32 	%r481, -1;
	// begin inline asm
	shfl.sync.down.b32 %r457, %r659, %r459, %r480, %r481;
	// end inline asm
	setp.gt.s32 	%p59, %r456, 30;
	selp.b32 	%r482, 0, %r457, %p59;
	add.s32 	%r463, %r482, %r659;
	mov.b32 	%r464, 2;
	// begin inline asm
	shfl.sync.down.b32 %r462, %r463, %r464, %r480, %r481;
	// end inline asm
	setp.gt.s32 	%p60, %r456, 29;
	selp.b32 	%r483, 0, %r462, %p60;
	add.s32 	%r468, %r463, %r483;
	mov.b32 	%r469, 4;
	// begin inline asm
	shfl.sync.down.b32 %r467, %r468, %r469, %r480, %r481;
	// end inline asm
	setp.gt.s32 	%p61, %r456, 27;
	selp.b32 	%r484, 0, %r467, %p61;
	add.s32 	%r473, %r468, %r484;
	mov.b32 	%r474, 8;
	// begin inline asm
	shfl.sync.down.b32 %r472, %r473, %r474, %r480, %r481;
	// end inline asm
	setp.gt.s32 	%p62, %r456, 23;
	selp.b32 	%r485, 0, %r472, %p62;
	add.s32 	%r478, %r473, %r485;
	mov.b32 	%r479, 16;
	// begin inline asm
	shfl.sync.down.b32 %r477, %r478, %r479, %r480, %r481;
	// end inline asm
	setp.gt.s32 	%p63, %r456, 15;
	selp.b32 	%r486, 0, %r477, %p63;
	add.s32 	%r686, %r478, %r486;
	setp.ne.s32 	%p64, %r456, 0;
	@%p64 bra 	$L__BB10_36;
	shr.u32 	%r487, %r26, 3;
	and.b32  	%r488, %r487, 124;
	mov.u32 	%r489, _ZZN3cub18CUB_300001_SM_10006detail6reduce28DeviceReduceSingleTileKernelINS2_10policy_hubIijN4cuda3std3__44plusIiEEE10Policy1000EPiSC_iS9_iiNS7_10__identityEEEvT0_T1_T2_T3_T4_T6_E12temp_storage;
	add.s32 	%r490, %r489, %r488;
	st.shared.u32 	[%r490+8], %r686;
$L__BB10_36:
	bar.sync 	0;
	setp.ne.s32 	%p65, %r26, 0;
	@%p65 bra 	$L__BB10_72;
	ld.shared.u32 	%r491, [_ZZN3cub18CUB_300001_SM_10006detail6reduce28DeviceReduceSingleTileKernelINS2_10policy_hubIijN4cuda3std3__44plusIiEEE10Policy1000EPiSC_iS9_iiNS7_10__identityEEEvT0_T1_T2_T3_T4_T6_E12temp_storage+12];
	add.s32 	%r492, %r491, %r686;
	ld.shared.u32 	%r493, [_ZZN3cub18CUB_300001_SM_10006detail6reduce28DeviceReduceSingleTileKernelINS2_10policy_hubIijN4cuda3std3__44plusIiEEE10Policy1000EPiSC_iS9_iiNS7_10__identityEEEvT0_T1_T2_T3_T4_T6_E12temp_storage+16];
	add.s32 	%r494, %r492, %r493;
	ld.shared.u32 	%r495, [_ZZN3cub18CUB_300001_SM_10006detail6reduce28DeviceReduceSingleTileKernelINS2_10policy_hubIijN4cuda3std3__44plusIiEEE10Policy1000EPiSC_iS9_iiNS7_10__identityEEEvT0_T1_T2_T3_T4_T6_E12temp_storage+20];
	add.s32 	%r496, %r494, %r495;
	ld.shared.u32 	%r497, [_ZZN3cub18CUB_300001_SM_10006detail6reduce28DeviceReduceSingleTileKernelINS2_10policy_hubIijN4cuda3std3__44plusIiEEE10Policy1000EPiSC_iS9_iiNS7_10__identityEEEvT0_T1_T2_T3_T4_T6_E12temp_storage+24];
	add.s32 	%r498, %r496, %r497;
	ld.shared.u32 	%r499, [_ZZN3cub18CUB_300001_SM_10006detail6reduce28DeviceReduceSingleTileKernelINS2_10policy_hubIijN4cuda3std3__44plusIiEEE10Policy1000EPiSC_iS9_iiNS7_10__identityEEEvT0_T1_T2_T3_T4_T6_E12temp_storage+28];
	add.s32 	%r500, %r498, %r499;
	ld.shared.u32 	%r501, [_ZZN3cub18CUB_300001_SM_10006detail6reduce28DeviceReduceSingleTileKernelINS2_10policy_hubIijN4cuda3std3__44plusIiEEE10Policy1000EPiSC_iS9_iiNS7_10__identityEEEvT0_T1_T2_T3_T4_T6_E12temp_storage+32];
	add.s32 	%r502, %r500, %r501;
	ld.shared.u32 	%r503, [_ZZN3cub18CUB_300001_SM_10006detail6reduce28DeviceReduceSingleTileKernelINS2_10policy_hubIijN4cuda3std3__44plusIiEEE10Policy1000EPiSC_iS9_iiNS7_10__identityEEEvT0_T1_T2_T3_T4_T6_E12temp_storage+36];
	add.s32 	%r686, %r502, %r503;
	bra.uni 	$L__BB10_72;
$L__BB10_38:
	setp.gt.s32 	%p3, %r120, 4095;
	@%p3 bra 	$L__BB10_56;
	mov.u32 	%r60, %tid.x;
	setp.ge.s32 	%p20, %r60, %r120;
	mov.b32 	%r670, 0;
	mov.u32 	%r665, %r60;
	@%p20 bra 	$L__BB10_41;
	mul.wide.u32 	%rd66, %r60, 4;
	add.s64 	%rd65, %rd16, %rd66;
	// begin inline asm
	ld.global.nc.u32 %r670, [%rd65];
	// end inline asm
	add.s32 	%r665, %r60, 256;
$L__BB10_41:
	setp.ge.s32 	%p21, %r665, %r120;
	@%p21 bra 	$L__BB10_47;
	not.b32 	%r252, %r665;
	add.s32 	%r65, %r120, %r252;
	and.b32  	%r253, %r65, 768;
	setp.eq.s32 	%p22, %r253, 768;
	@%p22 bra 	$L__BB10_45;
	mul.wide.u32 	%rd67, %r665, 4;
	add.s64 	%rd123, %rd16, %rd67;
	shr.u32 	%r254, %r65, 8;
	add.s32 	%r255, %r254, 1;
	and.b32  	%r256, %r255, 3;
	neg.s32 	%r662, %r256;
$L__BB10_44:
	.pragma "nounroll";
	// begin inline asm
	ld.global.nc.u32 %r257, [%rd123];
	// end inline asm
	add.s32 	%r670, %r257, %r670;
	add.s32 	%r665, %r665, 256;
	add.s64 	%rd123, %rd123, 1024;
	add.s32 	%r662, %r662, 1;
	setp.ne.s32 	%p23, %r662, 0;
	@%p23 bra 	$L__BB10_44;
$L__BB10_45:
	setp.lt.u32 	%p24, %r65, 768;
	@%p24 bra 	$L__BB10_47;
$L__BB10_46:
	mul.wide.s32 	%rd73, %r665, 4;
	add.s64 	%rd69, %rd16, %rd73;
	// begin inline asm
	ld.global.nc.u32 %r258, [%rd69];
	// end inline asm
	add.s32 	%r262, %r258, %r670;
	add.s64 	%rd70, %rd69, 1024;
	// begin inline asm
	ld.global.nc.u32 %r259, [%rd70];
	// end inline asm
	add.s32 	%r263, %r259, %r262;
	add.s64 	%rd71, %rd69, 2048;
	// begin inline asm
	ld.global.nc.u32 %r260, [%rd71];
	// end inline asm
	add.s32 	%r264, %r260, %r263;
	add.s64 	%rd72, %rd69, 3072;
	// begin inline asm
	ld.global.nc.u32 %r261, [%rd72];
	// end inline asm
	add.s32 	%r670, %r261, %r264;
	add.s32 	%r665, %r665, 1024;
	setp.lt.s32 	%p25, %r665, %r120;
	@%p25 bra 	$L__BB10_46;
$L__BB10_47:
	setp.lt.s32 	%p26, %r120, 256;
	@%p26 bra 	$L__BB10_52;
	// begin inline asm
	mov.u32 %r328, %laneid;
	// end inline asm
	mov.b32 	%r331, 1;
	mov.b32 	%r352, 31;
	mov.b32 	%r353, -1;
	// begin inline asm
	shfl.sync.down.b32 %r329, %r670, %r331, %r352, %r353;
	// end inline asm
	setp.gt.s32 	%p42, %r328, 30;
	selp.b32 	%r354, 0, %r329, %p42;
	add.s32 	%r335, %r354, %r670;
	mov.b32 	%r336, 2;
	// begin inline asm
	shfl.sync.down.b32 %r334, %r335, %r336, %r352, %r353;
	// end inline asm
	setp.gt.s32 	%p43, %r328, 29;
	selp.b32 	%r355, 0, %r334, %p43;
	add.s32 	%r340, %r335, %r355;
	mov.b32 	%r341, 4;
	// begin inline asm
	shfl.sync.down.b32 %r339, %r340, %r341, %r352, %r353;
	// end inline asm
	setp.gt.s32 	%p44, %r328, 27;
	selp.b32 	%r356, 0, %r339, %p44;
	add.s32 	%r345, %r340, %r356;
	mov.b32 	%r346, 8;
	// begin inline asm
	shfl.sync.down.b32 %r344, %r345, %r346, %r352, %r353;
	// end inline asm
	setp.gt.s32 	%p45, %r328, 23;
	selp.b32 	%r357, 0, %r344, %p45;
	add.s32 	%r350, %r345, %r357;
	mov.b32 	%r351, 16;
	// begin inline asm
	shfl.sync.down.b32 %r349, %r350, %r351, %r352, %r353;
	// end inline asm
	setp.gt.s32 	%p46, %r328, 15;
	selp.b32 	%r358, 0, %r349, %p46;
	add.s32 	%r686, %r350, %r358;
	setp.ne.s32 	%p47, %r328, 0;
	@%p47 bra 	$L__BB10_50;
	shr.u32 	%r359, %r60, 3;
	and.b32  	%r360, %r359, 124;
	mov.u32 	%r361, _ZZN3cub18CUB_300001_SM_10006detail6reduce28DeviceReduceSingleTileKernelINS2_10policy_hubIijN4cuda3std3__44plusIiEEE10Policy1000EPiSC_iS9_iiNS7_10__identityEEEvT0_T1_T2_T3_T4_T6_E12temp_storage;
	add.s32 	%r362, %r361, %r360;
	st.shared.u32 	[%r362+8], %r686;
$L__BB10_50:
	bar.sync 	0;
	setp.ne.s32 	%p48, %r60, 0;
	@%p48 bra 	$L__BB10_72;
	ld.shared.u32 	%r363, [_ZZN3cub18CUB_300001_SM_10006detail6reduce28DeviceReduceSingleTileKernelINS2_10policy_hubIijN4cuda3std3__44plusIiEEE10Policy1000EPiSC_iS9_iiNS7_10__identityEEEvT0_T1_T2_T3_T4_T6_E12temp_storage+12];
	add.s32 	%r364, %r363, %r686;
	ld.shared.u32 	%r365, [_ZZN3cub18CUB_300001_SM_10006detail6reduce28DeviceReduceSingleTileKernelINS2_10policy_hubIijN4cuda3std3__44plusIiEEE10Policy1000EPiSC_iS9_iiNS7_10__identityEEEvT0_T1_T2_T3_T4_T6_E12temp_storage+16];
	add.s32 	%r366, %r364, %r365;
	ld.shared.u32 	%r367, [_ZZN3cub18CUB_300001_SM_10006detail6reduce28DeviceReduceSingleTileKernelINS2_10policy_hubIijN4cuda3std3__44plusIiEEE10Policy1000EPiSC_iS9_iiNS7_10__identityEEEvT0_T1_T2_T3_T4_T6_E12temp_storage+20];
	add.s32 	%r368, %r366, %r367;
	ld.shared.u32 	%r369, [_ZZN3cub18CUB_300001_SM_10006detail6reduce28DeviceReduceSingleTileKernelINS2_10policy_hubIijN4cuda3std3__44plusIiEEE10Policy1000EPiSC_iS9_iiNS7_10__identityEEEvT0_T1_T2_T3_T4_T6_E12temp_storage+24];
	add.s32 	%r370, %r368, %r369;
	ld.shared.u32 	%r371, [_ZZN3cub18CUB_300001_SM_10006detail6reduce28DeviceReduceSingleTileKernelINS2_10policy_hubIijN4cuda3std3__44plusIiEEE10Policy1000EPiSC_iS9_iiNS7_10__identityEEEvT0_T1_T2_T3_T4_T6_E12temp_storage+28];
	add.s32 	%r372, %r370, %r371;
	ld.shared.u32 	%r373, [_ZZN3cub18CUB_300001_SM_10006detail6reduce28DeviceReduceSingleTileKernelINS2_10policy_hubIijN4cuda3std3__44plusIiEEE10Policy1000EPiSC_iS9_iiNS7_10__identityEEEvT0_T1_T2_T3_T4_T6_E12temp_storage+32];
	add.s32 	%r374, %r372, %r373;
	ld.shared.u32 	%r375, [_ZZN3cub18CUB_300001_SM_10006detail6reduce28DeviceReduceSingleTileKernelINS2_10policy_hubIijN4cuda3std3__44plusIiEEE10Policy1000EPiSC_iS9_iiNS7_10__identityEEEvT0_T1_T2_T3_T4_T6_E12temp_storage+36];
	add.s32 	%r686, %r374, %r375;
	bra.uni 	$L__BB10_72;
$L__BB10_52:
	// begin inline asm
	mov.u32 %r265, %laneid;
	// end inline asm
	and.b32  	%r291, %r60, 992;
	add.s32 	%r292, %r291, 32;
	setp.gt.s32 	%p27, %r292, %r120;
	not.b32 	%r293, %r291;
	add.s32 	%r294, %r120, %r293;
	selp.b32 	%r289, %r294, 31, %p27;
	mov.b32 	%r268, 1;
	mov.b32 	%r290, -1;
	// begin inline asm
	shfl.sync.down.b32 %r266, %r670, %r268, %r289, %r290;
	// end inline asm
	setp.lt.s32 	%p28, %r265, %r289;
	selp.b32 	%r295, %r266, 0, %p28;
	add.s32 	%r272, %r295, %r670;
	mov.b32 	%r273, 2;
	// begin inline asm
	shfl.sync.down.b32 %r271, %r272, %r273, %r289, %r290;
	// end inline asm
	add.s32 	%r296, %r265, 2;
	setp.gt.s32 	%p29, %r296, %r289;
	selp.b32 	%r297, 0, %r271, %p29;
	add.s32 	%r277, %r272, %r297;
	mov.b32 	%r278, 4;
	// begin inline asm
	shfl.sync.down.b32 %r276, %r277, %r278, %r289, %r290;
	// end inline asm
	add.s32 	%r298, %r265, 4;
	setp.gt.s32 	%p30, %r298, %r289;
	selp.b32 	%r299, 0, %r276, %p30;
	add.s32 	%r282, %r277, %r299;
	mov.b32 	%r283, 8;
	// begin inline asm
	shfl.sync.down.b32 %r281, %r282, %r283, %r289, %r290;
	// end inline asm
	add.s32 	%r300, %r265, 8;
	setp.gt.s32 	%p31, %r300, %r289;
	selp.b32 	%r301, 0, %r281, %p31;
	add.s32 	%r287, %r282, %r301;
	mov.b32 	%r288, 16;
	// begin inline asm
	shfl.sync.down.b32 %r286, %r287, %r288, %r289, %r290;
	// end inline asm
	add.s32 	%r302, %r265, 16;
	setp.gt.s32 	%p32, %r302, %r289;
	selp.b32 	%r303, 0, %r286, %p32;
	add.s32 	%r686, %r287, %r303;
	setp.ne.s32 	%p33, %r265, 0;
	@%p33 bra 	$L__BB10_54;
	shr.u32 	%r304, %r60, 3;
	and.b32  	%r305, %r304, 124;
	mov.u32 	%r306, _ZZN3cub18CUB_300001_SM_10006detail6reduce28DeviceReduceSingleTileKernelINS2_10policy_hubIijN4cuda3std3__44plusIiEEE10Policy1000EPiSC_iS9_iiNS7_10__identityEEEvT0_T1_T2_T3_T4_T6_E12temp_storage;
	add.s32 	%r307, %r306, %r305;
	st.shared.u32 	[%r307+8], %r686;
$L__BB10_54:
	bar.sync 	0;
	setp.ne.s32 	%p34, %r60, 0;
	@%p34 bra 	$L__BB10_72;
	setp.gt.s32 	%p35, %r120, 32;
	ld.shared.u32 	%r308, [_ZZN3cub18CUB_300001_SM_10006detail6reduce28DeviceReduceSingleTileKernelINS2_10policy_hubIijN4cuda3std3__44plusIiEEE10Policy1000EPiSC_iS9_iiNS7_10__identityEEEvT0_T1_T2_T3_T4_T6_E12temp_storage+12];
	selp.b32 	%r309, %r308, 0, %p35;
	add.s32 	%r310, %r309, %r686;
	setp.gt.s32 	%p36, %r120, 64;
	ld.shared.u32 	%r311, [_ZZN3cub18CUB_300001_SM_10006detail6reduce28DeviceReduceSingleTileKernelINS2_10policy_hubIijN4cuda3std3__44plusIiEEE10Policy1000EPiSC_iS9_iiNS7_10__identityEEEvT0_T1_T2_T3_T4_T6_E12temp_storage+16];
	selp.b32 	%r312, %r311, 0, %p36;
	add.s32 	%r313, %r310, %r312;
	setp.gt.s32 	%p37, %r120, 96;
	ld.shared.u32 	%r314, [_ZZN3cub18CUB_300001_SM_10006detail6reduce28DeviceReduceSingleTileKernelINS2_10policy_hubIijN4cuda3std3__44plusIiEEE10Policy1000EPiSC_iS9_iiNS7_10__identityEEEvT0_T1_T2_T3_T4_T6_E12temp_storage+20];
	selp.b32 	%r315, %r314, 0, %p37;
	add.s32 	%r316, %r313, %r315;
	setp.gt.s32 	%p38, %r120, 128;
	ld.shared.u32 	%r317, [_ZZN3cub18CUB_300001_SM_10006detail6reduce28DeviceReduceSingleTileKernelINS2_10policy_hubIijN4cuda3std3__44plusIiEEE10Policy1000EPiSC_iS9_iiNS7_10__identityEEEvT0_T1_T2_T3_T4_T6_E12temp_storage+24];
	selp.b32 	%r318, %r317, 0, %p38;
	add.s32 	%r319, %r316, %r318;
	setp.gt.s32 	%p39, %r120, 160;
	ld.shared.u32 	%r320, [_ZZN3cub18CUB_300001_SM_10006detail6reduce28DeviceReduceSingleTileKernelINS2_10policy_hubIijN4cuda3std3__44plusIiEEE10Policy1000EPiSC_iS9_iiNS7_10__identityEEEvT0_T1_T2_T3_T4_T6_E12temp_storage+28];
	selp.b32 	%r321, %r320, 0, %p39;
	add.s32 	%r322, %r319, %r321;
	setp.gt.s32 	%p40, %r120, 192;
	ld.shared.u32 	%r323, [_ZZN3cub18CUB_300001_SM_10006detail6reduce28DeviceReduceSingleTileKernelINS2_10policy_hubIijN4cuda3std3__44plusIiEEE10Policy1000EPiSC_iS9_iiNS7_10__identityEEEvT0_T1_T2_T3_T4_T6_E12temp_storage+32];
	selp.b32 	%r324, %r323, 0, %p40;
	add.s32 	%r325, %r322, %r324;
	setp.gt.s32 	%p41, %r120, 224;
	ld.shared.u32 	%r326, [_ZZN3cub18CUB_300001_SM_10006detail6reduce28DeviceReduceSingleTileKernelINS2_10policy_hubIijN4cuda3std3__44plusIiEEE10Policy1000EPiSC_iS9_iiNS7_10__identityEEEvT0_T1_T2_T3_T4_T6_E12temp_storage+36];
	selp.b32 	%r327, %r326, 0, %p41;
	add.s32 	%r686, %r325, %r327;
	bra.uni 	$L__BB10_72;
$L__BB10_56:
	mov.u32 	%r85, %tid.x;
	mul.wide.u32 	%rd35, %r85, 4;
	add.s64 	%rd19, %rd16, %rd35;
	// begin inline asm
	ld.global.nc.u32 %r122, [%rd19];
	// end inline asm
	add.s64 	%rd20, %rd19, 1024;
	// begin inline asm
	ld.global.nc.u32 %r123, [%rd20];
	// end inline asm
	add.s64 	%rd21, %rd19, 2048;
	// begin inline asm
	ld.global.nc.u32 %r124, [%rd21];
	// end inline asm
	add.s64 	%rd22, %rd19, 3072;
	// begin inline asm
	ld.global.nc.u32 %r125, [%rd22];
	// end inline asm
	add.s64 	%rd23, %rd19, 4096;
	// begin inline asm
	ld.global.nc.u32 %r126, [%rd23];
	// end inline asm
	add.s64 	%rd24, %rd19, 5120;
	// begin inline asm
	ld.global.nc.u32 %r127, [%rd24];
	// end inline asm
	add.s64 	%rd25, %rd19, 6144;
	// begin inline asm
	ld.global.nc.u32 %r128, [%rd25];
	// end inline asm
	add.s64 	%rd26, %rd19, 7168;
	// begin inline asm
	ld.global.nc.u32 %r129, [%rd26];
	// end inline asm
	add.s64 	%rd27, %rd19, 8192;
	// begin inline asm
	ld.global.nc.u32 %r130, [%rd27];
	// end inline asm
	add.s64 	%rd28, %rd19, 9216;
	// begin inline asm
	ld.global.nc.u32 %r131, [%rd28];
	// end inline asm
	add.s64 	%rd29, %rd19, 10240;
	// begin inline asm
	ld.global.nc.u32 %r132, [%rd29];
	// end inline asm
	add.s64 	%rd30, %rd19, 11264;
	// begin inline asm
	ld.global.nc.u32 %r133, [%rd30];
	// end inline asm
	add.s64 	%rd31, %rd19, 12288;
	// begin inline asm
	ld.global.nc.u32 %r134, [%rd31];
	// end inline asm
	add.s64 	%rd32, %rd19, 13312;
	// begin inline asm
	ld.global.nc.u32 %r135, [%rd32];
	// end inline asm
	add.s64 	%rd33, %rd19, 14336;
	// begin inline asm
	ld.global.nc.u32 %r136, [%rd33];
	// end inline asm
	add.s64 	%rd34, %rd19, 15360;
	// begin inline asm
	ld.global.nc.u32 %r137, [%rd34];
	// end inline asm
	add.s32 	%r139, %r123, %r122;
	add.s32 	%r140, %r124, %r139;
	add.s32 	%r141, %r125, %r140;
	add.s32 	%r142, %r126, %r141;
	add.s32 	%r143, %r127, %r142;
	add.s32 	%r144, %r128, %r143;
	add.s32 	%r145, %r129, %r144;
	add.s32 	%r146, %r130, %r145;
	add.s32 	%r147, %r131, %r146;
	add.s32 	%r148, %r132, %r147;
	add.s32 	%r149, %r133, %r148;
	add.s32 	%r150, %r134, %r149;
	add.s32 	%r151, %r135, %r150;
	add.s32 	%r152, %r136, %r151;
	add.s32 	%r685, %r137, %r152;
	setp.lt.u32 	%p4, %r120, 8192;
	mov.b32 	%r674, 4096;
	@%p4 bra 	$L__BB10_60;
	add.s32 	%r87, %r120, -4096;
	mov.b32 	%r674, 4096;
$L__BB10_58:
	mul.wide.s32 	%rd52, %r674, 4;
	add.s64 	%rd36, %rd19, %rd52;
	// begin inline asm
	ld.global.nc.u32 %r154, [%rd36];
	// end inline asm
	add.s64 	%rd37, %rd36, 1024;
	// begin inline asm
	ld.global.nc.u32 %r155, [%rd37];
	// end inline asm
	add.s64 	%rd38, %rd36, 2048;
	// begin inline asm
	ld.global.nc.u32 %r156, [%rd38];
	// end inline asm
	add.s64 	%rd39, %rd36, 3072;
	// begin inline asm
	ld.global.nc.u32 %r157, [%rd39];
	// end inline asm
	add.s64 	%rd40, %rd36, 4096;
	// begin inline asm
	ld.global.nc.u32 %r158, [%rd40];
	// end inline asm
	add.s64 	%rd41, %rd36, 5120;
	// begin inline asm
	ld.global.nc.u32 %r159, [%rd41];
	// end inline asm
	add.s64 	%rd42, %rd36, 6144;
	// begin inline asm
	ld.global.nc.u32 %r160, [%rd42];
	// end inline asm
	add.s64 	%rd43, %rd36, 7168;
	// begin inline asm
	ld.global.nc.u32 %r161, [%rd43];
	// end inline asm
	add.s64 	%rd44, %rd36, 8192;
	// begin inline asm
	ld.global.nc.u32 %r162, [%rd44];
	// end inline asm
	add.s64 	%rd45, %rd36, 9216;
	// begin inline asm
	ld.global.nc.u32 %r163, [%rd45];
	// end inline asm
	add.s64 	%rd46, %rd36, 10240;
	// begin inline asm
	ld.global.nc.u32 %r164, [%rd46];
	// end inline asm
	add.s64 	%rd47, %rd36, 11264;
	// begin inline asm
	ld.global.nc.u32 %r165, [%rd47];
	// end inline asm
	add.s64 	%rd48, %rd36, 12288;
	// begin inline asm
	ld.global.nc.u32 %r166, [%rd48];
	// end inline asm
	add.s64 	%rd49, %rd36, 13312;
	// begin inline asm
	ld.global.nc.u32 %r167, [%rd49];
	// end inline asm
	add.s64 	%rd50, %rd36, 14336;
	// begin inline asm
	ld.global.nc.u32 %r168, [%rd50];
	// end inline asm
	add.s64 	%rd51, %rd36, 15360;
	// begin inline asm
	ld.global.nc.u32 %r169, [%rd51];
	// end inline asm
	add.s32 	%r170, %r154, %r685;
	add.s32 	%r171, %r155, %r170;
	add.s32 	%r172, %r156, %r171;
	add.s32 	%r173, %r157, %r172;
	add.s32 	%r174, %r158, %r173;
	add.s32 	%r175, %r159, %r174;
	add.s32 	%r176, %r160, %r175;
	add.s32 	%r177, %r161, %r176;
	add.s32 	%r178, %r162, %r177;
	add.s32 	%r179, %r163, %r178;
	add.s32 	%r180, %r164, %r179;
	add.s32 	%r181, %r165, %r180;
	add.s32 	%r182, %r166, %r181;
	add.s32 	%r183, %r167, %r182;
	add.s32 	%r184, %r168, %r183;
	add.s32 	%r685, %r169, %r184;
	sub.s32 	%r185, %r120, %r674;
	setp.lt.s32 	%p5, %r185, 4096;
	@%p5 bra 	$L__BB10_68;
	add.s32 	%r674, %r674, 4096;
	setp.le.s32 	%p6, %r674, %r87;
	@%p6 bra 	$L__BB10_58;
$L__BB10_60:
	setp.le.s32 	%p7, %r120, %r674;
	@%p7 bra 	$L__BB10_68;
	sub.s32 	%r94, %r120, %r674;
	setp.ge.s32 	%p8, %r85, %r94;
	@%p8 bra 	$L__BB10_68;
	not.b32 	%r187, %r85;
	add.s32 	%r188, %r120, %r187;
	sub.s32 	%r95, %r188, %r674;
	and.b32  	%r189, %r95, 768;
	setp.eq.s32 	%p9, %r189, 768;
	mov.u32 	%r679, %r85;
	@%p9 bra 	$L__BB10_65;
	add.s32 	%r676, %r85, %r674;
	shr.u32 	%r190, %r95, 8;
	add.s32 	%r191, %r190, 1;
	and.b32  	%r192, %r191, 3;
	neg.s32 	%r675, %r192;
	mov.u32 	%r679, %r85;
$L__BB10_64:
	.pragma "nounroll";
	mul.wide.u32 	%rd54, %r676, 4;
	add.s64 	%rd53, %rd16, %rd54;
	// begin inline asm
	ld.global.nc.u32 %r193, [%rd53];
	// end inline asm
	add.s32 	%r685, %r193, %r685;
	add.s32 	%r679, %r679, 256;
	add.s32 	%r676, %r676, 256;
	add.s32 	%r675, %r675, 1;
	setp.ne.s32 	%p10, %r675, 0;
	@%p10 bra 	$L__BB10_64;
$L__BB10_65:
	setp.lt.u32 	%p11, %r95, 768;
	@%p11 bra 	$L__BB10_68;
	cvt.u64.u32 	%rd55, %r679;
	cvt.u64.u32 	%rd56, %r674;
	add.s64 	%rd57, %rd55, %rd56;
	shl.b64 	%rd58, %rd57, 2;
	add.s64 	%rd59, %rd58, %rd16;
	add.s64 	%rd124, %rd59, 2048;
	add.s32 	%r682, %r679, %r674;
$L__BB10_67:
	mul.wide.u32 	%rd64, %r682, 4;
	add.s64 	%rd60, %rd16, %rd64;
	// begin inline asm
	ld.global.nc.u32 %r194, [%rd60];
	// end inline asm
	add.s32 	%r198, %r194, %r685;
	add.s64 	%rd61, %rd124, -1024;
	// begin inline asm
	ld.global.nc.u32 %r195, [%rd61];
	// end inline asm
	add.s32 	%r199, %r195, %r198;
	// begin inline asm
	ld.global.nc.u32 %r196, [%rd124];
	// end inline asm
	add.s32 	%r200, %r196, %r199;
	add.s64 	%rd63, %rd124, 1024;
	// begin inline asm
	ld.global.nc.u32 %r197, [%rd63];
	// end inline asm
	add.s32 	%r685, %r197, %r200;
	add.s32 	%r679, %r679, 1024;
	add.s64 	%rd124, %rd124, 4096;
	add.s32 	%r682, %r682, 1024;
	setp.lt.s32 	%p12, %r679, %r94;
	@%p12 bra 	$L__BB10_67;
$L__BB10_68:
	// begin inline asm
	mov.u32 %r201, %laneid;
	// end inline asm
	mov.b32 	%r204, 1;
	mov.b32 	%r225, 31;
	mov.b32 	%r226, -1;
	// begin inline asm
	shfl.sync.down.b32 %r202, %r685, %r204, %r225, %r226;
	// end inline asm
	setp.gt.s32 	%p13, %r201, 30;
	selp.b32 	%r227, 0, %r202, %p13;
	add.s32 	%r208, %r227, %r685;
	mov.b32 	%r209, 2;
	// begin inline asm
	shfl.sync.down.b32 %r207, %r208, %r209, %r225, %r226;
	// end inline asm
	setp.gt.s32 	%p14, %r201, 29;
	selp.b32 	%r228, 0, %r207, %p14;
	add.s32 	%r213, %r208, %r228;
	mov.b32 	%r214, 4;
	// begin inline asm
	shfl.sync.down.b32 %r212, %r213, %r214, %r225, %r226;
	// end inline asm
	setp.gt.s32 	%p15, %r201, 27;
	selp.b32 	%r229, 0, %r212, %p15;
	add.s32 	%r218, %r213, %r229;
	mov.b32 	%r219, 8;
	// begin inline asm
	shfl.sync.down.b32 %r217, %r218, %r219, %r225, %r226;
	// end inline asm
	setp.gt.s32 	%p16, %r201, 23;
	selp.b32 	%r230, 0, %r217, %p16;
	add.s32 	%r223, %r218, %r230;
	mov.b32 	%r224, 16;
	// begin inline asm
	shfl.sync.down.b32 %r222, %r223, %r224, %r225, %r226;
	// end inline asm
	setp.gt.s32 	%p17, %r201, 15;
	selp.b32 	%r231, 0, %r222, %p17;
	add.s32 	%r686, %r223, %r231;
	setp.ne.s32 	%p18, %r201, 0;
	@%p18 bra 	$L__BB10_70;
	shr.u32 	%r232, %r85, 3;
	and.b32  	%r233, %r232, 124;
	mov.u32 	%r234, _ZZN3cub18CUB_300001_SM_10006detail6reduce28DeviceReduceSingleTileKernelINS2_10policy_hubIijN4cuda3std3__44plusIiEEE10Policy1000EPiSC_iS9_iiNS7_10__identityEEEvT0_T1_T2_T3_T4_T6_E12temp_storage;
	add.s32 	%r235, %r234, %r233;
	st.shared.u32 	[%r235+8], %r686;
$L__BB10_70:
	bar.sync 	0;
	setp.ne.s32 	%p19, %r85, 0;
	@%p19 bra 	$L__BB10_72;
	ld.shared.u32 	%r236, [_ZZN3cub18CUB_300001_SM_10006detail6reduce28DeviceReduceSingleTileKernelINS2_10policy_hubIijN4cuda3std3__44plusIiEEE10Policy1000EPiSC_iS9_iiNS7_10__identityEEEvT0_T1_T2_T3_T4_T6_E12temp_storage+12];
	add.s32 	%r237, %r236, %r686;
	ld.shared.u32 	%r238, [_ZZN3cub18CUB_300001_SM_10006detail6reduce28DeviceReduceSingleTileKernelINS2_10policy_hubIijN4cuda3std3__44plusIiEEE10Policy1000EPiSC_iS9_iiNS7_10__identityEEEvT0_T1_T2_T3_T4_T6_E12temp_storage+16];
	add.s32 	%r239, %r237, %r238;
	ld.shared.u32 	%r240, [_ZZN3cub18CUB_300001_SM_10006detail6reduce28DeviceReduceSingleTileKernelINS2_10policy_hubIijN4cuda3std3__44plusIiEEE10Policy1000EPiSC_iS9_iiNS7_10__identityEEEvT0_T1_T2_T3_T4_T6_E12temp_storage+20];
	add.s32 	%r241, %r239, %r240;
	ld.shared.u32 	%r242, [_ZZN3cub18CUB_300001_SM_10006detail6reduce28DeviceReduceSingleTileKernelINS2_10policy_hubIijN4cuda3std3__44plusIiEEE10Policy1000EPiSC_iS9_iiNS7_10__identityEEEvT0_T1_T2_T3_T4_T6_E12temp_storage+24];
	add.s32 	%r243, %r241, %r242;
	ld.shared.u32 	%r244, [_ZZN3cub18CUB_300001_SM_10006detail6reduce28DeviceReduceSingleTileKernelINS2_10policy_hubIijN4cuda3std3__44plusIiEEE10Policy1000EPiSC_iS9_iiNS7_10__identityEEEvT0_T1_T2_T3_T4_T6_E12temp_storage+28];
	add.s32 	%r245, %r243, %r244;
	ld.shared.u32 	%r246, [_ZZN3cub18CUB_300001_SM_10006detail6reduce28DeviceReduceSingleTileKernelINS2_10policy_hubIijN4cuda3std3__44plusIiEEE10Policy1000EPiSC_iS9_iiNS7_10__identityEEEvT0_T1_T2_T3_T4_T6_E12temp_storage+32];
	add.s32 	%r247, %r245, %r246;
	ld.shared.u32 	%r248, [_ZZN3cub18CUB_300001_SM_10006detail6reduce28DeviceReduceSingleTileKernelINS2_10policy_hubIijN4cuda3std3__44plusIiEEE10Policy1000EPiSC_iS9_iiNS7_10__identityEEEvT0_T1_T2_T3_T4_T6_E12temp_storage+36];
	add.s32 	%r686, %r247, %r248;
$L__BB10_72:
	mov.u32 	%r631, %tid.x;
	setp.ne.s32 	%p95, %r631, 0;
	@%p95 bra 	$L__BB10_74;
	add.s32 	%r632, %r686, %r121;
	st.global.u32 	[%rd1], %r632;
$L__BB10_74:
	ret;

}
	// .globl	_ZN3cub18CUB_300001_SM_10006detail6reduce28DeviceReduceSingleTileKernelINS2_10policy_hubIiyN4cuda3std3__44plusIiEEE10Policy1000EN6thrust24THRUST_300001_SM_1000_NS10device_ptrIiEEPiyS9_iiNS7_10__identityEEEvT0_T1_T2_T3_T4_T6_
.visible .entry _ZN3cub18CUB_300001_SM_10006detail6reduce28DeviceReduceSingleTileKernelINS2_10policy_hubIiyN4cuda3std3__44plusIiEEE10Policy1000EN6thrust24THRUST_300001_SM_1000_NS10device_ptrIiEEPiyS9_iiNS7_10__identityEEEvT0_T1_T2_T3_T4_T6_(
	.param .align 8 .b8 _ZN3cub18CUB_300001_SM_10006detail6reduce28DeviceReduceSingleTileKernelINS2_10policy_hubIiyN4cuda3std3__44plusIiEEE10Policy1000EN6thrust24THRUST_300001_SM_1000_NS10device_ptrIiEEPiyS9_iiNS7_10__identityEEEvT0_T1_T2_T3_T4_T6__param_0[8],
	.param .u64 .ptr .align 1 _ZN3cub18CUB_300001_SM_10006detail6reduce28DeviceReduceSingleTileKernelINS2_10policy_hubIiyN4cuda3std3__44plusIiEEE10Policy1000EN6thrust24THRUST_300001_SM_1000_NS10device_ptrIiEEPiyS9_iiNS7_10__identityEEEvT0_T1_T2_T3_T4_T6__param_1,
	.param .u64 _ZN3cub18CUB_300001_SM_10006detail6reduce28DeviceReduceSingleTileKernelINS2_10policy_hubIiyN4cuda3std3__44plusIiEEE10Policy1000EN6thrust24THRUST_300001_SM_1000_NS10device_ptrIiEEPiyS9_iiNS7_10__identityEEEvT0_T1_T2_T3_T4_T6__param_2,
	.param .align 1 .b8 _ZN3cub18CUB_300001_SM_10006detail6reduce28DeviceReduceSingleTileKernelINS2_10policy_hubIiyN4cuda3std3__44plusIiEEE10Policy1000EN6thrust24THRUST_300001_SM_1000_NS10device_ptrIiEEPiyS9_iiNS7_10__identityEEEvT0_T1_T2_T3_T4_T6__param_3[1],
	.param .u32 _ZN3cub18CUB_300001_SM_10006detail6reduce28DeviceReduceSingleTileKernelINS2_10policy_hubIiyN4cuda3std3__44plusIiEEE10Policy1000EN6thrust24THRUST_300001_SM_1000_NS10device_ptrIiEEPiyS9_iiNS7_10__identityEEEvT0_T1_T2_T3_T4_T6__param_4,
	.param .align 1 .b8 _ZN3cub18CUB_300001_SM_10006detail6reduce28DeviceReduceSingleTileKernelINS2_10policy_hubIiyN4cuda3std3__44plusIiEEE10Policy1000EN6thrust24THRUST_300001_SM_1000_NS10device_ptrIiEEPiyS9_iiNS7_10__identityEEEvT0_T1_T2_T3_T4_T6__param_5[1]
)
.maxntid 256
.minnctapersm 1
{
	.reg .pred 	%p<59>;
	.reg .b32 	%r<471>;
	.reg .b64 	%rd<56>;
	// demoted variable
	.shared .align 4 .b8 _ZZN3cub18CUB_300001_SM_10006detail6reduce28DeviceReduceSingleTileKernelINS2_10policy_hubIiyN4cuda3std3__44plusIiEEE10Policy1000EN6thrust24THRUST_300001_SM_1000_NS10device_ptrIiEEPiyS9_iiNS7_10__identityEEEvT0_T1_T2_T3_T4_T6_E12temp_storage[44];
	ld.param.u64 	%rd18, [_ZN3cub18CUB_300001_SM_10006detail6reduce28DeviceReduceSingleTileKernelINS2_10policy_hubIiyN4cuda3std3__44plusIiEEE10Policy1000EN6thrust24THRUST_300001_SM_1000_NS10device_ptrIiEEPiyS9_iiNS7_10__identityEEEvT0_T1_T2_T3_T4_T6__param_0];
	ld.param.u64 	%rd20, [_ZN3cub18CUB_300001_SM_10006detail6reduce28DeviceReduceSingleTileKernelINS2_10policy_hubIiyN4cuda3std3__44plusIiEEE10Policy1000EN6thrust24THRUST_300001_SM_1000_NS10device_ptrIiEEPiyS9_iiNS7_10__identityEEEvT0_T1_T2_T3_T4_T6__param_1];
	ld.param.u64 	%rd19, [_ZN3cub18CUB_300001_SM_10006detail6reduce28DeviceReduceSingleTileKernelINS2_10policy_hubIiyN4cuda3std3__44plusIiEEE10Policy1000EN6thrust24THRUST_300001_SM_1000_NS10device_ptrIiEEPiyS9_iiNS7_10__identityEEEvT0_T1_T2_T3_T4_T6__param_2];
	ld.param.u32 	%r81, [_ZN3cub18CUB_300001_SM_10006detail6reduce28DeviceReduceSingleTileKernelINS2_10policy_hubIiyN4cuda3std3__44plusIiEEE10Policy1000EN6thrust24THRUST_300001_SM_1000_NS10device_ptrIiEEPiyS9_iiNS7_10__identityEEEvT0_T1_T2_T3_T4_T6__param_4];
	cvta.to.global.u64 	%rd1, %rd20;
	setp.ne.s64 	%p1, %rd19, 0;
	@%p1 bra 	$L__BB11_3;
	mov.u32 	%r434, %tid.x;
	setp.ne.s32 	%p58, %r434, 0;
	@%p58 bra 	$L__BB11_51;
	st.global.u32 	[%rd1], %r81;
	bra.uni 	$L__BB11_51;
$L__BB11_3:
	cvta.to.global.u64 	%rd2, %rd18;
	setp.gt.u64 	%p2, %rd19, 4095;
	@%p2 bra 	$L__BB11_28;
	cvt.u32.u64 	%r1, %rd19;
	mov.u32 	%r2, %tid.x;
	setp.ge.u32 	%p24, %r2, %r1;
	mov.b32 	%r452, 0;
	mov.u32 	%r441, %r2;
	@%p24 bra 	$L__BB11_6;
	mul.wide.u32 	%rd41, %r2, 4;
	add.s64 	%rd42, %rd2, %rd41;
	ld.global.u32 	%r452, [%rd42];
	add.s32 	%r441, %r2, 256;
$L__BB11_6:
	setp.ge.u32 	%p25, %r441, %r1;
	@%p25 bra 	$L__BB11_19;
	not.b32 	%r261, %r441;
	add.s32 	%r262, %r261, %r1;
	shr.u32 	%r263, %r262, 8;
	add.s32 	%r7, %r263, 1;
	and.b32  	%r8, %r7, 15;
	setp.lt.u32 	%p26, %r262, 3840;
	@%p26 bra 	$L__BB11_10;
	and.b32  	%r264, %r7, 33554416;
	neg.s32 	%r437, %r264;
	mul.wide.u32 	%rd43, %r441, 4;
	add.s64 	%rd44, %rd43, %rd2;
	add.s64 	%rd51, %rd44, 8192;
$L__BB11_9:
	.pragma "nounroll";
	ld.global.u32 	%r265, [%rd51+-8192];
	add.s32 	%r266, %r265, %r452;
	ld.global.u32 	%r267, [%rd51+-7168];
	add.s32 	%r268, %r267, %r266;
	ld.global.u32 	%r269, [%rd51+-6144];
	add.s32 	%r270, %r269, %r268;
	ld.global.u32 	%r271, [%rd51+-5120];
	add.s32 	%r272, %r271, %r270;
	ld.global.u32 	%r273, [%rd51+-4096];
	add.s32 	%r274, %r273, %r272;
	ld.global.u32 	%r275, [%rd51+-3072];
	add.s32 	%r276, %r275, %r274;
	ld.global.u32 	%r277, [%rd51+-2048];
	add.s32 	%r278, %r277, %r276;
	ld.global.u32 	%r279, [%rd51+-1024];
	add.s32 	%r280, %r279, %r278;
	ld.global.u32 	%r281, [%rd51];
	add.s32 	%r282, %r281, %r280;
	ld.global.u32 	%r283, [%rd51+1024];
	add.s32 	%r284, %r283, %r282;
	ld.global.u32 	%r285, [%rd51+2048];
	add.s32 	%r286, %r285, %r284;
	ld.global.u32 	%r287, [%rd51+3072];
	add.s32 	%r288, %r287, %r286;
	ld.global.u32 	%r289, [%rd51+4096];
	add.s32 	%r290, %r289, %r288;
	ld.global.u32 	%r291, [%rd51+5120];
	add.s32 	%r292, %r291, %r290;
	ld.global.u32 	%r293, [%rd51+6144];
	add.s32 	%r294, %r293, %r292;
	ld.global.u32 	%r295, [%rd51+7168];
	add.s32 	%r452, %r295, %r294;
	add.s32 	%r441, %r441, 4096;
	add.s32 	%r437, %r437, 16;
	add.s64 	%rd51, %rd51, 16384;
	setp.ne.s32 	%p27, %r437, 0;
	@%p27 bra 	$L__BB11_9;
$L__BB11_10:
	setp.eq.s32 	%p28, %r8, 0;
	@%p28 bra 	$L__BB11_19;
	and.b32  	%r19, %r7, 7;
	setp.lt.u32 	%p29, %r8, 8;
	@%p29 bra 	$L__BB11_13;
	mul.wide.s32 	%rd45, %r441, 4;
	add.s64 	%rd46, %rd2, %rd45;
	ld.global.u32 	%r297, [%rd46];
	add.s32 	%r298, %r297, %r452;
	ld.global.u32 	%r299, [%rd46+1024];
	add.s32 	%r300, %r299, %r298;
	ld.global.u32 	%r301, [%rd46+2048];
	add.s32 	%r302, %r301, %r300;
	ld.global.u32 	%r303, [%rd46+3072];
	add.s32 	%r304, %r303, %r302;
	ld.global.u32 	%r305, [%rd46+4096];
	add.s32 	%r306, %r305, %r304;
	ld.global.u32 	%r307, [%rd46+5120];
	add.s32 	%r308, %r307, %r306;
	ld.global.u32 	%r309, [%rd46+6144];
	add.s32 	%r310, %r309, %r308;
	ld.global.u32 	%r311, [%rd46+7168];
	add.s32 	%r452, %r311, %r310;
	add.s32 	%r441, %r441, 2048;
$L__BB11_13:
	setp.eq.s32 	%p30, %r19, 0;
	@%p30 bra 	$L__BB11_19;
	and.b32  	%r25, %r7, 3;
	setp.lt.u32 	%p31, %r19, 4;
	@%p31 bra 	$L__BB11_16;
	mul.wide.s32 	%rd47, %r441, 4;
	add.s64 	%rd48, %rd2, %rd47;
	ld.global.u32 	%r313, [%rd48];
	add.s32 	%r314, %r313, %r452;
	ld.global.u32 	%r315, [%rd48+1024];
	add.s32 	%r316, %r315, %r314;
	ld.global.u32 	%r317, [%rd48+2048];
	add.s32 	%r318, %r317, %r316;
	ld.global.u32 	%r319, [%rd48+3072];
	add.s32 	%r452, %r319, %r318;
	add.s32 	%r441, %r441, 1024;
$L__BB11_16:
	setp.eq.s32 	%p32, %r25, 0;
	@%p32 bra 	$L__BB11_19;
	neg.s32 	%r449, %r25;
$L__BB11_18:
	.pragma "nounroll";
	mul.wide.s32 	%rd49, %r441, 4;
	add.s64 	%rd50, %rd2, %rd49;
	ld.global.u32 	%r320, [%rd50];
	add.s32 	%r452, %r320, %r452;
	add.s32 	%r441, %r441, 256;
	add.s32 	%r449, %r449, 1;
	setp.ne.s32 	%p33, %r449, 0;
	@%p33 bra 	$L__BB11_18;
$L__BB11_19:
	setp.lt.u64 	%p34, %rd19, 256;
	@%p34 bra 	$L__BB11_24;
	// begin inline asm
	mov.u32 %r384, %laneid;
	// end inline asm
	mov.b32 	%r387, 1;
	mov.b32 	%r408, 31;
	mov.b32 	%r409, -1;
	// begin inline asm
	shfl.sync.down.b32 %r385, %r452, %r387, %r408, %r409;
	// end inline asm
	setp.gt.s32 	%p50, %r384, 30;
	selp.b32 	%r410, 0, %r385, %p50;
	add.s32 	%r391, %r410, %r452;
	mov.b32 	%r392, 2;
	// begin inline asm
	shfl.sync.down.b32 %r390, %r391, %r392, %r408, %r409;
	// end inline asm
	setp.gt.s32 	%p51, %r384, 29;
	selp.b32 	%r411, 0, %r390, %p51;
	add.s32 	%r396, %r391, %r411;
	mov.b32 	%r397, 4;
	// begin inline asm
	shfl.sync.down.b32 %r395, %r396, %r397, %r408, %r409;
	// end inline asm
	setp.gt.s32 	%p52, %r384, 27;
	selp.b32 	%r412, 0, %r395, %p52;
	add.s32 	%r401, %r396, %r412;
	mov.b32 	%r402, 8;
	// begin inline asm
	shfl.sync.down.b32 %r400, %r401, %r402, %r408, %r409;
	// end inline asm
	setp.gt.s32 	%p53, %r384, 23;
	selp.b32 	%r413, 0, %r400, %p53;
	add.s32 	%r406, %r401, %r413;
	mov.b32 	%r407, 16;
	// begin inline asm
	shfl.sync.down.b32 %r405, %r406, %r407, %r408, %r409;
	// end inline asm
	setp.gt.s32 	%p54, %r384, 15;
	selp.b32 	%r414, 0, %r405, %p54;
	add.s32 	%r470, %r406, %r414;
	setp.ne.s32 	%p55, %r384, 0;
	@%p55 bra 	$L__BB11_22;
	shr.u32 	%r415, %r2, 3;
	and.b32  	%r416, %r415, 124;
	mov.u32 	%r417, _ZZN3cub18CUB_300001_SM_10006detail6reduce28DeviceReduceSingleTileKernelINS2_10policy_hubIiyN4cuda3std3__44plusIiEEE10Policy1000EN6thrust24THRUST_300001_SM_1000_NS10device_ptrIiEEPiyS9_iiNS7_10__identityEEEvT0_T1_T2_T3_T4_T6_E12temp_storage;
	add.s32 	%r418, %r417, %r416;
	st.shared.u32 	[%r418+8], %r470;
$L__BB11_22:
	bar.sync 	0;
	setp.ne.s32 	%p56, %r2, 0;
	@%p56 bra 	$L__BB11_49;
	ld.shared.u32 	%r419, [_ZZN3cub18CUB_300001_SM_10006detail6reduce28DeviceReduceSingleTileKernelINS2_10policy_hubIiyN4cuda3std3__44plusIiEEE10Policy1000EN6thrust24THRUST_300001_SM_1000_NS10device_ptrIiEEPiyS9_iiNS7_10__identityEEEvT0_T1_T2_T3_T4_T6_E12temp_storage+12];
	add.s32 	%r420, %r419, %r470;
	ld.shared.u32 	%r421, [_ZZN3cub18CUB_300001_SM_10006detail6reduce28DeviceReduceSingleTileKernelINS2_10policy_hubIiyN4cuda3std3__44plusIiEEE10Policy1000EN6thrust24THRUST_300001_SM_1000_NS10device_ptrIiEEPiyS9_iiNS7_10__identityEEEvT0_T1_T2_T3_T4_T6_E12temp_storage+16];
	add.s32 	%r422, %r420, %r421;
	ld.shared.u32 	%r423, [_ZZN3cub18CUB_300001_SM_10006detail6reduce28DeviceReduceSingleTileKernelINS2_10policy_hubIiyN4cuda3std3__44plusIiEEE10Policy1000EN6thrust24THRUST_300001_SM_1000_NS10device_ptrIiEEPiyS9_iiNS7_10__identityEEEvT0_T1_T2_T3_T4_T6_E12temp_storage+20];
	add.s32 	%r424, %r422, %r423;
	ld.shared.u32 	%r425, [_ZZN3cub18CUB_300001_SM_10006detail6reduce28DeviceReduceSingleTileKernelINS2_10policy_hubIiyN4cuda3std3__44plusIiEEE10Policy1000EN6thrust24THRUST_300001_SM_1000_NS10device_ptrIiEEPiyS9_iiNS7_10__identityEEEvT0_T1_T2_T3_T4_T6_E12temp_storage+24];
	add.s32 	%r426, %r424, %r425;
	ld.shared.u32 	%r427, [_ZZN3cub18CUB_300001_SM_10006detail6reduce28DeviceReduceSingleTileKernelINS2_10policy_hubIiyN4cuda3std3__44plusIiEEE10Policy1000EN6thrust24THRUST_300001_SM_1000_NS10device_ptrIiEEPiyS9_iiNS7_10__identityEEEvT0_T1_T2_T3_T4_T6_E12temp_storage+28];
	add.s32 	%r428, %r426, %r427;
	ld.shared.u32 	%r429, [_ZZN3cub18CUB_300001_SM_10006detail6reduce28DeviceReduceSingleTileKernelINS2_10policy_hubIiyN4cuda3std3__44plusIiEEE10Policy1000EN6thrust24THRUST_300001_SM_1000_NS10device_ptrIiEEPiyS9_iiNS7_10__identityEEEvT0_T1_T2_T3_T4_T6_E12temp_storage+32];
	add.s32 	%r430, %r428, %r429;
	ld.shared.u32 	%r431, [_ZZN3cub18CUB_300001_SM_10006detail6reduce28DeviceReduceSingleTileKernelINS2_10policy_hubIiyN4cuda3std3__44plusIiEEE10Policy1000EN6thrust24THRUST_300001_SM_1000_NS10device_ptrIiEEPiyS9_iiNS7_10__identityEEEvT0_T1_T2_T3_T4_T6_E12temp_storage+36];
	add.s32 	%r470, %r430, %r431;
	bra.uni 	$L__BB11_49;
$L__BB11_24:
	// begin inline asm
	mov.u32 %r321, %laneid;
	// end inline asm
	and.b32  	%r347, %r2, 992;
	add.s32 	%r348, %r347, 32;
	setp.gt.u32 	%p35, %r348, %r1;
	not.b32 	%r349, %r347;
	add.s32 	%r350, %r1, %r349;
	selp.b32 	%r345, %r350, 31, %p35;
	mov.b32 	%r324, 1;
	mov.b32 	%r346, -1;
	// begin inline asm
	shfl.sync.down.b32 %r322, %r452, %r324, %r345, %r346;
	// end inline asm
	setp.lt.s32 	%p36, %r321, %r345;
	selp.b32 	%r351, %r322, 0, %p36;
	add.s32 	%r328, %r351, %r452;
	mov.b32 	%r329, 2;
	// begin inline asm
	shfl.sync.down.b32 %r327, %r328, %r329, %r345, %r346;
	// end inline asm
	add.s32 	%r352, %r321, 2;
	setp.gt.s32 	%p37, %r352, %r345;
	selp.b32 	%r353, 0, %r327, %p37;
	add.s32 	%r333, %r328, %r353;
	mov.b32 	%r334, 4;
	// begin inline asm
	shfl.sync.down.b32 %r332, %r333, %r334, %r345, %r346;
	// end inline asm
	add.s32 	%r354, %r321, 4;
	setp.gt.s32 	%p38, %r354, %r345;
	selp.b32 	%r355, 0, %r332, %p38;
	add.s32 	%r338, %r333, %r355;
	mov.b32 	%r339, 8;
	// begin inline asm
	shfl.sync.down.b32 %r337, %r338, %r339, %r345, %r346;
	// end inline asm
	add.s32 	%r356, %r321, 8;
	setp.gt.s32 	%p39, %r356, %r345;
	selp.b32 	%r357, 0, %r337, %p39;
	add.s32 	%r343, %r338, %r357;
	mov.b32 	%r344, 16;
	// begin inline asm
	shfl.sync.down.b32 %r342, %r343, %r344, %r345, %r346;
	// end inline asm
	add.s32 	%r358, %r321, 16;
	setp.gt.s32 	%p40, %r358, %r345;
	selp.b32 	%r359, 0, %r342, %p40;
	add.s32 	%r470, %r343, %r359;
	setp.ne.s32 	%p41, %r321, 0;
	@%p41 bra 	$L__BB11_26;
	shr.u32 	%r360, %r2, 3;
	and.b32  	%r361, %r360, 124;
	mov.u32 	%r362, _ZZN3cub18CUB_300001_SM_10006detail6reduce28DeviceReduceSingleTileKernelINS2_10policy_hubIiyN4cuda3std3__44plusIiEEE10Policy1000EN6thrust24THRUST_300001_SM_1000_NS10device_ptrIiEEPiyS9_iiNS7_10__identityEEEvT0_T1_T2_T3_T4_T6_E12temp_storage;
	add.s32 	%r363, %r362, %r361;
	st.shared.u32 	[%r363+8], %r470;
$L__BB11_26:
	bar.sync 	0;
	setp.ne.s32 	%p42, %r2, 0;
	@%p42 bra 	$L__BB11_49;
	setp.gt.u64 	%p43, %rd19, 32;
	ld.shared.u32 	%r364, [_ZZN3cub18CUB_300001_SM_10006detail6reduce28DeviceReduceSingleTileKernelINS2_10policy_hubIiyN4cuda3std3__44plusIiEEE10Policy1000EN6thrust24THRUST_300001_SM_1000_NS10device_ptrIiEEPiyS9_iiNS7_10__identityEEEvT0_T1_T2_T3_T4_T6_E12temp_storage+12];
	selp.b32 	%r365, %r364, 0, %p43;
	add.s32 	%r366, %r365, %r470;
	setp.gt.u64 	%p44, %rd19, 64;
	ld.shared.u32 	%r367, [_ZZN3cub18CUB_300001_SM_10006detail6reduce28DeviceReduceSingleTileKernelINS2_10policy_hubIiyN4cuda3std3__44plusIiEEE10Policy1000EN6thrust24THRUST_300001_SM_1000_NS10device_ptrIiEEPiyS9_iiNS7_10__identityEEEvT0_T1_T2_T3_T4_T6_E12temp_storage+16];
	selp.b32 	%r368, %r367, 0, %p44;
	add.s32 	%r369, %r366, %r368;
	setp.gt.u64 	%p45, %rd19, 96;
	ld.shared.u32 	%r370, [_ZZN3cub18CUB_300001_SM_10006detail6reduce28DeviceReduceSingleTileKernelINS2_10policy_hubIiyN4cuda3std3__44plusIiEEE10Policy1000EN6thrust24THRUST_300001_SM_1000_NS10device_ptrIiEEPiyS9_iiNS7_10__identityEEEvT0_T1_T2_T3_T4_T6_E12temp_storage+20];
	selp.b32 	%r371, %r370, 0, %p45;
	add.s32 	%r372, %r369, %r371;
	setp.gt.u64 	%p46, %rd19, 128;
	ld.shared.u32 	%r373, [_ZZN3cub18CUB_300001_SM_10006detail6reduce28DeviceReduceSingleTileKernelINS2_10policy_hubIiyN4cuda3std3__44plusIiEEE10Policy1000EN6thrust24THRUST_300001_SM_1000_NS10device_ptrIiEEPiyS9_iiNS7_10__identityEEEvT0_T1_T2_T3_T4_T6_E12temp_storage+24];
	selp.b32 	%r374, %r373, 0, %p46;
	add.s32 	%r375, %r372, %r374;
	setp.gt.u64 	%p47, %rd19, 160;
	ld.shared.u32 	%r376, [_ZZN3cub18CUB_300001_SM_10006detail6reduce28DeviceReduceSingleTileKernelINS2_10policy_hubIiyN4cuda3std3__44plusIiEEE10Policy1000EN6thrust24THRUST_300001_SM_1000_NS10device_ptrIiEEPiyS9_iiNS7_10__identityEEEvT0_T1_T2_T3_T4_T6_E12temp_storage+28];
	selp.b32 	%r377, %r376, 0, %p47;
	add.s32 	%r378, %r375, %r377;
	setp.gt.u64 	%p48, %rd19, 192;
	ld.shared.u32 	%r379, [_ZZN3cub18CUB_300001_SM_10006detail6reduce28DeviceReduceSingleTileKernelINS2_10policy_hubIiyN4cuda3std3__44plusIiEEE10Policy1000EN6thrust24THRUST_300001_SM_1000_NS10device_ptrIiEEPiyS9_iiNS7_10__identityEEEvT0_T1_T2_T3_T4_T6_E12temp_storage+32];
	selp.b32 	%r380, %r379, 0, %p48;
	add.s32 	%r381, %r378, %r380;
	setp.gt.u64 	%p49, %rd19, 224;
	ld.shared.u32 	%r382, [_ZZN3cub18CUB_300001_SM_10006detail6reduce28DeviceReduceSingleTileKernelINS2_10policy_hubIiyN4cuda3std3__44plusIiEEE10Policy1000EN6thrust24THRUST_300001_SM_1000_NS10device_ptrIiEEPiyS9_iiNS7_10__identityEEEvT0_T1_T2_T3_T4_T6_E12temp_storage+36];
	selp.b32 	%r383, %r382, 0, %p49;
	add.s32 	%r470, %r381, %r383;
	bra.uni 	$L__BB11_49;
$L__BB11_28:
	mov.u32 	%r43, %tid.x;
	cvt.u64.u32 	%rd6, %r43;
	mul.wide.u32 	%rd22, %r43, 4;
	add.s64 	%rd7, %rd2, %rd22;
	ld.global.u32 	%r82, [%rd7];
	ld.global.u32 	%r83, [%rd7+1024];
	ld.global.u32 	%r84, [%rd7+2048];
	ld.global.u32 	%r85, [%rd7+3072];
	ld.global.u32 	%r86, [%rd7+4096];
	ld.global.u32 	%r87, [%rd7+5120];
	ld.global.u32 	%r88, [%rd7+6144];
	ld.global.u32 	%r89, [%rd7+7168];
	ld.global.u32 	%r90, [%rd7+8192];
	ld.global.u32 	%r91, [%rd7+9216];
	ld.global.u32 	%r92, [%rd7+10240];
	ld.global.u32 	%r93, [%rd7+11264];
	ld.global.u32 	%r94, [%rd7+12288];
	ld.global.u32 	%r95, [%rd7+13312];
	ld.global.u32 	%r96, [%rd7+14336];
	ld.global.u32 	%r97, [%rd7+15360];
	add.s32 	%r98, %r83, %r82;
	add.s32 	%r99, %r84, %r98;
	add.s32 	%r100, %r85, %r99;
	add.s32 	%r101, %r86, %r100;
	add.s32 	%r102, %r87, %r101;
	add.s32 	%r103, %r88, %r102;
	add.s32 	%r104, %r89, %r103;
	add.s32 	%r105, %r90, %r104;
	add.s32 	%r106, %r91, %r105;
	add.s32 	%r107, %r92, %r106;
	add.s32 	%r108, %r93, %r107;
	add.s32 	%r109, %r94, %r108;
	add.s32 	%r110, %r95, %r109;
	add.s32 	%r111, %r96, %r110;
	add.s32 	%r469, %r97, %r111;
	add.s64 	%rd8, %rd19, -4096;
	setp.lt.u64 	%p3, %rd8, 4096;
	mov.b64 	%rd53, 4096;
	@%p3 bra 	$L__BB11_32;
	mov.b64 	%rd53, 4096;
$L__BB11_30:
	shl.b64 	%rd24, %rd53, 2;
	add.s64 	%rd25, %rd7, %rd24;
	ld.global.u32 	%r112, [%rd25];
	ld.global.u32 	%r113, [%rd25+1024];
	ld.global.u32 	%r114, [%rd25+2048];
	ld.global.u32 	%r115, [%rd25+3072];
	ld.global.u32 	%r116, [%rd25+4096];
	ld.global.u32 	%r117, [%rd25+5120];
	ld.global.u32 	%r118, [%rd25+6144];
	ld.global.u32 	%r119, [%rd25+7168];
	ld.global.u32 	%r120, [%rd25+8192];
	ld.global.u32 	%r121, [%rd25+9216];
	ld.global.u32 	%r122, [%rd25+10240];
	ld.global.u32 	%r123, [%rd25+11264];
	ld.global.u32 	%r124, [%rd25+12288];
	ld.global.u32 	%r125, [%rd25+13312];
	ld.global.u32 	%r126, [%rd25+14336];
	ld.global.u32 	%r127, [%rd25+15360];
	add.s32 	%r128, %r112, %r469;
	add.s32 	%r129, %r113, %r128;
	add.s32 	%r130, %r114, %r129;
	add.s32 	%r131, %r115, %r130;
	add.s32 	%r132, %r116, %r131;
	add.s32 	%r133, %r117, %r132;
	add.s32 	%r134, %r118, %r133;
	add.s32 	%r135, %r119, %r134;
	add.s32 	%r136, %r120, %r135;
	add.s32 	%r137, %r121, %r136;
	add.s32 	%r138, %r122, %r137;
	add.s32 	%r139, %r123, %r138;
	add.s32 	%r140, %r124, %r139;
	add.s32 	%r141, %r125, %r140;
	add.s32 	%r142, %r126, %r141;
	add.s32 	%r469, %r127, %r142;
	sub.s64 	%rd26, %rd19, %rd53;
	setp.lt.u64 	%p4, %rd26, 4096;
	@%p4 bra 	$L__BB11_45;
	add.s64 	%rd53, %rd53, 4096;
	setp.le.u64 	%p5, %rd53, %rd8;
	@%p5 bra 	$L__BB11_30;
$L__BB11_32:
	setp.le.u64 	%p6, %rd19, %rd53;
	cvt.u32.u64 	%r143, %rd53;
	cvt.u32.u64 	%r144, %rd19;
	sub.s32 	%r145, %r144, %r143;
	setp.ge.s32 	%p7, %r43, %r145;
	or.pred  	%p8, %p6, %p7;
	@%p8 bra 	$L__BB11_45;
	not.b32 	%r149, %r43;
	add.s32 	%r150, %r149, %r144;
	sub.s32 	%r152, %r150, %r143;
	shr.u32 	%r153, %r152, 8;
	add.s32 	%r48, %r153, 1;
	and.b32  	%r49, %r48, 15;
	setp.lt.u32 	%p9, %r152, 3840;
	mov.u32 	%r459, %r43;
	@%p9 bra 	$L__BB11_36;
	and.b32  	%r154, %r48, 33554416;
	neg.s32 	%r455, %r154;
	add.s64 	%rd27, %rd53, %rd6;
	shl.b64 	%rd28, %rd27, 2;
	add.s64 	%rd29, %rd28, %rd2;
	add.s64 	%rd54, %rd29, 8192;
	mov.u32 	%r459, %r43;
$L__BB11_35:
	.pragma "nounroll";
	ld.global.u32 	%r155, [%rd54+-8192];
	add.s32 	%r156, %r155, %r469;
	ld.global.u32 	%r157, [%rd54+-7168];
	add.s32 	%r158, %r157, %r156;
	ld.global.u32 	%r159, [%rd54+-6144];
	add.s32 	%r160, %r159, %r158;
	ld.global.u32 	%r161, [%rd54+-5120];
	add.s32 	%r162, %r161, %r160;
	ld.global.u32 	%r163, [%rd54+-4096];
	add.s32 	%r164, %r163, %r162;
	ld.global.u32 	%r165, [%rd54+-3072];
	add.s32 	%r166, %r165, %r164;
	ld.global.u32 	%r167, [%rd54+-2048];
	add.s32 	%r168, %r167, %r166;
	ld.global.u32 	%r169, [%rd54+-1024];
	add.s32 	%r170, %r169, %r168;
	ld.global.u32 	%r171, [%rd54];
	add.s32 	%r172, %r171, %r170;
	ld.global.u32 	%r173, [%rd54+1024];
	add.s32 	%r174, %r173, %r172;
	ld.global.u32 	%r175, [%rd54+2048];
	add.s32 	%r176, %r175, %r174;
	ld.global.u32 	%r177, [%rd54+3072];
	add.s32 	%r178, %r177, %r176;
	ld.global.u32 	%r179, [%rd54+4096];
	add.s32 	%r180, %r179, %r178;
	ld.global.u32 	%r181, [%rd54+5120];
	add.s32 	%r182, %r181, %r180;
	ld.global.u32 	%r183, [%rd54+6144];
	add.s32 	%r184, %r183, %r182;
	ld.global.u32 	%r185, [%rd54+7168];
	add.s32 	%r469, %r185, %r184;
	add.s32 	%r459, %r459, 4096;
	add.s32 	%r455, %r455, 16;
	add.s64 	%rd54, %rd54, 16384;
	setp.ne.s32 	%p10, %r455, 0;
	@%p10 bra 	$L__BB11_35;
$L__BB11_36:
	setp.eq.s32 	%p11, %r49, 0;
	@%p11 bra 	$L__BB11_45;
	and.b32  	%r60, %r48, 7;
	setp.lt.u32 	%p12, %r49, 8;
	@%p12 bra 	$L__BB11_39;
	cvt.u64.u32 	%rd30, %r459;
	add.s64 	%rd31, %rd53, %rd30;
	shl.b64 	%rd32, %rd31, 2;
	add.s64 	%rd33, %rd2, %rd32;
	ld.global.u32 	%r187, [%rd33];
	add.s32 	%r188, %r187, %r469;
	ld.global.u32 	%r189, [%rd33+1024];
	add.s32 	%r190, %r189, %r188;
	ld.global.u32 	%r191, [%rd33+2048];
	add.s32 	%r192, %r191, %r190;
	ld.global.u32 	%r193, [%rd33+3072];
	add.s32 	%r194, %r193, %r192;
	ld.global.u32 	%r195, [%rd33+4096];
	add.s32 	%r196, %r195, %r194;
	ld.global.u32 	%r197, [%rd33+5120];
	add.s32 	%r198, %r197, %r196;
	ld.global.u32 	%r199, [%rd33+6144];
	add.s32 	%r200, %r199, %r198;
	ld.global.u32 	%r201, [%rd33+7168];
	add.s32 	%r469, %r201, %r200;
	add.s32 	%r459, %r459, 2048;
$L__BB11_39:
	setp.eq.s32 	%p13, %r60, 0;
	@%p13 bra 	$L__BB11_45;
	and.b32  	%r66, %r48, 3;
	setp.lt.u32 	%p14, %r60, 4;
	@%p14 bra 	$L__BB11_42;
	cvt.u64.u32 	%rd34, %r459;
	add.s64 	%rd35, %rd53, %rd34;
	shl.b64 	%rd36, %rd35, 2;
	add.s64 	%rd37, %rd2, %rd36;
	ld.global.u32 	%r203, [%rd37];
	add.s32 	%r204, %r203, %r469;
	ld.global.u32 	%r205, [%rd37+1024];
	add.s32 	%r206, %r205, %r204;
	ld.global.u32 	%r207, [%rd37+2048];
	add.s32 	%r208, %r207, %r206;
	ld.global.u32 	%r209, [%rd37+3072];
	add.s32 	%r469, %r209, %r208;
	add.s32 	%r459, %r459, 1024;
$L__BB11_42:
	setp.eq.s32 	%p15, %r66, 0;
	@%p15 bra 	$L__BB11_45;
	cvt.u64.u32 	%rd38, %r459;
	add.s64 	%rd39, %rd53, %rd38;
	shl.b64 	%rd40, %rd39, 2;
	add.s64 	%rd55, %rd2, %rd40;
	neg.s32 	%r467, %r66;
$L__BB11_44:
	.pragma "nounroll";
	ld.global.u32 	%r210, [%rd55];
	add.s32 	%r469, %r210, %r469;
	add.s64 	%rd55, %rd55, 1024;
	add.s32 	%r467, %r467, 1;
	setp.ne.s32 	%p16, %r467, 0;
	@%p16 bra 	$L__BB11_44;
$L__BB11_45:
	// begin inline asm
	mov.u32 %r211, %laneid;
	// end inline asm
	mov.b32 	%r214, 1;
	mov.b32 	%r235, 31;
	mov.b32 	%r236, -1;
	// begin inline asm
	shfl.sync.down.b32 %r212, %r469, %r214, %r235, %r236;
	// end inline asm
	setp.gt.s32 	%p17, %r211, 30;
	selp.b32 	%r237, 0, %r212, %p17;
	add.s32 	%r218, %r237, %r469;
	mov.b32 	%r219, 2;
	// begin inline asm
	shfl.sync.down.b32 %r217, %r218, %r219, %r235, %r236;
	// end inline asm
	setp.gt.s32 	%p18, %r211, 29;
	selp.b32 	%r238, 0, %r217, %p18;
	add.s32 	%r223, %r218, %r238;
	mov.b32 	%r224, 4;
	// begin inline asm
	shfl.sync.down.b32 %r222, %r223, %r224, %r235, %r236;
	// end inline asm
	setp.gt.s32 	%p19, %r211, 27;
	selp.b32 	%r239, 0, %r222, %p19;
	add.s32 	%r228, %r223, %r239;
	mov.b32 	%r229, 8;
	// begin inline asm
	shfl.sync.down.b32 %r227, %r228, %r229, %r235, %r236;
	// end inline asm
	setp.gt.s32 	%p20, %r211, 23;
	selp.b32 	%r240, 0, %r227, %p20;
	add.s32 	%r233, %r228, %r240;
	mov.b32 	%r234, 16;
	// begin inline asm
	shfl.sync.down.b32 %r232, %r233, %r234, %r235, %r236;
	// end inline asm
	setp.gt.s32 	%p21, %r211, 15;
	selp.b32 	%r241, 0, %r232, %p21;
	add.s32 	%r470, %r233, %r241;
	setp.ne.s32 	%p22, %r211, 0;
	@%p22 bra 	$L__BB11_47;
	shr.u32 	%r242, %r43, 3;
	and.b32  	%r243, %r242, 124;
	mov.u32 	%r244, _ZZN3cub18CUB_300001_SM_10006detail6reduce28DeviceReduceSingleTileKernelINS2_10policy_hubIiyN4cuda3std3__44plusIiEEE10Policy1000EN6thrust24THRUST_300001_SM_1000_NS10device_ptrIiEEPiyS9_iiNS7_10__identityEEEvT0_T1_T2_T3_T4_T6_E12temp_storage;
	add.s32 	%r245, %r244, %r243;
	st.shared.u32 	[%r245+8], %r470;
$L__BB11_47:
	bar.sync 	0;
	setp.ne.s32 	%p23, %r43, 0;
	@%p23 bra 	$L__BB11_49;
	ld.shared.u32 	%r246, [_ZZN3cub18CUB_300001_SM_10006detail6reduce28DeviceReduceSingleTileKernelINS2_10policy_hubIiyN4cuda3std3__44plusIiEEE10Policy1000EN6thrust24THRUST_300001_SM_1000_NS10device_ptrIiEEPiyS9_iiNS7_10__identityEEEvT0_T1_T2_T3_T4_T6_E12temp_storage+12];
	add.s32 	%r247, %r246, %r470;
	ld.shared.u32 	%r248, [_ZZN3cub18CUB_300001_SM_10006detail6reduce28DeviceReduceSingleTileKernelINS2_10policy_hubIiyN4cuda3std3__44plusIiEEE10Policy1000EN6thrust24THRUST_300001_SM_1000_NS10device_ptrIiEEPiyS9_iiNS7_10__identityEEEvT0_T1_T2_T3_T4_T6_E12temp_storage+16];
	add.s32 	%r249, %r247, %r248;
	ld.shared.u32 	%r250, [_ZZN3cub18CUB_300001_SM_10006detail6reduce28DeviceReduceSingleTileKernelINS2_10policy_hubIiyN4cuda3std3__44plusIiEEE10Policy1000EN6thrust24THRUST_300001_SM_1000_NS10device_ptrIiEEPiyS9_iiNS7_10__identityEEEvT0_T1_T2_T3_T4_T6_E12temp_storage+20];
	add.s32 	%r251, %r249, %r250;
	ld.shared.u32 	%r252, [_ZZN3cub18CUB_300001_SM_10006detail6reduce28DeviceReduceSingleTileKernelINS2_10policy_hubIiyN4cuda3std3__44plusIiEEE10Policy1000EN6thrust24THRUST_300001_SM_1000_NS10device_ptrIiEEPiyS9_iiNS7_10__identityEEEvT0_T1_T2_T3_T4_T6_E12temp_storage+24];
	add.s32 	%r253, %r251, %r252;
	ld.shared.u32 	%r254, [_ZZN3cub18CUB_300001_SM_10006detail6reduce28DeviceReduceSingleTileKernelINS2_10policy_hubIiyN4cuda3std3__44plusIiEEE10Policy1000EN6thrust24THRUST_300001_SM_1000_NS10device_ptrIiEEPiyS9_iiNS7_10__identityEEEvT0_T1_T2_T3_T4_T6_E12temp_storage+28];
	add.s32 	%r255, %r253, %r254;
	ld.shared.u32 	%r256, [_ZZN3cub18CUB_300001_SM_10006detail6reduce28DeviceReduceSingleTileKernelINS2_10policy_hubIiyN4cuda3std3__44plusIiEEE10Policy1000EN6thrust24THRUST_300001_SM_1000_NS10device_ptrIiEEPiyS9_iiNS7_10__identityEEEvT0_T1_T2_T3_T4_T6_E12temp_storage+32];
	add.s32 	%r257, %r255, %r256;
	ld.shared.u32 	%r258, [_ZZN3cub18CUB_300001_SM_10006detail6reduce28DeviceReduceSingleTileKernelINS2_10policy_hubIiyN4cuda3std3__44plusIiEEE10Policy1000EN6thrust24THRUST_300001_SM_1000_NS10device_ptrIiEEPiyS9_iiNS7_10__identityEEEvT0_T1_T2_T3_T4_T6_E12temp_storage+36];
	add.s32 	%r470, %r257, %r258;
$L__BB11_49:
	mov.u32 	%r432, %tid.x;
	setp.ne.s32 	%p57, %r432, 0;
	@%p57 bra 	$L__BB11_51;
	add.s32 	%r433, %r470, %r81;
	st.global.u32 	[%rd1], %r433;
$L__BB11_51:
	ret;

}
	// .globl	_ZN3cub18CUB_300001_SM_10006detail6reduce18DeviceReduceKernelINS2_10policy_hubIiyN4cuda3std3__44plusIiEEE10Policy1000EN6thrust24THRUST_300001_SM_1000_NS10device_ptrIiEEyS9_iNS7_10__identityEEEvT0_PT3_T1_NS0_13GridEvenShareISK_EET2_T4_
.visible .entry _ZN3cub18CUB_300001_SM_10006detail6reduce18DeviceReduceKernelINS2_10policy_hubIiyN4cuda3std3__44plusIiEEE10Policy1000EN6thrust24THRUST_300001_SM_1000_NS10device_ptrIiEEyS9_iNS7_10__identityEEEvT0_PT3_T1_NS0_13GridEvenShareISK_EET2_T4_(
	.param .align 8 .b8 _ZN3cub18CUB_300001_SM_10006detail6reduce18DeviceReduceKernelINS2_10policy_hubIiyN4cuda3std3__44plusIiEEE10Policy1000EN6thrust24THRUST_300001_SM_1000_NS10device_ptrIiEEyS9_iNS7_10__identityEEEvT0_PT3_T1_NS0_13GridEvenShareISK_EET2_T4__param_0[8],
	.param .u64 .ptr .align 1 _ZN3cub18CUB_300001_SM_10006detail6reduce18DeviceReduceKernelINS2_10policy_hubIiyN4cuda3std3__44plusIiEEE10Policy1000EN6thrust24THRUST_300001_SM_1000_NS10device_ptrIiEEyS9_iNS7_10__identityEEEvT0_PT3_T1_NS0_13GridEvenShareISK_EET2_T4__param_1,
	.param .u64 _ZN3cub18CUB_300001_SM_10006detail6reduce18DeviceReduceKernelINS2_10policy_hubIiyN4cuda3std3__44plusIiEEE10Policy1000EN6thrust24THRUST_300001_SM_1000_NS10device_ptrIiEEyS9_iNS7_10__identityEEEvT0_PT3_T1_NS0_13GridEvenShareISK_EET2_T4__param_2,
	.param .align 8 .b8 _ZN3cub18CUB_300001_SM_10006detail6reduce18DeviceReduceKernelINS2_10policy_hubIiyN4cuda3std3__44plusIiEEE10Policy1000EN6thrust24THRUST_300001_SM_1000_NS10device_ptrIiEEyS9_iNS7_10__identityEEEvT0_PT3_T1_NS0_13GridEvenShareISK_EET2_T4__param_3[72],
	.param .align 1 .b8 _ZN3cub18CUB_300001_SM_10006detail6reduce18DeviceReduceKernelINS2_10policy_hubIiyN4cuda3std3__44plusIiEEE10Policy1000EN6thrust24THRUST_300001_SM_1000_NS10device_ptrIiEEyS9_iNS7_10__identityEEEvT0_PT3_T1_NS0_13GridEvenShareISK_EET2_T4__param_4[1],
	.param .align 1 .b8 _ZN3cub18CUB_300001_SM_10006detail6reduce18DeviceReduceKernelINS2_10policy_hubIiyN4cuda3std3__44plusIiEEE10Policy1000EN6thrust24THRUST_300001_SM_1000_NS10device_ptrIiEEyS9_iNS7_10__identityEEEvT0_PT3_T1_NS0_13GridEvenShareISK_EET2_T4__param_5[1]
)
.maxntid 256
{
	.reg .pred 	%p<57>;
	.reg .b16 	%rs<4>;
	.reg .b32 	%r<502>;
	.reg .b64 	%rd<78>;
	// demoted variable
	.shared .align 4 .b8 _ZZN3cub18CUB_300001_SM_10006detail6reduce18DeviceReduceKernelINS2_10policy_hubIiyN4cuda3std3__44plusIiEEE10Policy1000EN6thrust24THRUST_300001_SM_1000_NS10device_ptrIiEEyS9_iNS7_10__identityEEEvT0_PT3_T1_NS0_13GridEvenShareISK_EET2_T4_E12temp_storage[44];
	ld.param.u64 	%rd1, [_ZN3cub18CUB_300001_SM_10006detail6reduce18DeviceReduceKernelINS2_10policy_hubIiyN4cuda3std3__44plusIiEEE10Policy1000EN6thrust24THRUST_300001_SM_1000_NS10device_ptrIiEEyS9_iNS7_10__identityEEEvT0_PT3_T1_NS0_13GridEvenShareISK_EET2_T4__param_3+32];
	ld.param.u32 	%r1, [_ZN3cub18CUB_300001_SM_10006detail6reduce18DeviceReduceKernelINS2_10policy_hubIiyN4cuda3std3__44plusIiEEE10Policy1000EN6thrust24THRUST_300001_SM_1000_NS10device_ptrIiEEyS9_iNS7_10__identityEEEvT0_PT3_T1_NS0_13GridEvenShareISK_EET2_T4__param_3+40];
	ld.param.u64 	%rd25, [_ZN3cub18CUB_300001_SM_10006detail6reduce18DeviceReduceKernelINS2_10policy_hubIiyN4cuda3std3__44plusIiEEE10Policy1000EN6thrust24THRUST_300001_SM_1000_NS10device_ptrIiEEyS9_iNS7_10__identityEEEvT0_PT3_T1_NS0_13GridEvenShareISK_EET2_T4__param_0];
	cvta.to.global.u64 	%rd2, %rd25;
	mov.u32 	%r2, %ctaid.x;
	shl.b32 	%r88, %r1, 12;
	cvt.s64.s32 	%rd3, %r88;
	shl.b32 	%r89, %r2, 12;
	cvt.u64.u32 	%rd4, %r89;
	sub.s64 	%rd5, %rd1, %rd4;
	setp.gt.u64 	%p1, %rd5, 4095;
	@%p1 bra 	$L__BB12_25;
	cvt.u32.u64 	%r287, %rd4;
	cvt.u32.u64 	%r3, %rd1;
	sub.s32 	%r4, %r3, %r287;
	mov.u32 	%r5, %tid.x;
	setp.ge.s32 	%p23, %r5, %r4;
	mov.b32 	%r482, 0;
	mov.u32 	%r471, %r5;
	@%p23 bra 	$L__BB12_3;
	add.s32 	%r289, %r287, %r5;
	mul.wide.u32 	%rd51, %r289, 4;
	add.s64 	%rd52, %rd2, %rd51;
	ld.global.u32 	%r482, [%rd52];
	add.s32 	%r471, %r5, 256;
$L__BB12_3:
	setp.ge.s32 	%p24, %r471, %r4;
	@%p24 bra 	$L__BB12_16;
	not.b32 	%r292, %r471;
	add.s32 	%r293, %r292, %r3;
	sub.s32 	%r294, %r293, %r287;
	shr.u32 	%r295, %r294, 8;
	add.s32 	%r10, %r295, 1;
	and.b32  	%r11, %r10, 15;
	setp.lt.u32 	%p25, %r294, 3840;
	@%p25 bra 	$L__BB12_7;
	and.b32  	%r296, %r10, 33554416;
	neg.s32 	%r467, %r296;
	mul.wide.u32 	%rd53, %r2, 16384;
	mul.wide.u32 	%rd54, %r471, 4;
	or.b64  	%rd55, %rd53, %rd54;
	add.s64 	%rd56, %rd55, %rd2;
	add.s64 	%rd72, %rd56, 8192;
$L__BB12_6:
	.pragma "nounroll";
	ld.global.u32 	%r297, [%rd72+-8192];
	add.s32 	%r298, %r297, %r482;
	ld.global.u32 	%r299, [%rd72+-7168];
	add.s32 	%r300, %r299, %r298;
	ld.global.u32 	%r301, [%rd72+-6144];
	add.s32 	%r302, %r301, %r300;
	ld.global.u32 	%r303, [%rd72+-5120];
	add.s32 	%r304, %r303, %r302;
	ld.global.u32 	%r305, [%rd72+-4096];
	add.s32 	%r306, %r305, %r304;
	ld.global.u32 	%r307, [%rd72+-3072];
	add.s32 	%r308, %r307, %r306;
	ld.global.u32 	%r309, [%rd72+-2048];
	add.s32 	%r310, %r309, %r308;
	ld.global.u32 	%r311, [%rd72+-1024];
	add.s32 	%r312, %r311, %r310;
	ld.global.u32 	%r313, [%rd72];
	add.s32 	%r314, %r313, %r312;
	ld.global.u32 	%r315, [%rd72+1024];
	add.s32 	%r316, %r315, %r314;
	ld.global.u32 	%r317, [%rd72+2048];
	add.s32 	%r318, %r317, %r316;
	ld.global.u32 	%r319, [%rd72+3072];
	add.s32 	%r320, %r319, %r318;
	ld.global.u32 	%r321, [%rd72+4096];
	add.s32 	%r322, %r321, %r320;
	ld.global.u32 	%r323, [%rd72+5120];
	add.s32 	%r324, %r323, %r322;
	ld.global.u32 	%r325, [%rd72+6144];
	add.s32 	%r326, %r325, %r324;
	ld.global.u32 	%r327, [%rd72+7168];
	add.s32 	%r482, %r327, %r326;
	add.s32 	%r471, %r471, 4096;
	add.s32 	%r467, %r467, 16;
	add.s64 	%rd72, %rd72, 16384;
	setp.ne.s32 	%p26, %r467, 0;
	@%p26 bra 	$L__BB12_6;
$L__BB12_7:
	setp.eq.s32 	%p27, %r11, 0;
	@%p27 bra 	$L__BB12_16;
	and.b32  	%r22, %r10, 7;
	setp.lt.u32 	%p28, %r11, 8;
	@%p28 bra 	$L__BB12_10;
	cvt.s64.s32 	%rd57, %r471;
	add.s64 	%rd58, %rd57, %rd4;
	shl.b64 	%rd59, %rd58, 2;
	add.s64 	%rd60, %rd2, %rd59;
	ld.global.u32 	%r329, [%rd60];
	add.s32 	%r330, %r329, %r482;
	ld.global.u32 	%r331, [%rd60+1024];
	add.s32 	%r332, %r331, %r330;
	ld.global.u32 	%r333, [%rd60+2048];
	add.s32 	%r334, %r333, %r332;
	ld.global.u32 	%r335, [%rd60+3072];
	add.s32 	%r336, %r335, %r334;
	ld.global.u32 	%r337, [%rd60+4096];
	add.s32 	%r338, %r337, %r336;
	ld.global.u32 	%r339, [%rd60+5120];
	add.s32 	%r340, %r339, %r338;
	ld.global.u32 	%r341, [%rd60+6144];
	add.s32 	%r342, %r341, %r340;
	ld.global.u32 	%r343, [%rd60+7168];
	add.s32 	%r482, %r343, %r342;
	add.s32 	%r471, %r471, 2048;
$L__BB12_10:
	setp.eq.s32 	%p29, %r22, 0;
	@%p29 bra 	$L__BB12_16;
	and.b32  	%r28, %r10, 3;
	setp.lt.u32 	%p30, %r22, 4;
	@%p30 bra 	$L__BB12_13;
	cvt.s64.s32 	%rd61, %r471;
	add.s64 	%rd62, %rd61, %rd4;
	shl.b64 	%rd63, %rd62, 2;
	add.s64 	%rd64, %rd2, %rd63;
	ld.global.u32 	%r345, [%rd64];
	add.s32 	%r346, %r345, %r482;
	ld.global.u32 	%r347, [%rd64+1024];
	add.s32 	%r348, %r347, %r346;
	ld.global.u32 	%r349, [%rd64+2048];
	add.s32 	%r350, %r349, %r348;
	ld.global.u32 	%r351, [%rd64+3072];
	add.s32 	%r482, %r351, %r350;
	add.s32 	%r471, %r471, 1024;
$L__BB12_13:
	setp.eq.s32 	%p31, %r28, 0;
	@%p31 bra 	$L__BB12_16;
	mul.wide.u32 	%rd65, %r2, 16384;
	add.s64 	%rd9, %rd2, %rd65;
	neg.s32 	%r479, %r28;
$L__BB12_15:
	.pragma "nounroll";
	mul.wide.s32 	%rd66, %r471, 4;
	add.s64 	%rd67, %rd9, %rd66;
	ld.global.u32 	%r352, [%rd67];
	add.s32 	%r482, %r352, %r482;
	add.s32 	%r471, %r471, 256;
	add.s32 	%r479, %r479, 1;
	setp.ne.s32 	%p32, %r479, 0;
	@%p32 bra 	$L__BB12_15;
$L__BB12_16:
	setp.lt.s32 	%p33, %r4, 256;
	@%p33 bra 	$L__BB12_21;
	// begin inline asm
	mov.u32 %r416, %laneid;
	// end inline asm
	mov.b32 	%r419, 1;
	mov.b32 	%r440, 31;
	mov.b32 	%r441, -1;
	// begin inline asm
	shfl.sync.down.b32 %r417, %r482, %r419, %r440, %r441;
	// end inline asm
	setp.gt.s32 	%p49, %r416, 30;
	selp.b32 	%r442, 0, %r417, %p49;
	add.s32 	%r423, %r442, %r482;
	mov.b32 	%r424, 2;
	// begin inline asm
	shfl.sync.down.b32 %r422, %r423, %r424, %r440, %r441;
	// end inline asm
	setp.gt.s32 	%p50, %r416, 29;
	selp.b32 	%r443, 0, %r422, %p50;
	add.s32 	%r428, %r423, %r443;
	mov.b32 	%r429, 4;
	// begin inline asm
	shfl.sync.down.b32 %r427, %r428, %r429, %r440, %r441;
	// end inline asm
	setp.gt.s32 	%p51, %r416, 27;
	selp.b32 	%r444, 0, %r427, %p51;
	add.s32 	%r433, %r428, %r444;
	mov.b32 	%r434, 8;
	// begin inline asm
	shfl.sync.down.b32 %r432, %r433, %r434, %r440, %r441;
	// end inline asm
	setp.gt.s32 	%p52, %r416, 23;
	selp.b32 	%r445, 0, %r432, %p52;
	add.s32 	%r438, %r433, %r445;
	mov.b32 	%r439, 16;
	// begin inline asm
	shfl.sync.down.b32 %r437, %r438, %r439, %r440, %r441;
	// end inline asm
	setp.gt.s32 	%p53, %r416, 15;
	selp.b32 	%r446, 0, %r437, %p53;
	add.s32 	%r501, %r438, %r446;
	setp.ne.s32 	%p54, %r416, 0;
	@%p54 bra 	$L__BB12_19;
	shr.u32 	%r447, %r5, 3;
	and.b32  	%r448, %r447, 124;
	mov.u32 	%r449, _ZZN3cub18CUB_300001_SM_10006detail6reduce18DeviceReduceKernelINS2_10policy_hubIiyN4cuda3std3__44plusIiEEE10Policy1000EN6thrust24THRUST_300001_SM_1000_NS10device_ptrIiEEyS9_iNS7_10__identityEEEvT0_PT3_T1_NS0_13GridEvenShareISK_EET2_T4_E12temp_storage;
	add.s32 	%r450, %r449, %r448;
	st.shared.u32 	[%r450+8], %r501;
$L__BB12_19:
	bar.sync 	0;
	setp.ne.s32 	%p55, %r5, 0;
	@%p55 bra 	$L__BB12_46;
	ld.shared.u32 	%r451, [_ZZN3cub18CUB_300001_SM_10006detail6reduce18DeviceReduceKernelINS2_10policy_hubIiyN4cuda3std3__44plusIiEEE10Policy1000EN6thrust24THRUST_300001_SM_1000_NS10device_ptrIiEEyS9_iNS7_10__identityEEEvT0_PT3_T1_NS0_13GridEvenShareISK_EET2_T4_E12temp_storage+12];
	add.s32 	%r452, %r451, %r501;
	ld.shared.u32 	%r453, [_ZZN3cub18CUB_300001_SM_10006detail6reduce18DeviceReduceKernelINS2_10policy_hubIiyN4cuda3std3__44plusIiEEE10Policy1000EN6thrust24THRUST_300001_SM_1000_NS10device_ptrIiEEyS9_iNS7_10__identityEEEvT0_PT3_T1_NS0_13GridEvenShareISK_EET2_T4_E12temp_storage+16];
	add.s32 	%r454, %r452, %r453;
	ld.shared.u32 	%r455, [_ZZN3cub18CUB_300001_SM_10006detail6reduce18DeviceReduceKernelINS2_10policy_hubIiyN4cuda3std3__44plusIiEEE10Policy1000EN6thrust24THRUST_300001_SM_1000_NS10device_ptrIiEEyS9_iNS7_10__identityEEEvT0_PT3_T1_NS0_13GridEvenShareISK_EET2_T4_E12temp_storage+20];
	add.s32 	%r456, %r454, %r455;
	ld.shared.u32 	%r457, [_ZZN3cub18CUB_300001_SM_10006detail6reduce18DeviceReduceKernelINS2_10policy_hubIiyN4cuda3std3__44plusIiEEE10Policy1000EN6thrust24THRUST_300001_SM_1000_NS10device_ptrIiEEyS9_iNS7_10__identityEEEvT0_PT3_T1_NS0_13GridEvenShareISK_EET2_T4_E12temp_storage+24];
	add.s32 	%r458, %r456, %r457;
	ld.shared.u32 	%r459, [_ZZN3cub18CUB_300001_SM_10006detail6reduce18DeviceReduceKernelINS2_10policy_hubIiyN4cuda3std3__44plusIiEEE10Policy1000EN6thrust24THRUST_300001_SM_1000_NS10device_ptrIiEEyS9_iNS7_10__identityEEEvT0_PT3_T1_NS0_13GridEvenShareISK_EET2_T4_E12temp_storage+28];
	add.s32 	%r460, %r458, %r459;
	ld.shared.u32 	%r461, [_ZZN3cub18CUB_300001_SM_10006detail6reduce18DeviceReduceKernelINS2_10policy_hubIiyN4cuda3std3__44plusIiEEE10Policy1000EN6thrust24THRUST_300001_SM_1000_NS10device_ptrIiEEyS9_iNS7_10__identityEEEvT0_PT3_T1_NS0_13GridEvenShareISK_EET2_T4_E12temp_storage+32];
	add.s32 	%r462, %r460, %r461;
	ld.shared.u32 	%r463, [_ZZN3cub18CUB_300001_SM_10006detail6reduce18DeviceReduceKernelINS2_10policy_hubIiyN4cuda3std3__44plusIiEEE10Policy1000EN6thrust24THRUST_300001_SM_1000_NS10device_ptrIiEEyS9_iNS7_10__identityEEEvT0_PT3_T1_NS0_13GridEvenShareISK_EET2_T4_E12temp_storage+36];
	add.s32 	%r501, %r462, %r463;
	bra.uni 	$L__BB12_46;
$L__BB12_21:
	// begin inline asm
	mov.u32 %r353, %laneid;
	// end inline asm
	and.b32  	%r379, %r5, 992;
	add.s32 	%r380, %r379, 32;
	setp.gt.s32 	%p34, %r380, %r4;
	not.b32 	%r381, %r379;
	add.s32 	%r382, %r4, %r381;
	selp.b32 	%r377, %r382, 31, %p34;
	mov.b32 	%r356, 1;
	mov.b32 	%r378, -1;
	// begin inline asm
	shfl.sync.down.b32 %r354, %r482, %r356, %r377, %r378;
	// end inline asm
	setp.lt.s32 	%p35, %r353, %r377;
	selp.b32 	%r383, %r354, 0, %p35;
	add.s32 	%r360, %r383, %r482;
	mov.b32 	%r361, 2;
	// begin inline asm
	shfl.sync.down.b32 %r359, %r360, %r361, %r377, %r378;
	// end inline asm
	add.s32 	%r384, %r353, 2;
	setp.gt.s32 	%p36, %r384, %r377;
	selp.b32 	%r385, 0, %r359, %p36;
	add.s32 	%r365, %r360, %r385;
	mov.b32 	%r366, 4;
	// begin inline asm
	shfl.sync.down.b32 %r364, %r365, %r366, %r377, %r378;
	// end inline asm
	add.s32 	%r386, %r353, 4;
	setp.gt.s32 	%p37, %r386, %r377;
	selp.b32 	%r387, 0, %r364, %p37;
	add.s32 	%r370, %r365, %r387;
	mov.b32 	%r371, 8;
	// begin inline asm
	shfl.sync.down.b32 %r369, %r370, %r371, %r377, %r378;
	// end inline asm
	add.s32 	%r388, %r353, 8;
	setp.gt.s32 	%p38, %r388, %r377;
	selp.b32 	%r389, 0, %r369, %p38;
	add.s32 	%r375, %r370, %r389;
	mov.b32 	%r376, 16;
	// begin inline asm
	shfl.sync.down.b32 %r374, %r375, %r376, %r377, %r378;
	// end inline asm
	add.s32 	%r390, %r353, 16;
	setp.gt.s32 	%p39, %r390, %r377;
	selp.b32 	%r391, 0, %r374, %p39;
	add.s32 	%r501, %r375, %r391;
	setp.ne.s32 	%p40, %r353, 0;
	@%p40 bra 	$L__BB12_23;
	shr.u32 	%r392, %r5, 3;
	and.b32  	%r393, %r392, 124;
	mov.u32 	%r394, _ZZN3cub18CUB_300001_SM_10006detail6reduce18DeviceReduceKernelINS2_10policy_hubIiyN4cuda3std3__44plusIiEEE10Policy1000EN6thrust24THRUST_300001_SM_1000_NS10device_ptrIiEEyS9_iNS7_10__identityEEEvT0_PT3_T1_NS0_13GridEvenShareISK_EET2_T4_E12temp_storage;
	add.s32 	%r395, %r394, %r393;
	st.shared.u32 	[%r395+8], %r501;
$L__BB12_23:
	bar.sync 	0;
	setp.ne.s32 	%p41, %r5, 0;
	@%p41 bra 	$L__BB12_46;
	setp.gt.s32 	%p42, %r4, 32;
	ld.shared.u32 	%r396, [_ZZN3cub18CUB_300001_SM_10006detail6reduce18DeviceReduceKernelINS2_10policy_hubIiyN4cuda3std3__44plusIiEEE10Policy1000EN6thrust24THRUST_300001_SM_1000_NS10device_ptrIiEEyS9_iNS7_10__identityEEEvT0_PT3_T1_NS0_13GridEvenShareISK_EET2_T4_E12temp_storage+12];
	selp.b32 	%r397, %r396, 0, %p42;
	add.s32 	%r398, %r397, %r501;
	setp.gt.s32 	%p43, %r4, 64;
	ld.shared.u32 	%r399, [_ZZN3cub18CUB_300001_SM_10006detail6reduce18DeviceReduceKernelINS2_10policy_hubIiyN4cuda3std3__44plusIiEEE10Policy1000EN6thrust24THRUST_300001_SM_1000_NS10device_ptrIiEEyS9_iNS7_10__identityEEEvT0_PT3_T1_NS0_13GridEvenShareISK_EET2_T4_E12temp_storage+16];
	selp.b32 	%r400, %r399, 0, %p43;
	add.s32 	%r401, %r398, %r400;
	setp.gt.s32 	%p44, %r4, 96;
	ld.shared.u32 	%r402, [_ZZN3cub18CUB_300001_SM_10006detail6reduce18DeviceReduceKernelINS2_10policy_hubIiyN4cuda3std3__44plusIiEEE10Policy1000EN6thrust24THRUST_300001_SM_1000_NS10device_ptrIiEEyS9_iNS7_10__identityEEEvT0_PT3_T1_NS0_13GridEvenShareISK_EET2_T4_E12temp_storage+20];
	selp.b32 	%r403, %r402, 0, %p44;
	add.s32 	%r404, %r401, %r403;
	setp.gt.s32 	%p45, %r4, 128;
	ld.shared.u32 	%r405, [_ZZN3cub18CUB_300001_SM_10006detail6reduce18DeviceReduceKernelINS2_10policy_hubIiyN4cuda3std3__44plusIiEEE10Policy1000EN6thrust24THRUST_300001_SM_1000_NS10device_ptrIiEEyS9_iNS7_10__identityEEEvT0_PT3_T1_NS0_13GridEvenShareISK_EET2_T4_E12temp_storage+24];
	selp.b32 	%r406, %r405, 0, %p45;
	add.s32 	%r407, %r404, %r406;
	setp.gt.s32 	%p46, %r4, 160;
	ld.shared.u32 	%r408, [_ZZN3cub18CUB_300001_SM_10006detail6reduce18DeviceReduceKernelINS2_10policy_hubIiyN4cuda3std3__44plusIiEEE10Policy1000EN6thrust24THRUST_300001_SM_1000_NS10device_ptrIiEEyS9_iNS7_10__identityEEEvT0_PT3_T1_NS0_13GridEvenShareISK_EET2_T4_E12temp_storage+28];
	selp.b32 	%r409, %r408, 0, %p46;
	add.s32 	%r410, %r407, %r409;
	setp.gt.s32 	%p47, %r4, 192;
	ld.shared.u32 	%r411, [_ZZN3cub18CUB_300001_SM_10006detail6reduce18DeviceReduceKernelINS2_10policy_hubIiyN4cuda3std3__44plusIiEEE10Policy1000EN6thrust24THRUST_300001_SM_1000_NS10device_ptrIiEEyS9_iNS7_10__identityEEEvT0_PT3_T1_NS0_13GridEvenShareISK_EET2_T4_E12temp_storage+32];
	selp.b32 	%r412, %r411, 0, %p47;
	add.s32 	%r413, %r410, %r412;
	setp.gt.s32 	%p48, %r4, 224;
	ld.shared.u32 	%r414, [_ZZN3cub18CUB_300001_SM_10006detail6reduce18DeviceReduceKernelINS2_10policy_hubIiyN4cuda3std3__44plusIiEEE10Policy1000EN6thrust24THRUST_300001_SM_1000_NS10device_ptrIiEEyS9_iNS7_10__identityEEEvT0_PT3_T1_NS0_13GridEvenShareISK_EET2_T4_E12temp_storage+36];
	selp.b32 	%r415, %r414, 0, %p48;
	add.s32 	%r501, %r413, %r415;
	bra.uni 	$L__BB12_46;
$L__BB12_25:
	cvt.u32.u64 	%r90, %rd4;
	mov.u32 	%r46, %tid.x;
	add.s32 	%r91, %r46, %r90;
	mul.wide.u32 	%rd26, %r91, 4;
	add.s64 	%rd27, %rd2, %rd26;
	ld.global.u32 	%r92, [%rd27];
	ld.global.u32 	%r93, [%rd27+1024];
	ld.global.u32 	%r94, [%rd27+2048];
	ld.global.u32 	%r95, [%rd27+3072];
	ld.global.u32 	%r96, [%rd27+4096];
	ld.global.u32 	%r97, [%rd27+5120];
	ld.global.u32 	%r98, [%rd27+6144];
	ld.global.u32 	%r99, [%rd27+7168];
	ld.global.u32 	%r100, [%rd27+8192];
	ld.global.u32 	%r101, [%rd27+9216];
	ld.global.u32 	%r102, [%rd27+10240];
	ld.global.u32 	%r103, [%rd27+11264];
	ld.global.u32 	%r104, [%rd27+12288];
	ld.global.u32 	%r105, [%rd27+13312];
	ld.global.u32 	%r106, [%rd27+14336];
	ld.global.u32 	%r107, [%rd27+15360];
	add.s32 	%r108, %r93, %r92;
	add.s32 	%r109, %r94, %r108;
	add.s32 	%r110, %r95, %r109;
	add.s32 	%r111, %r96, %r110;
	add.s32 	%r112, %r97, %r111;
	add.s32 	%r113, %r98, %r112;
	add.s32 	%r114, %r99, %r113;
	add.s32 	%r115, %r100, %r114;
	add.s32 	%r116, %r101, %r115;
	add.s32 	%r117, %r102, %r116;
	add.s32 	%r118, %r103, %r117;
	add.s32 	%r119, %r104, %r118;
	add.s32 	%r120, %r105, %r119;
	add.s32 	%r121, %r106, %r120;
	add.s32 	%r500, %r107, %r121;
	setp.lt.u64 	%p2, %rd5, %rd3;
	@%p2 bra 	$L__BB12_42;
	cvt.u32.u64 	%r123, %rd3;
	cvt.u64.u32 	%rd28, %r46;
	add.s64 	%rd74, %rd4, %rd3;
	cvt.u32.u64 	%r48, %rd1;
	not.b32 	%r125, %r46;
	add.s32 	%r126, %r125, %r48;
	sub.s32 	%r127, %r126, %r123;
	sub.s32 	%r483, %r127, %r90;
	add.s64 	%rd29, %rd74, %rd28;
	shl.b64 	%rd30, %rd29, 2;
	add.s64 	%rd31, %rd30, %rd2;
	add.s64 	%rd73, %rd31, 8192;
	mov.b32 	%r484, 0;
	shl.b32 	%r128, %r1, 12;
	mov.u64 	%rd75, %rd4;
$L__BB12_27:
	cvt.s64.s32 	%rd15, %r128;
	add.s64 	%rd75, %rd75, %rd15;
	add.s64 	%rd32, %rd1, -4096;
	setp.gt.u64 	%p3, %rd75, %rd32;
	@%p3 bra 	$L__BB12_29;
	shl.b32 	%r129, %r1, 12;
	cvt.s64.s32 	%rd33, %r129;
	cvt.u64.u32 	%rd34, %r46;
	add.s64 	%rd35, %rd75, %rd34;
	shl.b64 	%rd36, %rd35, 2;
	add.s64 	%rd37, %rd2, %rd36;
	ld.global.u32 	%r130, [%rd37];
	ld.global.u32 	%r131, [%rd37+1024];
	ld.global.u32 	%r132, [%rd37+2048];
	ld.global.u32 	%r133, [%rd37+3072];
	ld.global.u32 	%r134, [%rd37+4096];
	ld.global.u32 	%r135, [%rd37+5120];
	ld.global.u32 	%r136, [%rd37+6144];
	ld.global.u32 	%r137, [%rd37+7168];
	ld.global.u32 	%r138, [%rd37+8192];
	ld.global.u32 	%r139, [%rd37+9216];
	ld.global.u32 	%r140, [%rd37+10240];
	ld.global.u32 	%r141, [%rd37+11264];
	ld.global.u32 	%r142, [%rd37+12288];
	ld.global.u32 	%r143, [%rd37+13312];
	ld.global.u32 	%r144, [%rd37+14336];
	ld.global.u32 	%r145, [%rd37+15360];
	add.s32 	%r146, %r130, %r500;
	add.s32 	%r147, %r131, %r146;
	add.s32 	%r148, %r132, %r147;
	add.s32 	%r149, %r133, %r148;
	add.s32 	%r150, %r134, %r149;
	add.s32 	%r151, %r135, %r150;
	add.s32 	%r152, %r136, %r151;
	add.s32 	%r153, %r137, %r152;
	add.s32 	%r154, %r138, %r153;
	add.s32 	%r155, %r139, %r154;
	add.s32 	%r156, %r140, %r155;
	add.s32 	%r157, %r141, %r156;
	add.s32 	%r158, %r142, %r157;
	add.s32 	%r159, %r143, %r158;
	add.s32 	%r160, %r144, %r159;
	add.s32 	%r500, %r145, %r160;
	sub.s64 	%rd38, %rd1, %rd75;
	setp.lt.u64 	%p4, %rd38, %rd33;
	add.s32 	%r484, %r484, 1;
	add.s64 	%rd74, %rd74, %rd33;
	sub.s32 	%r483, %r483, %r129;
	mul.wide.s32 	%rd39, %r129, 4;
	add.s64 	%rd73, %rd73, %rd39;
	@%p4 bra 	$L__BB12_42;
	bra.uni 	$L__BB12_27;
$L__BB12_29:
	setp.le.u64 	%p5, %rd1, %rd75;
	cvt.u32.u64 	%r161, %rd75;
	cvt.u32.u64 	%r162, %rd1;
	sub.s32 	%r163, %r162, %r161;
	setp.ge.s32 	%p6, %r46, %r163;
	or.pred  	%p7, %p5, %p6;
	@%p7 bra 	$L__BB12_42;
	cvt.u32.u64 	%r166, %rd15;
	cvt.u32.u64 	%r167, %rd4;
	not.b32 	%r168, %r46;
	add.s32 	%r169, %r168, %r48;
	add.s32 	%r170, %r166, %r167;
	sub.s32 	%r171, %r169, %r170;
	mul.lo.s32 	%r172, %r1, %r484;
	shl.b32 	%r173, %r172, 12;
	sub.s32 	%r174, %r171, %r173;
	shr.u32 	%r175, %r174, 8;
	add.s32 	%r56, %r175, 1;
	and.b32  	%r57, %r56, 15;
	setp.lt.u32 	%p8, %r174, 3840;
	mov.u32 	%r490, %r46;
	@%p8 bra 	$L__BB12_33;
	shr.u32 	%r176, %r483, 8;
	add.s32 	%r177, %r176, 1;
	and.b32  	%r178, %r177, 33554416;
	neg.s32 	%r486, %r178;
	mov.u32 	%r490, %r46;
$L__BB12_32:
	.pragma "nounroll";
	ld.global.u32 	%r179, [%rd73+-8192];
	add.s32 	%r180, %r179, %r500;
	ld.global.u32 	%r181, [%rd73+-7168];
	add.s32 	%r182, %r181, %r180;
	ld.global.u32 	%r183, [%rd73+-6144];
	add.s32 	%r184, %r183, %r182;
	ld.global.u32 	%r185, [%rd73+-5120];
	add.s32 	%r186, %r185, %r184;
	ld.global.u32 	%r187, [%rd73+-4096];
	add.s32 	%r188, %r187, %r186;
	ld.global.u32 	%r189, [%rd73+-3072];
	add.s32 	%r190, %r189, %r188;
	ld.global.u32 	%r191, [%rd73+-2048];
	add.s32 	%r192, %r191, %r190;
	ld.global.u32 	%r193, [%rd73+-1024];
	add.s32 	%r194, %r193, %r192;
	ld.global.u32 	%r195, [%rd73];
	add.s32 	%r196, %r195, %r194;
	ld.global.u32 	%r197, [%rd73+1024];
	add.s32 	%r198, %r197, %r196;
	ld.global.u32 	%r199, [%rd73+2048];
	add.s32 	%r200, %r199, %r198;
	ld.global.u32 	%r201, [%rd73+3072];
	add.s32 	%r202, %r201, %r200;
	ld.global.u32 	%r203, [%rd73+4096];
	add.s32 	%r204, %r203, %r202;
	ld.global.u32 	%r205, [%rd73+5120];
	add.s32 	%r206, %r205, %r204;
	ld.global.u32 	%r207, [%rd73+6144];
	add.s32 	%r208, %r207, %r206;
	ld.global.u32 	%r209, [%rd73+7168];
	add.s32 	%r500, %r209, %r208;
	add.s32 	%r490, %r490, 4096;
	add.s32 	%r486, %r486, 16;
	add.s64 	%rd73, %rd73, 16384;
	setp.ne.s32 	%p9, %r486, 0;
	@%p9 bra 	$L__BB12_32;
$L__BB12_33:
	setp.eq.s32 	%p10, %r57, 0;
	@%p10 bra 	$L__BB12_42;
	and.b32  	%r68, %r56, 7;
	setp.lt.u32 	%p11, %r57, 8;
	@%p11 bra 	$L__BB12_36;
	cvt.u64.u32 	%rd40, %r490;
	add.s64 	%rd41, %rd75, %rd40;
	shl.b64 	%rd42, %rd41, 2;
	add.s64 	%rd43, %rd2, %rd42;
	ld.global.u32 	%r211, [%rd43];
	add.s32 	%r212, %r211, %r500;
	ld.global.u32 	%r213, [%rd43+1024];
	add.s32 	%r214, %r213, %r212;
	ld.global.u32 	%r215, [%rd43+2048];
	add.s32 	%r216, %r215, %r214;
	ld.global.u32 	%r217, [%rd43+3072];
	add.s32 	%r218, %r217, %r216;
	ld.global.u32 	%r219, [%rd43+4096];
	add.s32 	%r220, %r219, %r218;
	ld.global.u32 	%r221, [%rd43+5120];
	add.s32 	%r222, %r221, %r220;
	ld.global.u32 	%r223, [%rd43+6144];
	add.s32 	%r224, %r223, %r222;
	ld.global.u32 	%r225, [%rd43+7168];
	add.s32 	%r500, %r225, %r224;
	add.s32 	%r490, %r490, 2048;
$L__BB12_36:
	setp.eq.s32 	%p12, %r68, 0;
	@%p12 bra 	$L__BB12_42;
	setp.lt.u32 	%p13, %r68, 4;
	@%p13 bra 	$L__BB12_39;
	cvt.u64.u32 	%rd44, %r490;
	add.s64 	%rd45, %rd75, %rd44;
	shl.b64 	%rd46, %rd45, 2;
	add.s64 	%rd47, %rd2, %rd46;
	ld.global.u32 	%r227, [%rd47];
	add.s32 	%r228, %r227, %r500;
	ld.global.u32 	%r229, [%rd47+1024];
	add.s32 	%r230, %r229, %r228;
	ld.global.u32 	%r231, [%rd47+2048];
	add.s32 	%r232, %r231, %r230;
	ld.global.u32 	%r233, [%rd47+3072];
	add.s32 	%r500, %r233, %r232;
	add.s32 	%r490, %r490, 1024;
$L__BB12_39:
	and.b32  	%r234, %r56, 3;
	setp.eq.s32 	%p14, %r234, 0;
	@%p14 bra 	$L__BB12_42;
	cvt.u64.u32 	%rd48, %r490;
	add.s64 	%rd49, %rd48, %rd74;
	shl.b64 	%rd50, %rd49, 2;
	add.s64 	%rd77, %rd2, %rd50;
	cvt.u16.u32 	%rs1, %r483;
	shr.u16 	%rs2, %rs1, 8;
	add.s16 	%rs3, %rs2, 1;
	cvt.u32.u16 	%r235, %rs3;
	and.b32  	%r236, %r235, 3;
	neg.s32 	%r498, %r236;
$L__BB12_41:
	.pragma "nounroll";
	ld.global.u32 	%r237, [%rd77];
	add.s32 	%r500, %r237, %r500;
	add.s64 	%rd77, %rd77, 1024;
	add.s32 	%r498, %r498, 1;
	setp.ne.s32 	%p15, %r498, 0;
	@%p15 bra 	$L__BB12_41;
$L__BB12_42:
	// begin inline asm
	mov.u32 %r238, %laneid;
	// end inline asm
	mov.b32 	%r241, 1;
	mov.b32 	%r262, 31;
	mov.b32 	%r263, -1;
	// begin inline asm
	shfl.sync.down.b32 %r239, %r500, %r241, %r262, %r263;
	// end inline asm
	setp.gt.s32 	%p16, %r238, 30;
	selp.b32 	%r264, 0, %r239, %p16;
	add.s32 	%r245, %r264, %r500;
	mov.b32 	%r246, 2;
	// begin inline asm
	shfl.sync.down.b32 %r244, %r245, %r246, %r262, %r263;
	// end inline asm
	setp.gt.s32 	%p17, %r238, 29;
	selp.b32 	%r265, 0, %r244, %p17;
	add.s32 	%r250, %r245, %r265;
	mov.b32 	%r251, 4;
	// begin inline asm
	shfl.sync.down.b32 %r249, %r250, %r251, %r262, %r263;
	// end inline asm
	setp.gt.s32 	%p18, %r238, 27;
	selp.b32 	%r266, 0, %r249, %p18;
	add.s32 	%r255, %r250, %r266;
	mov.b32 	%r256, 8;
	// begin inline asm
	shfl.sync.down.b32 %r254, %r255, %r256, %r262, %r263;
	// end inline asm
	setp.gt.s32 	%p19, %r238, 23;
	selp.b32 	%r267, 0, %r254, %p19;
	add.s32 	%r260, %r255, %r267;
	mov.b32 	%r261, 16;
	// begin inline asm
	shfl.sync.down.b32 %r259, %r260, %r261, %r262, %r263;
	// end inline asm
	setp.gt.s32 	%p20, %r238, 15;
	selp.b32 	%r268, 0, %r259, %p20;
	add.s32 	%r501, %r260, %r268;
	setp.ne.s32 	%p21, %r238, 0;
	@%p21 bra 	$L__BB12_44;
	shr.u32 	%r269, %r46, 3;
	and.b32  	%r270, %r269, 124;
	mov.u32 	%r271, _ZZN3cub18CUB_300001_SM_10006detail6reduce18DeviceReduceKernelINS2_10policy_hubIiyN4cuda3std3__44plusIiEEE10Policy1000EN6thrust24THRUST_300001_SM_1000_NS10device_ptrIiEEyS9_iNS7_10__identityEEEvT0_PT3_T1_NS0_13GridEvenShareISK_EET2_T4_E12temp_storage;
	add.s32 	%r272, %r271, %r270;
	st.shared.u32 	[%r272+8], %r501;
$L__BB12_44:
	bar.sync 	0;
	setp.ne.s32 	%p22, %r46, 0;
	@%p22 bra 	$L__BB12_46;
	ld.shared.u32 	%r273, [_ZZN3cub18CUB_300001_SM_10006detail6reduce18DeviceReduceKernelINS2_10policy_hubIiyN4cuda3std3__44plusIiEEE10Policy1000EN6thrust24THRUST_300001_SM_1000_NS10device_ptrIiEEyS9_iNS7_10__identityEEEvT0_PT3_T1_NS0_13GridEvenShareISK_EET2_T4_E12temp_storage+12];
	add.s32 	%r274, %r273, %r501;
	ld.shared.u32 	%r275, [_ZZN3cub18CUB_300001_SM_10006detail6reduce18DeviceReduceKernelINS2_10policy_hubIiyN4cuda3std3__44plusIiEEE10Policy1000EN6thrust24THRUST_300001_SM_1000_NS10device_ptrIiEEyS9_iNS7_10__identityEEEvT0_PT3_T1_NS0_13GridEvenShareISK_EET2_T4_E12temp_storage+16];
	add.s32 	%r276, %r274, %r275;
	ld.shared.u32 	%r277, [_ZZN3cub18CUB_300001_SM_10006detail6reduce18DeviceReduceKernelINS2_10policy_hubIiyN4cuda3std3__44plusIiEEE10Policy1000EN6thrust24THRUST_300001_SM_1000_NS10device_ptrIiEEyS9_iNS7_10__identityEEEvT0_PT3_T1_NS0_13GridEvenShareISK_EET2_T4_E12temp_storage+20];
	add.s32 	%r278, %r276, %r277;
	ld.shared.u32 	%r279, [_ZZN3cub18CUB_300001_SM_10006detail6reduce18DeviceReduceKernelINS2_10policy_hubIiyN4cuda3std3__44plusIiEEE10Policy1000EN6thrust24THRUST_300001_SM_1000_NS10device_ptrIiEEyS9_iNS7_10__identityEEEvT0_PT3_T1_NS0_13GridEvenShareISK_EET2_T4_E12temp_storage+24];
	add.s32 	%r280, %r278, %r279;
	ld.shared.u32 	%r281, [_ZZN3cub18CUB_300001_SM_10006detail6reduce18DeviceReduceKernelINS2_10policy_hubIiyN4cuda3std3__44plusIiEEE10Policy1000EN6thrust24THRUST_300001_SM_1000_NS10device_ptrIiEEyS9_iNS7_10__identityEEEvT0_PT3_T1_NS0_13GridEvenShareISK_EET2_T4_E12temp_storage+28];
	add.s32 	%r282, %r280, %r281;
	ld.shared.u32 	%r283, [_ZZN3cub18CUB_300001_SM_10006detail6reduce18DeviceReduceKernelINS2_10policy_hubIiyN4cuda3std3__44plusIiEEE10Policy1000EN6thrust24THRUST_300001_SM_1000_NS10device_ptrIiEEyS9_iNS7_10__identityEEEvT0_PT3_T1_NS0_13GridEvenShareISK_EET2_T4_E12temp_storage+32];
	add.s32 	%r284, %r282, %r283;
	ld.shared.u32 	%r285, [_ZZN3cub18CUB_300001_SM_10006detail6reduce18DeviceReduceKernelINS2_10policy_hubIiyN4cuda3std3__44plusIiEEE10Policy1000EN6thrust24THRUST_300001_SM_1000_NS10device_ptrIiEEyS9_iNS7_10__identityEEEvT0_PT3_T1_NS0_13GridEvenShareISK_EET2_T4_E12temp_storage+36];
	add.s32 	%r501, %r284, %r285;
$L__BB12_46:
	mov.u32 	%r464, %tid.x;
	setp.ne.s32 	%p56, %r464, 0;
	@%p56 bra 	$L__BB12_48;
	ld.param.u64 	%rd71, [_ZN3cub18CUB_300001_SM_10006detail6reduce18DeviceReduceKernelINS2_10policy_hubIiyN4cuda3std3__44plusIiEEE10Policy1000EN6thrust24THRUST_300001_SM_1000_NS10device_ptrIiEEyS9_iNS7_10__identityEEEvT0_PT3_T1_NS0_13GridEvenShareISK_EET2_T4__param_1];
	cvta.to.global.u64 	%rd68, %rd71;
	mul.wide.u32 	%rd69, %r2, 4;
	add.s64 	%rd70, %rd68, %rd69;
	st.global.u32 	[%rd70], %r501;
$L__BB12_48:
	ret;

}
	// .globl	_ZN3cub18CUB_300001_SM_10006detail6reduce28DeviceReduceSingleTileKernelINS2_10policy_hubIiyN4cuda3std3__44plusIiEEE10Policy1000EPiSC_iS9_iiNS7_10__identityEEEvT0_T1_T2_T3_T4_T6_
.visible .entry _ZN3cub18CUB_300001_SM_10006detail6reduce28DeviceReduceSingleTileKernelINS2_10policy_hubIiyN4cuda3std3__44plusIiEEE10Policy1000EPiSC_iS9_iiNS7_10__identityEEEvT0_T1_T2_T3_T4_T6_(
	.param .u64 .ptr .align 1 _ZN3cub18CUB_300001_SM_10006detail6reduce28DeviceReduceSingleTileKernelINS2_10policy_hubIiyN4cuda3std3__44plusIiEEE10Policy1000EPiSC_iS9_iiNS7_10__identityEEEvT0_T1_T2_T3_T4_T6__param_0,
	.param .u64 .ptr .align 1 _ZN3cub18CUB_300001_SM_10006detail6reduce28DeviceReduceSingleTileKernelINS2_10policy_hubIiyN4cuda3std3__44plusIiEEE10Policy1000EPiSC_iS9_iiNS7_10__identityEEEvT0_T1_T2_T3_T4_T6__param_1,
	.param .u32 _ZN3cub18CUB_300001_SM_10006detail6reduce28DeviceReduceSingleTileKernelINS2_10policy_hubIiyN4cuda3std3__44plusIiEEE10Policy1000EPiSC_iS9_iiNS7_10__identityEEEvT0_T1_T2_T3_T4_T6__param_2,
	.param .align 1 .b8 _ZN3cub18CUB_300001_SM_10006detail6reduce28DeviceReduceSingleTileKernelINS2_10policy_hubIiyN4cuda3std3__44plusIiEEE10Policy1000EPiSC_iS9_iiNS7_10__identityEEEvT0_T1_T2_T3_T4_T6__param_3[1],
	.param .u32 _ZN3cub18CUB_300001_SM_10006detail6reduce28DeviceReduceSingleTileKernelINS2_10policy_hubIiyN4cuda3std3__44plusIiEEE10Policy1000EPiSC_iS9_iiNS7_10__identityEEEvT0_T1_T2_T3_T4_T6__param_4,
	.param .align 1 .b8 _ZN3cub18CUB_300001_SM_10006detail6reduce28DeviceReduceSingleTileKernelINS2_10policy_hubIiyN4cuda3std3__44plusIiEEE10Policy1000EPiSC_iS9_iiNS7_10__identityEEEvT0_T1_T2_T3_T4_T6__param_5[1]
)
.maxntid 256
.minnctapersm 1
{
	.reg .pred 	%p<97>;
	.reg .b32 	%r<687>;
	.reg .b64 	%rd<125>;
	// demoted variable
	.shared .align 4 .b8 _ZZN3cub18CUB_300001_SM_10006detail6reduce28DeviceReduceSingleTileKernelINS2_10policy_hubIiyN4cuda3std3__44plusIiEEE10Policy1000EPiSC_iS9_iiNS7_10__identityEEEvT0_T1_T2_T3_T4_T6_E12temp_storage[44];
	ld.param.u64 	%rd16, [_ZN3cub18CUB_300001_SM_10006detail6reduce28DeviceReduceSingleTileKernelINS2_10policy_hubIiyN4cuda3std3__44plusIiEEE10Policy1000EPiSC_iS9_iiNS7_10__identityEEEvT0_T1_T2_T3_T4_T6__param_0];
	ld.param.u64 	%rd17, [_ZN3cub18CUB_300001_SM_10006detail6reduce28DeviceReduceSingleTileKernelINS2_10policy_hubIiyN4cuda3std3__44plusIiEEE10Policy1000EPiSC_iS9_iiNS7_10__identityEEEvT0_T1_T2_T3_T4_T6__param_1];
	ld.param.u32 	%r120, [_ZN3cub18CUB_300001_SM_10006detail6reduce28DeviceReduceSingleTileKernelINS2_10policy_hubIiyN4cuda3std3__44plusIiEEE10Policy1000EPiSC_iS9_iiNS7_10__identityEEEvT0_T1_T2_T3_T4_T6__param_2];
	ld.param.u32 	%r121, [_ZN3cub18CUB_300001_SM_10006detail6reduce28DeviceReduceSingleTileKernelINS2_10policy_hubIiyN4cuda3std3__44plusIiEEE10Policy1000EPiSC_iS9_iiNS7_10__identityEEEvT0_T1_T2_T3_T4_T6__param_4];
	cvta.to.global.u64 	%rd1, %rd17;
	setp.ne.s32 	%p1, %r120, 0;
	@%p1 bra 	$L__BB13_3;
	mov.u32 	%r633, %tid.x;
	setp.ne.s32 	%p96, %r633, 0;
	@%p96 bra 	$L__BB13_74;
	st.global.u32 	[%rd1], %r121;
	bra.uni 	$L__BB13_74;
$L__BB13_3:
	and.b64  	%rd18, %rd16, 15;
	setp.ne.s64 	%p2, %rd18, 0;
	@%p2 bra 	$L__BB13_38;
	setp.gt.s32 	%p49, %r120, 4095;
	@%p49 bra 	$L__BB13_22;
	mov.u32 	%r1, %tid.x;
	setp.ge.s32 	%p66, %r1, %r120;
	mov.b32 	%r644, 0;
	mov.u32 	%r639, %r1;
	@%p66 bra 	$L__BB13_7;
	mul.wide.u32 	%rd113, %r1, 4;
	add.s64 	%rd112, %rd16, %rd113;
	// begin inline asm
	ld.global.nc.u32 %r644, [%rd112];
	// end inline asm
	add.s32 	%r639, %r1, 256;
$L__BB13_7:
	setp.ge.s32 	%p67, %r639, %r120;
	@%p67 bra 	$L__BB13_13;
	not.b32 	%r507, %r639;
	add.s32 	%r6, %r120, %r507;
	and.b32  	%r508, %r6, 768;
	setp.eq.s32 	%p68, %r508, 768;
	@%p68 bra 	$L__BB13_11;
	mul.wide.u32 	%rd114, %r639, 4;
	add.s64 	%rd121, %rd16, %rd114;
	shr.u32 	%r509, %r6, 8;
	add.s32 	%r510, %r509, 1;
	and.b32  	%r511, %r510, 3;
	neg.s32 	%r636, %r511;
$L__BB13_10:
	.pragma "nounroll";
	// begin inline asm
	ld.global.nc.u32 %r512, [%rd121];
	// end inline asm
	add.s32 	%r644, %r512, %r644;
	add.s32 	%r639, %r639, 256;
	add.s64 	%rd121, %rd121, 1024;
	add.s32 	%r636, %r636, 1;
	setp.ne.s32 	%p69, %r636, 0;
	@%p69 bra 	$L__BB13_10;
$L__BB13_11:
	setp.lt.u32 	%p70, %r6, 768;
	@%p70 bra 	$L__BB13_13;
$L__BB13_12:
	mul.wide.s32 	%rd120, %r639, 4;
	add.s64 	%rd116, %rd16, %rd120;
	// begin inline asm
	ld.global.nc.u32 %r513, [%rd116];
	// end inline asm
	add.s32 	%r517, %r513, %r644;
	add.s64 	%rd117, %rd116, 1024;
	// begin inline asm
	ld.global.nc.u32 %r514, [%rd117];
	// end inline asm
	add.s32 	%r518, %r514, %r517;
	add.s64 	%rd118, %rd116, 2048;
	// begin inline asm
	ld.global.nc.u32 %r515, [%rd118];
	// end inline asm
	add.s32 	%r519, %r515, %r518;
	add.s64 	%rd119, %rd116, 3072;
	// begin inline asm
	ld.global.nc.u32 %r516, [%rd119];
	// end inline asm
	add.s32 	%r644, %r516, %r519;
	add.s32 	%r639, %r639, 1024;
	setp.lt.s32 	%p71, %r639, %r120;
	@%p71 bra 	$L__BB13_12;
$L__BB13_13:
	setp.lt.s32 	%p72, %r120, 256;
	@%p72 bra 	$L__BB13_18;
	// begin inline asm
	mov.u32 %r583, %laneid;
	// end inline asm
	mov.b32 	%r586, 1;
	mov.b32 	%r607, 31;
	mov.b32 	%r608, -1;
	// begin inline asm
	shfl.sync.down.b32 %r584, %r644, %r586, %r607, %r608;
	// end inline asm
	setp.gt.s32 	%p88, %r583, 30;
	selp.b32 	%r609, 0, %r584, %p88;
	add.s32 	%r590, %r609, %r644;
	mov.b32 	%r591, 2;
	// begin inline asm
	shfl.sync.down.b32 %r589, %r590, %r591, %r607, %r608;
	// end inline asm
	setp.gt.s32 	%p89, %r583, 29;
	selp.b32 	%r610, 0, %r589, %p89;
	add.s32 	%r595, %r590, %r610;
	mov.b32 	%r596, 4;
	// begin inline asm
	shfl.sync.down.b32 %r594, %r595, %r596, %r607, %r608;
	// end inline asm
	setp.gt.s32 	%p90, %r583, 27;
	selp.b32 	%r611, 0, %r594, %p90;
	add.s32 	%r600, %r595, %r611;
	mov.b32 	%r601, 8;
	// begin inline asm
	shfl.sync.down.b32 %r599, %r600, %r601, %r607, %r608;
	// end inline asm
	setp.gt.s32 	%p91, %r583, 23;
	selp.b32 	%r612, 0, %r599, %p91;
	add.s32 	%r605, %r600, %r612;
	mov.b32 	%r606, 16;
	// begin inline asm
	shfl.sync.down.b32 %r604, %r605, %r606, %r607, %r608;
	// end inline asm
	setp.gt.s32 	%p92, %r583, 15;
	selp.b32 	%r613, 0, %r604, %p92;
	add.s32 	%r686, %r605, %r613;
	setp.ne.s32 	%p93, %r583, 0;
	@%p93 bra 	$L__BB13_16;
	shr.u32 	%r614, %r1, 3;
	and.b32  	%r615, %r614, 124;
	mov.u32 	%r616, _ZZN3cub18CUB_300001_SM_10006detail6reduce28DeviceReduceSingleTileKernelINS2_10policy_hubIiyN4cuda3std3__44plusIiEEE10Policy1000EPiSC_iS9_iiNS7_10__identityEEEvT0_T1_T2_T3_T4_T6_E12temp_storage;
	add.s32 	%r617, %r616, %r615;
	st.shared.u32 	[%r617+8], %r686;
$L__BB13_16:
	bar.sync 	0;
	setp.ne.s32 	%p94, %r1, 0;
	@%p94 bra 	$L__BB13_72;
	ld.shared.u32 	%r618, [_ZZN3cub18CUB_300001_SM_10006detail6reduce28DeviceReduceSingleTileKernelINS2_10policy_hubIiyN4cuda3std3__44plusIiEEE10Policy1000EPiSC_iS9_iiNS7_10__identityEEEvT0_T1_T2_T3_T4_T6_E12temp_storage+12];
	add.s32 	%r619, %r618, %r686;
	ld.shared.u32 	%r620, [_ZZN3cub18CUB_300001_SM_10006detail6reduce28DeviceReduceSingleTileKernelINS2_10policy_hubIiyN4cuda3std3__44plusIiEEE10Policy1000EPiSC_iS9_iiNS7_10__identityEEEvT0_T1_T2_T3_T4_T6_E12temp_storage+16];
	add.s32 	%r621, %r619, %r620;
	ld.shared.u32 	%r622, [_ZZN3cub18CUB_300001_SM_10006detail6reduce28DeviceReduceSingleTileKernelINS2_10policy_hubIiyN4cuda3std3__44plusIiEEE10Policy1000EPiSC_iS9_iiNS7_10__identityEEEvT0_T1_T2_T3_T4_T6_E12temp_storage+20];
	add.s32 	%r623, %r621, %r622;
	ld.shared.u32 	%r624, [_ZZN3cub18CUB_300001_SM_10006detail6reduce28DeviceReduceSingleTileKernelINS2_10policy_hubIiyN4cuda3std3__44plusIiEEE10Policy1000EPiSC_iS9_iiNS7_10__identityEEEvT0_T1_T2_T3_T4_T6_E12temp_storage+24];
	add.s32 	%r625, %r623, %r624;
	ld.shared.u32 	%r626, [_ZZN3cub18CUB_300001_SM_10006detail6reduce28DeviceReduceSingleTileKernelINS2_10policy_hubIiyN4cuda3std3__44plusIiEEE10Policy1000EPiSC_iS9_iiNS7_10__identityEEEvT0_T1_T2_T3_T4_T6_E12temp_storage+28];
	add.s32 	%r627, %r625, %r626;
	ld.shared.u32 	%r628, [_ZZN3cub18CUB_300001_SM_10006detail6reduce28DeviceReduceSingleTileKernelINS2_10policy_hubIiyN4cuda3std3__44plusIiEEE10Policy1000EPiSC_iS9_iiNS7_10__identityEEEvT0_T1_T2_T3_T4_T6_E12temp_storage+32];
	add.s32 	%r629, %r627, %r628;
	ld.shared.u32 	%r630, [_ZZN3cub18CUB_300001_SM_10006detail6reduce28DeviceReduceSingleTileKernelINS2_10policy_hubIiyN4cuda3std3__44plusIiEEE10Policy1000EPiSC_iS9_iiNS7_10__identityEEEvT0_T1_T2_T3_T4_T6_E12temp_storage+36];
	add.s32 	%r686, %r629, %r630;
	bra.uni 	$L__BB13_72;
$L__BB13_18:
	// begin inline asm
	mov.u32 %r520, %laneid;
	// end inline asm
	and.b32  	%r546, %r1, 992;
	add.s32 	%r547, %r546, 32;
	setp.gt.s32 	%p73, %r547, %r120;
	not.b32 	%r548, %r546;
	add.s32 	%r549, %r120, %r548;
	selp.b32 	%r544, %r549, 31, %p73;
	mov.b32 	%r523, 1;
	mov.b32 	%r545, -1;
	// begin inline asm
	shfl.sync.down.b32 %r521, %r644, %r523, %r544, %r545;
	// end inline asm
	setp.lt.s32 	%p74, %r520, %r544;
	selp.b32 	%r550, %r521, 0, %p74;
	add.s32 	%r527, %r550, %r644;
	mov.b32 	%r528, 2;
	// begin inline asm
	shfl.sync.down.b32 %r526, %r527, %r528, %r544, %r545;
	// end inline asm
	add.s32 	%r551, %r520, 2;
	setp.gt.s32 	%p75, %r551, %r544;
	selp.b32 	%r552, 0, %r526, %p75;
	add.s32 	%r532, %r527, %r552;
	mov.b32 	%r533, 4;
	// begin inline asm
	shfl.sync.down.b32 %r531, %r532, %r533, %r544, %r545;
	// end inline asm
	add.s32 	%r553, %r520, 4;
	setp.gt.s32 	%p76, %r553, %r544;
	selp.b32 	%r554, 0, %r531, %p76;
	add.s32 	%r537, %r532, %r554;
	mov.b32 	%r538, 8;
	// begin inline asm
	shfl.sync.down.b32 %r536, %r537, %r538, %r544, %r545;
	// end inline asm
	add.s32 	%r555, %r520, 8;
	setp.gt.s32 	%p77, %r555, %r544;
	selp.b32 	%r556, 0, %r536, %p77;
	add.s32 	%r542, %r537, %r556;
	mov.b32 	%r543, 16;
	// begin inline asm
	shfl.sync.down.b32 %r541, %r542, %r543, %r544, %r545;
	// end inline asm
	add.s32 	%r557, %r520, 16;
	setp.gt.s32 	%p78, %r557, %r544;
	selp.b32 	%r558, 0, %r541, %p78;
	add.s32 	%r686, %r542, %r558;
	setp.ne.s32 	%p79, %r520, 0;
	@%p79 bra 	$L__BB13_20;
	shr.u32 	%r559, %r1, 3;
	and.b32  	%r560, %r559, 124;
	mov.u32 	%r561, _ZZN3cub18CUB_300001_SM_10006detail6reduce28DeviceReduceSingleTileKernelINS2_10policy_hubIiyN4cuda3std3__44plusIiEEE10Policy1000EPiSC_iS9_iiNS7_10__identityEEEvT0_T1_T2_T3_T4_T6_E12temp_storage;
	add.s32 	%r562, %r561, %r560;
	st.shared.u32 	[%r562+8], %r686;
$L__BB13_20:
	bar.sync 	0;
	setp.ne.s32 	%p80, %r1, 0;
	@%p80 bra 	$L__BB13_72;
	setp.gt.s32 	%p81, %r120, 32;
	ld.shared.u32 	%r563, [_ZZN3cub18CUB_300001_SM_10006detail6reduce28DeviceReduceSingleTileKernelINS2_10policy_hubIiyN4cuda3std3__44plusIiEEE10Policy1000EPiSC_iS9_iiNS7_10__identityEEEvT0_T1_T2_T3_T4_T6_E12temp_storage+12];
	selp.b32 	%r564, %r563, 0, %p81;
	add.s32 	%r565, %r564, %r686;
	setp.gt.s32 	%p82, %r120, 64;
	ld.shared.u32 	%r566, [_ZZN3cub18CUB_300001_SM_10006detail6reduce28DeviceReduceSingleTileKernelINS2_10policy_hubIiyN4cuda3std3__44plusIiEEE10Policy1000EPiSC_iS9_iiNS7_10__identityEEEvT0_T1_T2_T3_T4_T6_E12temp_storage+16];
	selp.b32 	%r567, %r566, 0, %p82;
	add.s32 	%r568, %r565, %r567;
	setp.gt.s32 	%p83, %r120, 96;
	ld.shared.u32 	%r569, [_ZZN3cub18CUB_300001_SM_10006detail6reduce28DeviceReduceSingleTileKernelINS2_10policy_hubIiyN4cuda3std3__44plusIiEEE10Policy1000EPiSC_iS9_iiNS7_10__identityEEEvT0_T1_T2_T3_T4_T6_E12temp_storage+20];
	selp.b32 	%r570, %r569, 0, %p83;
	add.s32 	%r571, %r568, %r570;
	setp.gt.s32 	%p84, %r120, 128;
	ld.shared.u32 	%r572, [_ZZN3cub18CUB_300001_SM_10006detail6reduce28DeviceReduceSingleTileKernelINS2_10policy_hubIiyN4cuda3std3__44plusIiEEE10Policy1000EPiSC_iS9_iiNS7_10__identityEEEvT0_T1_T2_T3_T4_T6_E12temp_storage+24];
	selp.b32 	%r573, %r572, 0, %p84;
	add.s32 	%r574, %r571, %r573;
	setp.gt.s32 	%p85, %r120, 160;
	ld.shared.u32 	%r575, [_ZZN3cub18CUB_300001_SM_10006detail6reduce28DeviceReduceSingleTileKernelINS2_10policy_hubIiyN4cuda3std3__44plusIiEEE10Policy1000EPiSC_iS9_iiNS7_10__identityEEEvT0_T1_T2_T3_T4_T6_E12temp_storage+28];
	selp.b32 	%r576, %r575, 0, %p85;
	add.s32 	%r577, %r574, %r576;
	setp.gt.s32 	%p86, %r120, 192;
	ld.shared.u32 	%r578, [_ZZN3cub18CUB_300001_SM_10006detail6reduce28DeviceReduceSingleTileKernelINS2_10policy_hubIiyN4cuda3std3__44plusIiEEE10Policy1000EPiSC_iS9_iiNS7_10__identityEEEvT0_T1_T2_T3_T4_T6_E12temp_storage+32];
	selp.b32 	%r579, %r578, 0, %p86;
	add.s32 	%r580, %r577, %r579;
	setp.gt.s32 	%p87, %r120, 224;
	ld.shared.u32 	%r581, [_ZZN3cub18CUB_300001_SM_10006detail6reduce28DeviceReduceSingleTileKernelINS2_10policy_hubIiyN4cuda3std3__44plusIiEEE10Policy1000EPiSC_iS9_iiNS7_10__identityEEEvT0_T1_T2_T3_T4_T6_E12temp_storage+36];
	selp.b32 	%r582, %r581, 0, %p87;
	add.s32 	%r686, %r580, %r582;
	bra.uni 	$L__BB13_72;
$L__BB13_22:
	mov.u32 	%r26, %tid.x;
	shl.b32 	%r377, %r26, 2;
	mul.wide.u32 	%rd86, %r377, 4;
	add.s64 	%rd76, %rd16, %rd86;
	// begin inline asm
	ld.global.nc.v2.u64 {%rd74, %rd75}, [%rd76];
	// end inline asm
	mov.b64 	{%r378, %r379}, %rd75;
	mov.b64 	{%r380, %r381}, %rd74;
	add.s64 	%rd79, %rd76, 4096;
	// begin inline asm
	ld.global.nc.v2.u64 {%rd77, %rd78}, [%rd79];
	// end inline asm
	mov.b64 	{%r382, %r383}, %rd78;
	mov.b64 	{%r384, %r385}, %rd77;
	add.s64 	%rd82, %rd76, 8192;
	// begin inline asm
	ld.global.nc.v2.u64 {%rd80, %rd81}, [%rd82];
	// end inline asm
	mov.b64 	{%r386, %r387}, %rd81;
	mov.b64 	{%r388, %r389}, %rd80;
	add.s64 	%rd85, %rd76, 12288;
	// begin inline asm
	ld.global.nc.v2.u64 {%rd83, %rd84}, [%rd85];
	// end inline asm
	mov.b64 	{%r390, %r391}, %rd84;
	mov.b64 	{%r392, %r393}, %rd83;
	add.s32 	%r394, %r381, %r380;
	add.s32 	%r395, %r378, %r394;
	add.s32 	%r396, %r379, %r395;
	add.s32 	%r397, %r384, %r396;
	add.s32 	%r398, %r385, %r397;
	add.s32 	%r399, %r382, %r398;
	add.s32 	%r400, %r383, %r399;
	add.s32 	%r401, %r388, %r400;
	add.s32 	%r402, %r389, %r401;
	add.s32 	%r403, %r386, %r402;
	add.s32 	%r404, %r387, %r403;
	add.s32 	%r405, %r392, %r404;
	add.s32 	%r406, %r393, %r405;
	add.s32 	%r407, %r390, %r406;
	add.s32 	%r659, %r391, %r407;
	setp.lt.u32 	%p50, %r120, 8192;
	mov.b32 	%r648, 4096;
	@%p50 bra 	$L__BB13_26;
	add.s32 	%r28, %r120, -4096;
	mov.b32 	%r648, 4096;
$L__BB13_24:
	mul.wide.s32 	%rd99, %r648, 4;
	add.s64 	%rd89, %rd76, %rd99;
	// begin inline asm
	ld.global.nc.v2.u64 {%rd87, %rd88}, [%rd89];
	// end inline asm
	mov.b64 	{%r409, %r410}, %rd88;
	mov.b64 	{%r411, %r412}, %rd87;
	add.s64 	%rd92, %rd89, 4096;
	// begin inline asm
	ld.global.nc.v2.u64 {%rd90, %rd91}, [%rd92];
	// end inline asm
	mov.b64 	{%r413, %r414}, %rd91;
	mov.b64 	{%r415, %r416}, %rd90;
	add.s64 	%rd95, %rd89, 8192;
	// begin inline asm
	ld.global.nc.v2.u64 {%rd93, %rd94}, [%rd95];
	// end inline asm
	mov.b64 	{%r417, %r418}, %rd94;
	mov.b64 	{%r419, %r420}, %rd93;
	add.s64 	%rd98, %rd89, 12288;
	// begin inline asm
	ld.global.nc.v2.u64 {%rd96, %rd97}, [%rd98];
	// end inline asm
	mov.b64 	{%r421, %r422}, %rd97;
	mov.b64 	{%r423, %r424}, %rd96;
	add.s32 	%r425, %r411, %r659;
	add.s32 	%r426, %r412, %r425;
	add.s32 	%r427, %r409, %r426;
	add.s32 	%r428, %r410, %r427;
	add.s32 	%r429, %r415, %r428;
	add.s32 	%r430, %r416, %r429;
	add.s32 	%r431, %r413, %r430;
	add.s32 	%r432, %r414, %r431;
	add.s32 	%r433, %r419, %r432;
	add.s32 	%r434, %r420, %r433;
	add.s32 	%r435, %r417, %r434;
	add.s32 	%r436, %r418, %r435;
	add.s32 	%r437, %r423, %r436;
	add.s32 	%r438, %r424, %r437;
	add.s32 	%r439, %r421, %r438;
	add.s32 	%r659, %r422, %r439;
	sub.s32 	%r440, %r120, %r648;
	setp.lt.s32 	%p51, %r440, 4096;
	@%p51 bra 	$L__BB13_34;
	add.s32 	%r648, %r648, 4096;
	setp.le.s32 	%p52, %r648, %r28;
	@%p52 bra 	$L__BB13_24;
$L__BB13_26:
	setp.le.s32 	%p53, %r120, %r648;
	@%p53 bra 	$L__BB13_34;
	sub.s32 	%r35, %r120, %r648;
	setp.ge.s32 	%p54, %r26, %r35;
	@%p54 bra 	$L__BB13_34;
	not.b32 	%r442, %r26;
	add.s32 	%r443, %r120, %r442;
	sub.s32 	%r36, %r443, %r648;
	and.b32  	%r444, %r36, 768;
	setp.eq.s32 	%p55, %r444, 768;
	mov.u32 	%r653, %r26;
	@%p55 bra 	$L__BB13_31;
	add.s32 	%r650, %r26, %r648;
	shr.u32 	%r445, %r36, 8;
	add.s32 	%r446, %r445, 1;
	and.b32  	%r447, %r446, 3;
	neg.s32 	%r649, %r447;
	mov.u32 	%r653, %r26;
$L__BB13_30:
	.pragma "nounroll";
	mul.wide.u32 	%rd101, %r650, 4;
	add.s64 	%rd100, %rd16, %rd101;
	// begin inline asm
	ld.global.nc.u32 %r448, [%rd100];
	// end inline asm
	add.s32 	%r659, %r448, %r659;
	add.s32 	%r653, %r653, 256;
	add.s32 	%r650, %r650, 256;
	add.s32 	%r649, %r649, 1;
	setp.ne.s32 	%p56, %r649, 0;
	@%p56 bra 	$L__BB13_30;
$L__BB13_31:
	setp.lt.u32 	%p57, %r36, 768;
	@%p57 bra 	$L__BB13_34;
	cvt.u64.u32 	%rd102, %r653;
	cvt.u64.u32 	%rd103, %r648;
	add.s64 	%rd104, %rd102, %rd103;
	shl.b64 	%rd105, %rd104, 2;
	add.s64 	%rd106, %rd105, %rd16;
	add.s64 	%rd122, %rd106, 2048;
	add.s32 	%r656, %r653, %r648;
$L__BB13_33:
	mul.wide.u32 	%rd111, %r656, 4;
	add.s64 	%rd107, %rd16, %rd111;
	// begin inline asm
	ld.global.nc.u32 %r449, [%rd107];
	// end inline asm
	add.s32 	%r453, %r449, %r659;
	add.s64 	%rd108, %rd122, -1024;
	// begin inline asm
	ld.global.nc.u32 %r450, [%rd108];
	// end inline asm
	add.s32 	%r454, %r450, %r453;
	// begin inline asm
	ld.global.nc.u32 %r451, [%rd122];
	// end inline asm
	add.s32 	%r455, %r451, %r454;
	add.s64 	%rd110, %rd122, 1024;
	// begin inline asm
	ld.global.nc.u32 %r452, [%rd110];
	// end inline asm
	add.s32 	%r659, %r452, %r455;
	add.s32 	%r653, %r653, 1024;
	add.s64 	%rd122, %rd122, 4096;
	add.s32 	%r656, %r656, 1024;
	setp.lt.s32 	%p58, %r653, %r35;
	@%p58 bra 	$L__BB13_33;
$L__BB13_34:
	// begin inline asm
	mov.u32 %r456, %laneid;
	// end inline asm
	mov.b32 	%r459, 1;
	mov.b32 	%r480, 31;
	mov.b32 	%r481, -1;
	// begin inline asm
	shfl.sync.down.b32 %r457, %r659, %r459, %r480, %r481;
	// end inline asm
	setp.gt.s32 	%p59, %r456, 30;
	selp.b32 	%r482, 0, %r457, %p59;
	add.s32 	%r463, %r482, %r659;
	mov.b32 	%r464, 2;
	// begin inline asm
	shfl.sync.down.b32 %r462, %r463, %r464, %r480, %r481;
	// end inline asm
	setp.gt.s32 	%p60, %r456, 29;
	selp.b32 	%r483, 0, %r462, %p60;
	add.s32 	%r468, %r463, %r483;
	mov.b32 	%r469, 4;
	// begin inline asm
	shfl.sync.down.b32 %r467, %r468, %r469, %r480, %r481;
	// end inline asm
	setp.gt.s32 	%p61, %r456, 27;
	selp.b32 	%r484, 0, %r467, %p61;
	add.s32 	%r473, %r468, %r484;
	mov.b32 	%r474, 8;
	// begin inline asm
	shfl.sync.down.b32 %r472, %r473, %r474, %r480, %r481;
	// end inline asm
	setp.gt.s32 	%p62, %r456, 23;
	selp.b32 	%r485, 0, %r472, %p62;
	add.s32 	%r478, %r473, %r485;
	mov.b32 	%r479, 16;
	// begin inline asm
	shfl.sync.down.b32 %r477, %r478, %r479, %r480, %r481;
	// end inline asm
	setp.gt.s32 	%p63, %r456, 15;
	selp.b32 	%r486, 0, %r477, %p63;
	add.s32 	%r686, %r478, %r486;
	setp.ne.s32 	%p64, %r456, 0;
	@%p64 bra 	$L__BB13_36;
	shr.u32 	%r487, %r26, 3;
	and.b32  	%r488, %r487, 124;
	mov.u32 	%r489, _ZZN3cub18CUB_300001_SM_10006detail6reduce28DeviceReduceSingleTileKernelINS2_10policy_hubIiyN4cuda3std3__44plusIiEEE10Policy1000EPiSC_iS9_iiNS7_10__identityEEEvT0_T1_T2_T3_T4_T6_E12temp_storage;
	add.s32 	%r490, %r489, %r488;
	st.shared.u32 	[%r490+8], %r686;
$L__BB13_36:
	bar.sync 	0;
	setp.ne.s32 	%p65, %r26, 0;
	@%p65 bra 	$L__BB13_72;
	ld.shared.u32 	%r491, [_ZZN3cub18CUB_300001_SM_10006detail6reduce28DeviceReduceSingleTileKernelINS2_10policy_hubIiyN4cuda3std3__44plusIiEEE10Policy1000EPiSC_iS9_iiNS7_10__identityEEEvT0_T1_T2_T3_T4_T6_E12temp_storage+12];
	add.s32 	%r492, %r491, %r686;
	ld.shared.u32 	%r493, [_ZZN3cub18CUB_300001_SM_10006detail6reduce28DeviceReduceSingleTileKernelINS2_10policy_hubIiyN4cuda3std3__44plusIiEEE10Policy1000EPiSC_iS9_iiNS7_10__identityEEEvT0_T1_T2_T3_T4_T6_E12temp_storage+16];
	add.s32 	%r494, %r492, %r493;
	ld.shared.u32 	%r495, [_ZZN3cub18CUB_300001_SM_10006detail6reduce28DeviceReduceSingleTileKernelINS2_10policy_hubIiyN4cuda3std3__44plusIiEEE10Policy1000EPiSC_iS9_iiNS7_10__identityEEEvT0_T1_T2_T3_T4_T6_E12temp_storage+20];
	add.s32 	%r496, %r494, %r495;
	ld.shared.u32 	%r497, [_ZZN3cub18CUB_300001_SM_10006detail6reduce28DeviceReduceSingleTileKernelINS2_10policy_hubIiyN4cuda3std3__44plusIiEEE10Policy1000EPiSC_iS9_iiNS7_10__identityEEEvT0_T1_T2_T3_T4_T6_E12temp_storage+24];
	add.s32 	%r498, %r496, %r497;
	ld.shared.u32 	%r499, [_ZZN3cub18CUB_300001_SM_10006detail6reduce28DeviceReduceSingleTileKernelINS2_10policy_hubIiyN4cuda3std3__44plusIiEEE10Policy1000EPiSC_iS9_iiNS7_10__identityEEEvT0_T1_T2_T3_T4_T6_E12temp_storage+28];
	add.s32 	%r500, %r498, %r499;
	ld.shared.u32 	%r501, [_ZZN3cub18CUB_300001_SM_10006detail6reduce28DeviceReduceSingleTileKernelINS2_10policy_hubIiyN4cuda3std3__44plusIiEEE10Policy1000EPiSC_iS9_iiNS7_10__identityEEEvT0_T1_T2_T3_T4_T6_E12temp_storage+32];
	add.s32 	%r502, %r500, %r501;
	ld.shared.u32 	%r503, [_ZZN3cub18CUB_300001_SM_10006detail6reduce28DeviceReduceSingleTileKernelINS2_10policy_hubIiyN4cuda3std3__44plusIiEEE10Policy1000EPiSC_iS9_iiNS7_10__identityEEEvT0_T1_T2_T3_T4_T6_E12temp_storage+36];
	add.s32 	%r686, %r502, %r503;
	bra.uni 	$L__BB13_72;
$L__BB13_38:
	setp.gt.s32 	%p3, %r120, 4095;
	@%p3 bra 	$L__BB13_56;
	mov.u32 	%r60, %tid.x;
	setp.ge.s32 	%p20, %r60, %r120;
	mov.b32 	%r670, 0;
	mov.u32 	%r665, %r60;
	@%p20 bra 	$L__BB13_41;
	mul.wide.u32 	%rd66, %r60, 4;
	add.s64 	%rd65, %rd16, %rd66;
	// begin inline asm
	ld.global.nc.u32 %r670, [%rd65];
	// end inline asm
	add.s32 	%r665, %r60, 256;
$L__BB13_41:
	setp.ge.s32 	%p21, %r665, %r120;
	@%p21 bra 	$L__BB13_47;
	not.b32 	%r252, %r665;
	add.s32 	%r65, %r120, %r252;
	and.b32  	%r253, %r65, 768;
	setp.eq.s32 	%p22, %r253, 768;
	@%p22 bra 	$L__BB13_45;
	mul.wide.u32 	%rd67, %r665, 4;
	add.s64 	%rd123, %rd16, %rd67;
	shr.u32 	%r254, %r65, 8;
	add.s32 	%r255, %r254, 1;
	and.b32  	%r256, %r255, 3;
	neg.s32 	%r662, %r256;
$L__BB13_44:
	.pragma "nounroll";
	// begin inline asm
	ld.global.nc.u32 %r257, [%rd123];
	// end inline asm
	add.s32 	%r670, %r257, %r670;
	add.s32 	%r665, %r665, 256;
	add.s64 	%rd123, %rd123, 1024;
	add.s32 	%r662, %r662, 1;
	setp.ne.s32 	%p23, %r662, 0;
	@%p23 bra 	$L__BB13_44;
$L__BB13_45:
	setp.lt.u32 	%p24, %r65, 768;
	@%p24 bra 	$L__BB13_47;
$L__BB13_46:
	mul.wide.s32 	%rd73, %r665, 4;
	add.s64 	%rd69, %rd16, %rd73;
	// begin inline asm
	ld.global.nc.u32 %r258, [%rd69];
	// end inline asm
	add.s32 	%r262, %r258, %r670;
	add.s64 	%rd70, %rd69, 1024;
	// begin inline asm
	ld.global.nc.u32 %r259, [%rd70];
	// end inline asm
	add.s32 	%r263, %r259, %r262;
	add.s64 	%rd71, %rd69, 2048;
	// begin inline asm
	ld.global.nc.u32 %r260, [%rd71];
	// end inline asm
	add.s32 	%r264, %r260, %r263;
	add.s64 	%rd72, %rd69, 3072;
	// begin inline asm
	ld.global.nc.u32 %r261, [%rd72];
	// end inline asm
	add.s32 	%r670, %r261, %r264;
	add.s32 	%r665, %r665, 1024;
	setp.lt.s32 	%p25, %r665, %r120;
	@%p25 bra 	$L__BB13_46;
$L__BB13_47:
	setp.lt.s32 	%p26, %r120, 256;
	@%p26 bra 	$L__BB13_52;
	// begin inline asm
	mov.u32 %r328, %laneid;
	// end inline asm
	mov.b32 	%r331, 1;
	mov.b32 	%r352, 31;
	mov.b32 	%r353, -1;
	// begin inline asm
	shfl.sync.down.b32 %r329, %r670, %r331, %r352, %r353;
	// end inline asm
	setp.gt.s32 	%p42, %r328, 30;
	selp.b32 	%r354, 0, %r329, %p42;
	add.s32 	%r335, %r354, %r670;
	mov.b32 	%r336, 2;
	// begin inline asm
	shfl.sync.down.b32 %r334, %r335, %r336, %r352, %r353;
	// end inline asm
	setp.gt.s32 	%p43, %r328, 29;
	selp.b32 	%r355, 0, %r334, %p43;
	add.s32 	%r340, %r335, %r355;
	mov.b32 	%r341, 4;
	// begin inline asm
	shfl.sync.down.b32 %r339, %r340, %r341, %r352, %r353;
	// end inline asm
	setp.gt.s32 	%p44, %r328, 27;
	selp.b32 	%r356, 0, %r339, %p44;
	add.s32 	%r345, %r340, %r356;
	mov.b32 	%r346, 8;
	// begin inline asm
	shfl.sync.down.b32 %r344, %r345, %r346, %r352, %r353;
	// end inline asm
	setp.gt.s32 	%p45, %r328, 23;
	selp.b32 	%r357, 0, %r344, %p45;
	add.s32 	%r350, %r345, %r357;
	mov.b32 	%r351, 16;
	// begin inline asm
	shfl.sync.down.b32 %r349, %r350, %r351, %r352, %r353;
	// end inline asm
	setp.gt.s32 	%p46, %r328, 15;
	selp.b32 	%r358, 0, %r349, %p46;
	add.s32 	%r686, %r350, %r358;
	setp.ne.s32 	%p47, %r328, 0;
	@%p47 bra 	$L__BB13_50;
	shr.u32 	%r359, %r60, 3;
	and.b32  	%r360, %r359, 124;
	mov.u32 	%r361, _ZZN3cub18CUB_300001_SM_10006detail6reduce28DeviceReduceSingleTileKernelINS2_10policy_hubIiyN4cuda3std3__44plusIiEEE10Policy1000EPiSC_iS9_iiNS7_10__identityEEEvT0_T1_T2_T3_T4_T6_E12temp_storage;
	add.s32 	%r362, %r361, %r360;
	st.shared.u32 	[%r362+8], %r686;
$L__BB13_50:
	bar.sync 	0;
	setp.ne.s32 	%p48, %r60, 0;
	@%p48 bra 	$L__BB13_72;
	ld.shared.u32 	%r363, [_ZZN3cub18CUB_300001_SM_10006detail6reduce28DeviceReduceSingleTileKernelINS2_10policy_hubIiyN4cuda3std3__44plusIiEEE10Policy1000EPiSC_iS9_iiNS7_10__identityEEEvT0_T1_T2_T3_T4_T6_E12temp_storage+12];
	add.s32 	%r364, %r363, %r686;
	ld.shared.u32 	%r365, [_ZZN3cub18CUB_300001_SM_10006detail6reduce28DeviceReduceSingleTileKernelINS2_10policy_hubIiyN4cuda3std3__44plusIiEEE10Policy1000EPiSC_iS9_iiNS7_10__identityEEEvT0_T1_T2_T3_T4_T6_E12temp_storage+16];
	add.s32 	%r366, %r364, %r365;
	ld.shared.u32 	%r367, [_ZZN3cub18CUB_300001_SM_10006detail6reduce28DeviceReduceSingleTileKernelINS2_10policy_hubIiyN4cuda3std3__44plusIiEEE10Policy1000EPiSC_iS9_iiNS7_10__identityEEEvT0_T1_T2_T3_T4_T6_E12temp_storage+20];
	add.s32 	%r368, %r366, %r367;
	ld.shared.u32 	%r369, [_ZZN3cub18CUB_300001_SM_10006detail6reduce28DeviceReduceSingleTileKernelINS2_10policy_hubIiyN4cuda3std3__44plusIiEEE10Policy1000EPiSC_iS9_iiNS7_10__identityEEEvT0_T1_T2_T3_T4_T6_E12temp_storage+24];
	add.s32 	%r370, %r368, %r369;
	ld.shared.u32 	%r371, [_ZZN3cub18CUB_300001_SM_10006detail6reduce28DeviceReduceSingleTileKernelINS2_10policy_hubIiyN4cuda3std3__44plusIiEEE10Policy1000EPiSC_iS9_iiNS7_10__identityEEEvT0_T1_T2_T3_T4_T6_E12temp_storage+28];
	add.s32 	%r372, %r370, %r371;
	ld.shared.u32 	%r373, [_ZZN3cub18CUB_300001_SM_10006detail6reduce28DeviceReduceSingleTileKernelINS2_10policy_hubIiyN4cuda3std3__44plusIiEEE10Policy1000EPiSC_iS9_iiNS7_10__identityEEEvT0_T1_T2_T3_T4_T6_E12temp_storage+32];
	add.s32 	%r374, %r372, %r373;
	ld.shared.u32 	%r375, [_ZZN3cub18CUB_300001_SM_10006detail6reduce28DeviceReduceSingleTileKernelINS2_10policy_hubIiyN4cuda3std3__44plusIiEEE10Policy1000EPiSC_iS9_iiNS7_10__identityEEEvT0_T1_T2_T3_T4_T6_E12temp_storage+36];
	add.s32 	%r686, %r374, %r375;
	bra.uni 	$L__BB13_72;
$L__BB13_52:
	// begin inline asm
	mov.u32 %r265, %laneid;
	// end inline asm
	and.b32  	%r291, %r60, 992;
	add.s32 	%r292, %r291, 32;
	setp.gt.s32 	%p27, %r292, %r120;
	not.b32 	%r293, %r291;
	add.s32 	%r294, %r120, %r293;
	selp.b32 	%r289, %r294, 31, %p27;
	mov.b32 	%r268, 1;
	mov.b32 	%r290, -1;
	// begin inline asm
	shfl.sync.down.b32 %r266, %r670, %r268, %r289, %r290;
	// end inline asm
	setp.lt.s32 	%p28, %r265, %r289;
	selp.b32 	%r295, %r266, 0, %p28;
	add.s32 	%r272, %r295, %r670;
	mov.b32 	%r273, 2;
	// begin inline asm
	shfl.sync.down.b32 %r271, %r272, %r273, %r289, %r290;
	// end inline asm
	add.s32 	%r296, %r265, 2;
	setp.gt.s32 	%p29, %r296, %r289;
	selp.b32 	%r297, 0, %r271, %p29;
	add.s32 	%r277, %r272, %r297;
	mov.b32 	%r278, 4;
	// begin inline asm
	shfl.sync.down.b32 %r276, %r277, %r278, %r289, %r290;
	// end inline asm
	add.s32 	%r298, %r265, 4;
	setp.gt.s32 	%p30, %r298, %r289;
	selp.b32 	%r299, 0, %r276, %p30;
	add.s32 	%r282, %r277, %r299;
	mov.b32 	%r283, 8;
	// begin inline asm
	shfl.sync.down.b32 %r281, %r282, %r283, %r289, %r290;
	// end inline asm
	add.s32 	%r300, %r265, 8;
	setp.gt.s32 	%p31, %r300, %r289;
	selp.b32 	%r301, 0, %r281, %p31;
	add.s32 	%r287, %r282, %r301;
	mov.b32 	%r288, 16;
	// begin inline asm
	shfl.sync.down.b32 %r286, %r287, %r288, %r289, %r290;
	// end inline asm
	add.s32 	%r302, %r265, 16;
	setp.gt.s32 	%p32, %r302, %r289;
	selp.b32 	%r303, 0, %r286, %p32;
	add.s32 	%r686, %r287, %r303;
	setp.ne.s32 	%p33, %r265, 0;
	@%p33 bra 	$L__BB13_54;
	shr.u32 	%r304, %r60, 3;
	and.b32  	%r305, %r304, 124;
	mov.u32 	%r306, _ZZN3cub18CUB_300001_SM_10006detail6reduce28DeviceReduceSingleTileKernelINS2_10policy_hubIiyN4cuda3std3__44plusIiEEE10Policy1000EPiSC_iS9_iiNS7_10__identityEEEvT0_T1_T2_T3_T4_T6_E12temp_storage;
	add.s32 	%r307, %r306, %r305;
	st.shared.u32 	[%r307+8], %r686;
$L__BB13_54:
	bar.sync 	0;
	setp.ne.s32 	%p34, %r60, 0;
	@%p34 bra 	$L__BB13_72;
	setp.gt.s32 	%p35, %r120, 32;
	ld.shared.u32 	%r308, [_ZZN3cub18CUB_300001_SM_10006detail6reduce28DeviceReduceSingleTileKernelINS2_10policy_hubIiyN4cuda3std3__44plusIiEEE10Policy1000EPiSC_iS9_iiNS7_10__identityEEEvT0_T1_T2_T3_T4_T6_E12temp_storage+12];
	selp.b32 	%r309, %r308, 0, %p35;
	add.s32 	%r310, %r309, %r686;
	setp.gt.s32 	%p36, %r120, 64;
	ld.shared.u32 	%r311, [_ZZN3cub18CUB_300001_SM_10006detail6reduce28DeviceReduceSingleTileKernelINS2_10policy_hubIiyN4cuda3std3__44plusIiEEE10Policy1000EPiSC_iS9_iiNS7_10__identityEEEvT0_T1_T2_T3_T4_T6_E12temp_storage+16];
	selp.b32 	%r312, %r311, 0, %p36;
	add.s32 	%r313, %r310, %r312;
	setp.gt.s32 	%p37, %r120, 96;
	ld.shared.u32 	%r314, [_ZZN3cub18CUB_300001_SM_10006detail6reduce28DeviceReduceSingleTileKernelINS2_10policy_hubIiyN4cuda3std3__44plusIiEEE10Policy1000EPiSC_iS9_iiNS7_10__identityEEEvT0_T1_T2_T3_T4_T6_E12temp_storage+20];
	selp.b32 	%r315, %r314, 0, %p37;
	add.s32 	%r316, %r313, %r315;
	setp.gt.s32 	%p38, %r120, 128;
	ld.shared.u32 	%r317, [_ZZN3cub18CUB_300001_SM_10006detail6reduce28DeviceReduceSingleTileKernelINS2_10policy_hubIiyN4cuda3std3__44plusIiEEE10Policy1000EPiSC_iS9_iiNS7_10__identityEEEvT0_T1_T2_T3_T4_T6_E12temp_storage+24];
	selp.b32 	%r318, %r317, 0, %p38;
	add.s32 	%r319, %r316, %r318;
	setp.gt.s32 	%p39, %r120, 160;
	ld.shared.u32 	%r320, [_ZZN3cub18CUB_300001_SM_10006detail6reduce28DeviceReduceSingleTileKernelINS2_10policy_hubIiyN4cuda3std3__44plusIiEEE10Policy1000EPiSC_iS9_iiNS7_10__identityEEEvT0_T1_T2_T3_T4_T6_E12temp_storage+28];
	selp.b32 	%r321, %r320, 0, %p39;
	add.s32 	%r322, %r319, %r321;
	setp.gt.s32 	%p40, %r120, 192;
	ld.shared.u32 	%r323, [_ZZN3cub18CUB_300001_SM_10006detail6reduce28DeviceReduceSingleTileKernelINS2_10policy_hubIiyN4cuda3std3__44plusIiEEE10Policy1000EPiSC_iS9_iiNS7_10__identityEEEvT0_T1_T2_T3_T4_T6_E12temp_storage+32];
	selp.b32 	%r324, %r323, 0, %p40;
	add.s32 	%r325, %r322, %r324;
	setp.gt.s32 	%p41, %r120, 224;
	ld.shared.u32 	%r326, [_ZZN3cub18CUB_300001_SM_10006detail6reduce28DeviceReduceSingleTileKernelINS2_10policy_hubIiyN4cuda3std3__44plusIiEEE10Policy1000EPiSC_iS9_iiNS7_10__identityEEEvT0_T1_T2_T3_T4_T6_E12temp_storage+36];
	selp.b32 	%r327, %r326, 0, %p41;
	add.s32 	%r686, %r325, %r327;
	bra.uni 	$L__BB13_72;
$L__BB13_56:
	mov.u32 	%r85, %tid.x;
	mul.wide.u32 	%rd35, %r85, 4;
	add.s64 	%rd19, %rd16, %rd35;
	// begin inline asm
	ld.global.nc.u32 %r122, [%rd19];
	// end inline asm
	add.s64 	%rd20, %rd19, 1024;
	// begin inline asm
	ld.global.nc.u32 %r123, [%rd20];
	// end inline asm
	add.s64 	%rd21, %rd19, 2048;
	// begin inline asm
	ld.global.nc.u32 %r124, [%rd21];
	// end inline asm
	add.s64 	%rd22, %rd19, 3072;
	// begin inline asm
	ld.global.nc.u32 %r125, [%rd22];
	// end inline asm
	add.s64 	%rd23, %rd19, 4096;
	// begin inline asm
	ld.global.nc.u32 %r126, [%rd23];
	// end inline asm
	add.s64 	%rd24, %rd19, 5120;
	// begin inline asm
	ld.global.nc.u32 %r127, [%rd24];
	// end inline asm
	add.s64 	%rd25, %rd19, 6144;
	// begin inline asm
	ld.global.nc.u32 %r128, [%rd25];
	// end inline asm
	add.s64 	%rd26, %rd19, 7168;
	// begin inline asm
	ld.global.nc.u32 %r129, [%rd26];
	// end inline asm
	add.s64 	%rd27, %rd19, 8192;
	// begin inline asm
	ld.global.nc.u32 %r130, [%rd27];
	// end inline asm
	add.s64 	%rd28, %rd19, 9216;
	// begin inline asm
	ld.global.nc.u32 %r131, [%rd28];
	// end inline asm
	add.s64 	%rd29, %rd19, 10240;
	// begin inline asm
	ld.global.nc.u32 %r132, [%rd29];
	// end inline asm
	add.s64 	%rd30, %rd19, 11264;
	// begin inline asm
	ld.global.nc.u32 %r133, [%rd30];
	// end inline asm
	add.s64 	%rd31, %rd19, 12288;
	// begin inline asm
	ld.global.nc.u32 %r134, [%rd31];
	// end inline asm
	add.s64 	%rd32, %rd19, 13312;
	// begin inline asm
	ld.global.nc.u32 %r135, [%rd32];
	// end inline asm
	add.s64 	%rd33, %rd19, 14336;
	// begin inline asm
	ld.global.nc.u32 %r136, [%rd33];
	// end inline asm
	add.s64 	%rd34, %rd19, 15360;
	// begin inline asm
	ld.global.nc.u32 %r137, [%rd34];
	// end inline asm
	add.s32 	%r139, %r123, %r122;
	add.s32 	%r140, %r124, %r139;
	add.s32 	%r141, %r125, %r140;
	add.s32 	%r142, %r126, %r141;
	add.s32 	%r143, %r127, %r142;
	add.s32 	%r144, %r128, %r143;
	add.s32 	%r145, %r129, %r144;
	add.s32 	%r146, %r130, %r145;
	add.s32 	%r147, %r131, %r146;
	add.s32 	%r148, %r132, %r147;
	add.s32 	%r149, %r133, %r148;
	add.s32 	%r150, %r134, %r149;
	add.s32 	%r151, %r135, %r150;
	add.s32 	%r152, %r136, %r151;
	add.s32 	%r685, %r137, %r152;
	setp.lt.u32 	%p4, %r120, 8192;
	mov.b32 	%r674, 4096;
	@%p4 bra 	$L__BB13_60;
	add.s32 	%r87, %r120, -4096;
	mov.b32 	%r674, 4096;
$L__BB13_58:
	mul.wide.s32 	%rd52, %r674, 4;
	add.s64 	%rd36, %rd19, %rd52;
	// begin inline asm
	ld.global.nc.u32 %r154, [%rd36];
	// end inline asm
	add.s64 	%rd37, %rd36, 1024;
	// begin inline asm
	ld.global.nc.u32 %r155, [%rd37];
	// end inline asm
	add.s64 	%rd38, %rd36, 2048;
	// begin inline asm
	ld.global.nc.u32 %r156, [%rd38];
	// end inline asm
	add.s64 	%rd39, %rd36, 3072;
	// begin inline asm
	ld.global.nc.u32 %r157, [%rd39];
	// end inline asm
	add.s64 	%rd40, %rd36, 4096;
	// begin inline asm
	ld.global.nc.u32 %r158, [%rd40];
	// end inline asm
	add.s64 	%rd41, %rd36, 5120;
	// begin inline asm
	ld.global.nc.u32 %r159, [%rd41];
	// end inline asm
	add.s64 	%rd42, %rd36, 6144;
	// begin inline asm
	ld.global.nc.u32 %r160, [%rd42];
	// end inline asm
	add.s64 	%rd43, %rd36, 7168;
	// begin inline asm
	ld.global.nc.u32 %r161, [%rd43];
	// end inline asm
	add.s64 	%rd44, %rd36, 8192;
	// begin inline asm
	ld.global.nc.u32 %r162, [%rd44];
	// end inline asm
	add.s64 	%rd45, %rd36, 9216;
	// begin inline asm
	ld.global.nc.u32 %r163, [%rd45];
	// end inline asm
	add.s64 	%rd46, %rd36, 10240;
	// begin inline asm
	ld.global.nc.u32 %r164, [%rd46];
	// end inline asm
	add.s64 	%rd47, %rd36, 11264;
	// begin inline asm
	ld.global.nc.u32 %r165, [%rd47];
	// end inline asm
	add.s64 	%rd48, %rd36, 12288;
	// begin inline asm
	ld.global.nc.u32 %r166, [%rd48];
	// end inline asm
	add.s64 	%rd49, %rd36, 13312;
	// begin inline asm
	ld.global.nc.u32 %r167, [%rd49];
	// end inline asm
	add.s64 	%rd50, %rd36, 14336;
	// begin inline asm
	ld.global.nc.u32 %r168, [%rd50];
	// end inline asm
	add.s64 	%rd51, %rd36, 15360;
	// begin inline asm
	ld.global.nc.u32 %r169, [%rd51];
	// end inline asm
	add.s32 	%r170, %r154, %r685;
	add.s32 	%r171, %r155, %r170;
	add.s32 	%r172, %r156, %r171;
	add.s32 	%r173, %r157, %r172;
	add.s32 	%r174, %r158, %r173;
	add.s32 	%r175, %r159, %r174;
	add.s32 	%r176, %r160, %r175;
	add.s32 	%r177, %r161, %r176;
	add.s32 	%r178, %r162, %r177;
	add.s32 	%r179, %r163, %r178;
	add.s32 	%r180, %r164, %r179;
	add.s32 	%r181, %r165, %r180;
	add.s32 	%r182, %r166, %r181;
	add.s32 	%r183, %r167, %r182;
	add.s32 	%r184, %r168, %r183;
	add.s32 	%r685, %r169, %r184;
	sub.s32 	%r185, %r120, %r674;
	setp.lt.s32 	%p5, %r185, 4096;
	@%p5 bra 	$L__BB13_68;
	add.s32 	%r674, %r674, 4096;
	setp.le.s32 	%p6, %r674, %r87;
	@%p6 bra 	$L__BB13_58;
$L__BB13_60:
	setp.le.s32 	%p7, %r120, %r674;
	@%p7 bra 	$L__BB13_68;
	sub.s32 	%r94, %r120, %r674;
	setp.ge.s32 	%p8, %r85, %r94;
	@%p8 bra 	$L__BB13_68;
	not.b32 	%r187, %r85;
	add.s32 	%r188, %r120, %r187;
	sub.s32 	%r95, %r188, %r674;
	and.b32  	%r189, %r95, 768;
	setp.eq.s32 	%p9, %r189, 768;
	mov.u32 	%r679, %r85;
	@%p9 bra 	$L__BB13_65;
	add.s32 	%r676, %r85, %r674;
	shr.u32 	%r190, %r95, 8;
	add.s32 	%r191, %r190, 1;
	and.b32  	%r192, %r191, 3;
	neg.s32 	%r675, %r192;
	mov.u32 	%r679, %r85;
$L__BB13_64:
	.pragma "nounroll";
	mul.wide.u32 	%rd54, %r676, 4;
	add.s64 	%rd53, %rd16, %rd54;
	// begin inline asm
	ld.global.nc.u32 %r193, [%rd53];
	// end inline asm
	add.s32 	%r685, %r193, %r685;
	add.s32 	%r679, %r679, 256;
	add.s32 	%r676, %r676, 256;
	add.s32 	%r675, %r675, 1;
	setp.ne.s32 	%p10, %r675, 0;
	@%p10 bra 	$L__BB13_64;
$L__BB13_65:
	setp.lt.u32 	%p11, %r95, 768;
	@%p11 bra 	$L__BB13_68;
	cvt.u64.u32 	%rd55, %r679;
	cvt.u64.u32 	%rd56, %r674;
	add.s64 	%rd57, %rd55, %rd56;
	shl.b64 	%rd58, %rd57, 2;
	add.s64 	%rd59, %rd58, %rd16;
	add.s64 	%rd124, %rd59, 2048;
	add.s32 	%r682, %r679, %r674;
$L__BB13_67:
	mul.wide.u32 	%rd64, %r682, 4;
	add.s64 	%rd60, %rd16, %rd64;
	// begin inline asm
	ld.global.nc.u32 %r194, [%rd60];
	// end inline asm
	add.s32 	%r198, %r194, %r685;
	add.s64 	%rd61, %rd124, -1024;
	// begin inline asm
	ld.global.nc.u32 %r195, [%rd61];
	// end inline asm
	add.s32 	%r199, %r195, %r198;
	// begin inline asm
	ld.global.nc.u32 %r196, [%rd124];
	// end inline asm
	add.s32 	%r200, %r196, %r199;
	add.s64 	%rd63, %rd124, 1024;
	// begin inline asm
	ld.global.nc.u32 %r197, [%rd63];
	// end inline asm
	add.s32 	%r685, %r197, %r200;
	add.s32 	%r679, %r679, 1024;
	add.s64 	%rd124, %rd124, 4096;
	add.s32 	%r682, %r682, 1024;
	setp.lt.s32 	%p12, %r679, %r94;
	@%p12 bra 	$L__BB13_67;
$L__BB13_68:
	// begin inline asm
	mov.u32 %r201, %laneid;
	// end inline asm
	mov.b32 	%r204, 1;
	mov.b32 	%r225, 31;
	mov.b32 	%r226, -1;
	// begin inline asm
	shfl.sync.down.b32 %r202, %r685, %r204, %r225, %r226;
	// end inline asm
	setp.gt.s32 	%p13, %r201, 30;
	selp.b32 	%r227, 0, %r202, %p13;
	add.s32 	%r208, %r227, %r685;
	mov.b32 	%r209, 2;
	// begin inline asm
	shfl.sync.down.b32 %r207, %r208, %r209, %r225, %r226;
	// end inline asm
	setp.gt.s32 	%p14, %r201, 29;
	selp.b32 	%r228, 0, %r207, %p14;
	add.s32 	%r213, %r208, %r228;
	mov.b32 	%r214, 4;
	// begin inline asm
	shfl.sync.down.b32 %r212, %r213, %r214, %r225, %r226;
	// end inline asm
	setp.gt.s32 	%p15, %r201, 27;
	selp.b32 	%r229, 0, %r212, %p15;
	add.s32 	%r218, %r213, %r229;
	mov.b32 	%r219, 8;
	// begin inline asm
	shfl.sync.down.b32 %r217, %r218, %r219, %r225, %r226;
	// end inline asm
	setp.gt.s32 	%p16, %r201, 23;
	selp.b32 	%r230, 0, %r217, %p16;
	add.s32 	%r223, %r218, %r230;
	mov.b32 	%r224, 16;
	// begin inline asm
	shfl.sync.down.b32 %r222, %r223, %r224, %r225, %r226;
	// end inline asm
	setp.gt.s32 	%p17, %r201, 15;
	selp.b32 	%r231, 0, %r222, %p17;
	add.s32 	%r686, %r223, %r231;
	setp.ne.s32 	%p18, %r201, 0;
	@%p18 bra 	$L__BB13_70;
	shr.u32 	%r232, %r85, 3;
	and.b32  	%r233, %r232, 124;
	mov.u32 	%r234, _ZZN3cub18CUB_300001_SM_10006detail6reduce28DeviceReduceSingleTileKernelINS2_10policy_hubIiyN4cuda3std3__44plusIiEEE10Policy1000EPiSC_iS9_iiNS7_10__identityEEEvT0_T1_T2_T3_T4_T6_E12temp_storage;
	add.s32 	%r235, %r234, %r233;
	st.shared.u32 	[%r235+8], %r686;
$L__BB13_70:
	bar.sync 	0;
	setp.ne.s32 	%p19, %r85, 0;
	@%p19 bra 	$L__BB13_72;
	ld.shared.u32 	%r236, [_ZZN3cub18CUB_300001_SM_10006detail6reduce28DeviceReduceSingleTileKernelINS2_10policy_hubIiyN4cuda3std3__44plusIiEEE10Policy1000EPiSC_iS9_iiNS7_10__identityEEEvT0_T1_T2_T3_T4_T6_E12temp_storage+12];
	add.s32 	%r237, %r236, %r686;
	ld.shared.u32 	%r238, [_ZZN3cub18CUB_300001_SM_10006detail6reduce28DeviceReduceSingleTileKernelINS2_10policy_hubIiyN4cuda3std3__44plusIiEEE10Policy1000EPiSC_iS9_iiNS7_10__identityEEEvT0_T1_T2_T3_T4_T6_E12temp_storage+16];
	add.s32 	%r239, %r237, %r238;
	ld.shared.u32 	%r240, [_ZZN3cub18CUB_300001_SM_10006detail6reduce28DeviceReduceSingleTileKernelINS2_10policy_hubIiyN4cuda3std3__44plusIiEEE10Policy1000EPiSC_iS9_iiNS7_10__identityEEEvT0_T1_T2_T3_T4_T6_E12temp_storage+20];
	add.s32 	%r241, %r239, %r240;
	ld.shared.u32 	%r242, [_ZZN3cub18CUB_300001_SM_10006detail6reduce28DeviceReduceSingleTileKernelINS2_10policy_hubIiyN4cuda3std3__44plusIiEEE10Policy1000EPiSC_iS9_iiNS7_10__identityEEEvT0_T1_T2_T3_T4_T6_E12temp_storage+24];
	add.s32 	%r243, %r241, %r242;
	ld.shared.u32 	%r244, [_ZZN3cub18CUB_300001_SM_10006detail6reduce28DeviceReduceSingleTileKernelINS2_10policy_hubIiyN4cuda3std3__44plusIiEEE10Policy1000EPiSC_iS9_iiNS7_10__identityEEEvT0_T1_T2_T3_T4_T6_E12temp_storage+28];
	add.s32 	%r245, %r243, %r244;
	ld.shared.u32 	%r246, [_ZZN3cub18CUB_300001_SM_10006detail6reduce28DeviceReduceSingleTileKernelINS2_10policy_hubIiyN4cuda3std3__44plusIiEEE10Policy1000EPiSC_iS9_iiNS7_10__identityEEEvT0_T1_T2_T3_T4_T6_E12temp_storage+32];
	add.s32 	%r247, %r245, %r246;
	ld.shared.u32 	%r248, [_ZZN3cub18CUB_300001_SM_10006detail6reduce28DeviceReduceSingleTileKernelINS2_10policy_hubIiyN4cuda3std3__44plusIiEEE10Policy1000EPiSC_iS9_iiNS7_10__identityEEEvT0_T1_T2_T3_T4_T6_E12temp_storage+36];
	add.s32 	%r686, %r247, %r248;
$L__BB13_72:
	mov.u32 	%r631, %tid.x;
	setp.ne.s32 	%p95, %r631, 0;
	@%p95 bra 	$L__BB13_74;
	add.s32 	%r632, %r686, %r121;
	st.global.u32 	[%rd1], %r632;
$L__BB13_74:
	ret;

}
	// .globl	_ZN3cub18CUB_300001_SM_10006detail4scan20DeviceScanInitKernelINS0_13ScanTileStateIiLb1EEEEEvT_i
.visible .entry _ZN3cub18CUB_300001_SM_10006detail4scan20DeviceScanInitKernelINS0_13ScanTileStateIiLb1EEEEEvT_i(
	.param .align 8 .b8 _ZN3cub18CUB_300001_SM_10006detail4scan20DeviceScanInitKernelINS0_13ScanTileStateIiLb1EEEEEvT_i_param_0[8],
	.param .u32 _ZN3cub18CUB_300001_SM_10006detail4scan20DeviceScanInitKernelINS0_13ScanTileStateIiLb1EEEEEvT_i_param_1
)
{
	.reg .pred 	%p<5>;
	.reg .b32 	%r<10>;
	.reg .b64 	%rd<7>;

	ld.param.u64 	%rd2, [_ZN3cub18CUB_300001_SM_10006detail4scan20DeviceScanInitKernelINS0_13ScanTileStateIiLb1EEEEEvT_i_param_0];
	ld.param.u32 	%r4, [_ZN3cub18CUB_300001_SM_10006detail4scan20DeviceScanInitKernelINS0_13ScanTileStateIiLb1EEEEEvT_i_param_1];
	cvta.to.global.u64 	%rd1, %rd2;
	mov.u32 	%r1, %ctaid.x;
	mov.u32 	%r5, %ntid.x;
	mov.u32 	%r2, %tid.x;
	mad.lo.s32 	%r3, %r1, %r5, %r2;
	setp.ge.s32 	%p1, %r3, %r4;
	@%p1 bra 	$L__BB14_2;
	mul.wide.s32 	%rd3, %r3, 8;
	add.s64 	%rd4, %rd1, %rd3;
	mov.b32 	%r6, 0;
	mov.b32 	%r7, 99;
	st.global.v2.u32 	[%rd4+256], {%r7, %r6};
$L__BB14_2:
	setp.ne.s32 	%p2, %r1, 0;
	setp.gt.u32 	%p3, %r2, 31;
	or.pred  	%p4, %p2, %p3;
	@%p4 bra 	$L__BB14_4;
	mul.wide.u32 	%rd5, %r2, 8;
	add.s64 	%rd6, %rd1, %rd5;
	mov.b32 	%r9, 0;
	st.global.v2.u32 	[%rd6], {%r9, %r9};
$L__BB14_4:
	ret;

}
	// .globl	_ZN3cub18CUB_300001_SM_10006detail4scan16DeviceScanKernelINS2_10policy_hubIiiijN4cuda3std3__44plusIvEEE10Policy1000EN6thrust24THRUST_300001_SM_1000_NS10device_ptrIiEENSD_6detail15normal_iteratorISF_EENS0_13ScanTileStateIiLb1EEES9_NS1_10InputValueIiPiEEjiLb0EiEEvT0_T1_T2_iT3_T4_T5_
.visible .entry _ZN3cub18CUB_300001_SM_10006detail4scan16DeviceScanKernelINS2_10policy_hubIiiijN4cuda3std3__44plusIvEEE10Policy1000EN6thrust24THRUST_300001_SM_1000_NS10device_ptrIiEENSD_6detail15normal_iteratorISF_EENS0_13ScanTileStateIiLb1EEES9_NS1_10InputValueIiPiEEjiLb0EiEEvT0_T1_T2_iT3_T4_T5_(
	.param .align 8 .b8 _ZN3cub18CUB_300001_SM_10006detail4scan16DeviceScanKernelINS2_10policy_hubIiiijN4cuda3std3__44plusIvEEE10Policy1000EN6thrust24THRUST_300001_SM_1000_NS10device_ptrIiEENSD_6detail15normal_iteratorISF_EENS0_13ScanTileStateIiLb1EEES9_NS1_10InputValueIiPiEEjiLb0EiEEvT0_T1_T2_iT3_T4_T5__param_0[8],
	.param .align 8 .b8 _ZN3cub18CUB_300001_SM_10006detail4scan16DeviceScanKernelINS2_10policy_hubIiiijN4cuda3std3__44plusIvEEE10Policy1000EN6thrust24THRUST_300001_SM_1000_NS10device_ptrIiEENSD_6detail15normal_iteratorISF_EENS0_13ScanTileStateIiLb1EEES9_NS1_10InputValueIiPiEEjiLb0EiEEvT0_T1_T2_iT3_T4_T5__param_1[8],
	.param .align 8 .b8 _ZN3cub18CUB_300001_SM_10006detail4scan16DeviceScanKernelINS2_10policy_hubIiiijN4cuda3std3__44plusIvEEE10Policy1000EN6thrust24THRUST_300001_SM_1000_NS10device_ptrIiEENSD_6detail15normal_iteratorISF_EENS0_13ScanTileStateIiLb1EEES9_NS1_10InputValueIiPiEEjiLb0EiEEvT0_T1_T2_iT3_T4_T5__param_2[8],
	.param .u32 _ZN3cub18CUB_300001_SM_10006detail4scan16DeviceScanKernelINS2_10policy_hubIiiijN4cuda3std3__44plusIvEEE10Policy1000EN6thrust24THRUST_300001_SM_1000_NS10device_ptrIiEENSD_6detail15normal_iteratorISF_EENS0_13ScanTileStateIiLb1EEES9_NS1_10InputValueIiPiEEjiLb0EiEEvT0_T1_T2_iT3_T4_T5__param_3,
	.param .align 1 .b8 _ZN3cub18CUB_300001_SM_10006detail4scan16DeviceScanKernelINS2_10policy_hubIiiijN4cuda3std3__44plusIvEEE10Policy1000EN6thrust24THRUST_300001_SM_1000_NS10device_ptrIiEENSD_6detail15normal_iteratorISF_EENS0_13ScanTileStateIiLb1EEES9_NS1_10InputValueIiPiEEjiLb0EiEEvT0_T1_T2_iT3_T4_T5__param_4[1],
	.param .align 8 .b8 _ZN3cub18CUB_300001_SM_10006detail4scan16DeviceScanKernelINS2_10policy_hubIiiijN4cuda3std3__44plusIvEEE10Policy1000EN6thrust24THRUST_300001_SM_1000_NS10device_ptrIiEENSD_6detail15normal_iteratorISF_EENS0_13ScanTileStateIiLb1EEES9_NS1_10InputValueIiPiEEjiLb0EiEEvT0_T1_T2_iT3_T4_T5__param_5[16],
	.param .u32 _ZN3cub18CUB_300001_SM_10006detail4scan16DeviceScanKernelINS2_10policy_hubIiiijN4cuda3std3__44plusIvEEE10Policy1000EN6thrust24THRUST_300001_SM_1000_NS10device_ptrIiEENSD_6detail15normal_iteratorISF_EENS0_13ScanTileStateIiLb1EEES9_NS1_10InputValueIiPiEEjiLb0EiEEvT0_T1_T2_iT3_T4_T5__param_6
)
.maxntid 384
{
	.reg .pred 	%p<160>;
	.reg .b16 	%rs<3>;
	.reg .b32 	%r<1050>;
	.reg .b64 	%rd<58>;
	// demoted variable
	.shared .align 16 .b8 _ZZN3cub18CUB_300001_SM_10006detail4scan16DeviceScanKernelINS2_10policy_hubIiiijN4cuda3std3__44plusIvEEE10Policy1000EN6thrust24THRUST_300001_SM_1000_NS10device_ptrIiEENSD_6detail15normal_iteratorISF_EENS0_13ScanTileStateIiLb1EEES9_NS1_10InputValueIiPiEEjiLb0EiEEvT0_T1_T2_iT3_T4_T5_E12temp_storage[33808];
	ld.param.u32 	%r239, [_ZN3cub18CUB_300001_SM_10006detail4scan16DeviceScanKernelINS2_10policy_hubIiiijN4cuda3std3__44plusIvEEE10Policy1000EN6thrust24THRUST_300001_SM_1000_NS10device_ptrIiEENSD_6detail15normal_iteratorISF_EENS0_13ScanTileStateIiLb1EEES9_NS1_10InputValueIiPiEEjiLb0EiEEvT0_T1_T2_iT3_T4_T5__param_5];
	bfe.u32 	%r240, %r239, 0, 8;
	cvt.u16.u32 	%rs1, %r240;
	and.b16  	%rs2, %rs1, 255;
	ld.param.u64 	%rd16, [_ZN3cub18CUB_300001_SM_10006detail4scan16DeviceScanKernelINS2_10policy_hubIiiijN4cuda3std3__44plusIvEEE10Policy1000EN6thrust24THRUST_300001_SM_1000_NS10device_ptrIiEENSD_6detail15normal_iteratorISF_EENS0_13ScanTileStateIiLb1EEES9_NS1_10InputValueIiPiEEjiLb0EiEEvT0_T1_T2_iT3_T4_T5__param_2];
	ld.param.u64 	%rd15, [_ZN3cub18CUB_300001_SM_10006detail4scan16DeviceScanKernelINS2_10policy_hubIiiijN4cuda3std3__44plusIvEEE10Policy1000EN6thrust24THRUST_300001_SM_1000_NS10device_ptrIiEENSD_6detail15normal_iteratorISF_EENS0_13ScanTileStateIiLb1EEES9_NS1_10InputValueIiPiEEjiLb0EiEEvT0_T1_T2_iT3_T4_T5__param_1];
	ld.param.u64 	%rd14, [_ZN3cub18CUB_300001_SM_10006detail4scan16DeviceScanKernelINS2_10policy_hubIiiijN4cuda3std3__44plusIvEEE10Policy1000EN6thrust24THRUST_300001_SM_1000_NS10device_ptrIiEENSD_6detail15normal_iteratorISF_EENS0_13ScanTileStateIiLb1EEES9_NS1_10InputValueIiPiEEjiLb0EiEEvT0_T1_T2_iT3_T4_T5__param_0];
	ld.param.u64 	%rd1, [_ZN3cub18CUB_300001_SM_10006detail4scan16DeviceScanKernelINS2_10policy_hubIiiijN4cuda3std3__44plusIvEEE10Policy1000EN6thrust24THRUST_300001_SM_1000_NS10device_ptrIiEENSD_6detail15normal_iteratorISF_EENS0_13ScanTileStateIiLb1EEES9_NS1_10InputValueIiPiEEjiLb0EiEEvT0_T1_T2_iT3_T4_T5__param_5+8];
	ld.param.u32 	%r238, [_ZN3cub18CUB_300001_SM_10006detail4scan16DeviceScanKernelINS2_10policy_hubIiiijN4cuda3std3__44plusIvEEE10Policy1000EN6thrust24THRUST_300001_SM_1000_NS10device_ptrIiEENSD_6detail15normal_iteratorISF_EENS0_13ScanTileStateIiLb1EEES9_NS1_10InputValueIiPiEEjiLb0EiEEvT0_T1_T2_iT3_T4_T5__param_6];
	setp.eq.s16 	%p1, %rs2, 0;
	@%p1 bra 	$L__BB15_2;
	cvta.to.global.u64 	%rd17, %rd1;
	ld.global.u32 	%r997, [%rd17];
	bra.uni 	$L__BB15_3;
$L__BB15_2:
	cvt.u32.u64 	%r997, %rd1;
$L__BB15_3:
	ld.param.u32 	%r995, [_ZN3cub18CUB_300001_SM_10006detail4scan16DeviceScanKernelINS2_10policy_hubIiiijN4cuda3std3__44plusIvEEE10Policy1000EN6thrust24THRUST_300001_SM_1000_NS10device_ptrIiEENSD_6detail15normal_iteratorISF_EENS0_13ScanTileStateIiLb1EEES9_NS1_10InputValueIiPiEEjiLb0EiEEvT0_T1_T2_iT3_T4_T5__param_3];
	cvta.to.global.u64 	%rd3, %rd14;
	cvta.to.global.u64 	%rd4, %rd15;
	mov.u32 	%r241, %ctaid.x;
	add.s32 	%r998, %r995, %r241;
	mul.lo.s32 	%r5, %r998, 8448;
	sub.s32 	%r6, %r238, %r5;
	setp.lt.u32 	%p2, %r6, 8449;
	@%p2 bra 	$L__BB15_29;
	cvt.u64.u32 	%rd40, %r5;
	mov.u32 	%r7, %tid.x;
	and.b32  	%r640, %r7, 31;
	and.b32  	%r641, %r7, 992;
	mul.lo.s32 	%r642, %r641, 22;
	or.b32  	%r643, %r642, %r640;
	cvt.u64.u32 	%rd41, %r643;
	add.s64 	%rd5, %rd41, %rd40;
	shl.b64 	%rd42, %rd5, 2;
	add.s64 	%rd43, %rd3, %rd42;
	ld.global.u32 	%r644, [%rd43];
	ld.global.u32 	%r645, [%rd43+128];
	ld.global.u32 	%r646, [%rd43+256];
	ld.global.u32 	%r647, [%rd43+384];
	ld.global.u32 	%r648, [%rd43+512];
	ld.global.u32 	%r649, [%rd43+640];
	ld.global.u32 	%r650, [%rd43+768];
	ld.global.u32 	%r651, [%rd43+896];
	ld.global.u32 	%r652, [%rd43+1024];
	ld.global.u32 	%r653, [%rd43+1152];
	ld.global.u32 	%r654, [%rd43+1280];
	ld.global.u32 	%r655, [%rd43+1408];
	ld.global.u32 	%r656, [%rd43+1536];
	ld.global.u32 	%r657, [%rd43+1664];
	ld.global.u32 	%r658, [%rd43+1792];
	ld.global.u32 	%r659, [%rd43+1920];
	ld.global.u32 	%r660, [%rd43+2048];
	ld.global.u32 	%r661, [%rd43+2176];
	ld.global.u32 	%r662, [%rd43+2304];
	ld.global.u32 	%r663, [%rd43+2432];
	ld.global.u32 	%r664, [%rd43+2560];
	ld.global.u32 	%r665, [%rd43+2688];
	// begin inline asm
	mov.u32 %r639, %laneid;
	// end inline asm
	shr.u32 	%r9, %r7, 5;
	mad.lo.s32 	%r666, %r9, 704, %r639;
	shl.b32 	%r667, %r666, 2;
	mov.u32 	%r668, _ZZN3cub18CUB_300001_SM_10006detail4scan16DeviceScanKernelINS2_10policy_hubIiiijN4cuda3std3__44plusIvEEE10Policy1000EN6thrust24THRUST_300001_SM_1000_NS10device_ptrIiEENSD_6detail15normal_iteratorISF_EENS0_13ScanTileStateIiLb1EEES9_NS1_10InputValueIiPiEEjiLb0EiEEvT0_T1_T2_iT3_T4_T5_E12temp_storage;
	add.s32 	%r10, %r668, %r667;
	st.shared.u32 	[%r10], %r644;
	st.shared.u32 	[%r10+128], %r645;
	st.shared.u32 	[%r10+256], %r646;
	st.shared.u32 	[%r10+384], %r647;
	st.shared.u32 	[%r10+512], %r648;
	st.shared.u32 	[%r10+640], %r649;
	st.shared.u32 	[%r10+768], %r650;
	st.shared.u32 	[%r10+896], %r651;
	st.shared.u32 	[%r10+1024], %r652;
	st.shared.u32 	[%r10+1152], %r653;
	st.shared.u32 	[%r10+1280], %r654;
	st.shared.u32 	[%r10+1408], %r655;
	st.shared.u32 	[%r10+1536], %r656;
	st.shared.u32 	[%r10+1664], %r657;
	st.shared.u32 	[%r10+1792], %r658;
	st.shared.u32 	[%r10+1920], %r659;
	st.shared.u32 	[%r10+2048], %r660;
	st.shared.u32 	[%r10+2176], %r661;
	st.shared.u32 	[%r10+2304], %r662;
	st.shared.u32 	[%r10+2432], %r663;
	st.shared.u32 	[%r10+2560], %r664;
	st.shared.u32 	[%r10+2688], %r665;
	bar.warp.sync 	-1;
	mad.lo.s32 	%r11, %r639, 84, %r10;
	ld.shared.v2.u32 	{%r12, %r13}, [%r11];
	ld.shared.v2.u32 	{%r14, %r15}, [%r11+8];
	ld.shared.v2.u32 	{%r16, %r17}, [%r11+16];
	ld.shared.v2.u32 	{%r18, %r19}, [%r11+24];
	ld.shared.v2.u32 	{%r20, %r21}, [%r11+32];
	ld.shared.v2.u32 	{%r22, %r23}, [%r11+40];
	ld.shared.v2.u32 	{%r24, %r25}, [%r11+48];
	ld.shared.v2.u32 	{%r26, %r27}, [%r11+56];
	ld.shared.v2.u32 	{%r28, %r29}, [%r11+64];
	ld.shared.v2.u32 	{%r30, %r31}, [%r11+72];
	ld.shared.v2.u32 	{%r32, %r33}, [%r11+80];
	bar.sync 	0;
	setp.ne.s32 	%p104, %r998, 0;
	@%p104 bra 	$L__BB15_9;
	add.s32 	%r890, %r13, %r12;
	add.s32 	%r891, %r14, %r890;
	add.s32 	%r892, %r15, %r891;
	add.s32 	%r893, %r16, %r892;
	add.s32 	%r894, %r17, %r893;
	add.s32 	%r895, %r18, %r894;
	add.s32 	%r896, %r19, %r895;
	add.s32 	%r897, %r20, %r896;
	add.s32 	%r898, %r21, %r897;
	add.s32 	%r899, %r22, %r898;
	add.s32 	%r900, %r23, %r899;
	add.s32 	%r901, %r24, %r900;
	add.s32 	%r902, %r25, %r901;
	add.s32 	%r903, %r26, %r902;
	add.s32 	%r904, %r27, %r903;
	add.s32 	%r905, %r28, %r904;
	add.s32 	%r906, %r29, %r905;
	add.s32 	%r907, %r30, %r906;
	add.s32 	%r908, %r31, %r907;
	add.s32 	%r909, %r32, %r908;
	add.s32 	%r864, %r33, %r909;
	mov.b32 	%r862, 1;
	mov.b32 	%r887, 0;
	mov.b32 	%r889, -1;
	// begin inline asm
	{  .reg .s32 r0;  .reg .pred p;  shfl.sync.up.b32 r0|p, %r864, %r862, %r887, %r889;  @p add.s32 r0, r0, %r864;  mov.s32 %r860, r0;}
	// end inline asm
	mov.b32 	%r868, 2;
	// begin inline asm
	{  .reg .s32 r0;  .reg .pred p;  shfl.sync.up.b32 r0|p, %r860, %r868, %r887, %r889;  @p add.s32 r0, r0, %r860;  mov.s32 %r866, r0;}
	// end inline asm
	mov.b32 	%r874, 4;
	// begin inline asm
	{  .reg .s32 r0;  .reg .pred p;  shfl.sync.up.b32 r0|p, %r866, %r874, %r887, %r889;  @p add.s32 r0, r0, %r866;  mov.s32 %r872, r0;}
	// end inline asm
	mov.b32 	%r880, 8;
	// begin inline asm
	{  .reg .s32 r0;  .reg .pred p;  shfl.sync.up.b32 r0|p, %r872, %r880, %r887, %r889;  @p add.s32 r0, r0, %r872;  mov.s32 %r878, r0;}
	// end inline asm
	mov.b32 	%r886, 16;
	// begin inline asm
	{  .reg .s32 r0;  .reg .pred p;  shfl.sync.up.b32 r0|p, %r878, %r886, %r887, %r889;  @p add.s32 r0, r0, %r878;  mov.s32 %r884, r0;}
	// end inline asm
	setp.ne.s32 	%p146, %r639, 31;
	@%p146 bra 	$L__BB15_7;
	shl.b32 	%r910, %r9, 2;
	add.s32 	%r912, %r668, %r910;
	st.shared.u32 	[%r912+16], %r884;
$L__BB15_7:
	bar.sync 	0;
	ld.shared.v4.u32 	{%r913, %r914, %r915, %r916}, [_ZZN3cub18CUB_300001_SM_10006detail4scan16DeviceScanKernelINS2_10policy_hubIiiijN4cuda3std3__44plusIvEEE10Policy1000EN6thrust24THRUST_300001_SM_1000_NS10device_ptrIiEENSD_6detail15normal_iteratorISF_EENS0_13ScanTileStateIiLb1EEES9_NS1_10InputValueIiPiEEjiLb0EiEEvT0_T1_T2_iT3_T4_T5_E12temp_storage+16];
	add.s32 	%r917, %r914, %r913;
	setp.eq.s32 	%p147, %r9, 2;
	selp.b32 	%r918, %r917, %r913, %p147;
	add.s32 	%r919, %r917, %r915;
	setp.eq.s32 	%p148, %r9, 3;
	selp.b32 	%r920, %r919, %r918, %p148;
	add.s32 	%r921, %r919, %r916;
	setp.eq.s32 	%p149, %r9, 4;
	selp.b32 	%r922, %r921, %r920, %p149;
	ld.shared.v4.u32 	{%r923, %r924, %r925, %r926}, [_ZZN3cub18CUB_300001_SM_10006detail4scan16DeviceScanKernelINS2_10policy_hubIiiijN4cuda3std3__44plusIvEEE10Policy1000EN6thrust24THRUST_300001_SM_1000_NS10device_ptrIiEENSD_6detail15normal_iteratorISF_EENS0_13ScanTileStateIiLb1EEES9_NS1_10InputValueIiPiEEjiLb0EiEEvT0_T1_T2_iT3_T4_T5_E12temp_storage+32];
	add.s32 	%r927, %r921, %r923;
	setp.eq.s32 	%p150, %r9, 5;
	selp.b32 	%r928, %r927, %r922, %p150;
	add.s32 	%r929, %r927, %r924;
	setp.eq.s32 	%p151, %r9, 6;
	selp.b32 	%r930, %r929, %r928, %p151;
	add.s32 	%r931, %r929, %r925;
	setp.eq.s32 	%p152, %r9, 7;
	selp.b32 	%r932, %r931, %r930, %p152;
	add.s32 	%r933, %r931, %r926;
	setp.eq.s32 	%p153, %r9, 8;
	selp.b32 	%r934, %r933, %r932, %p153;
	ld.shared.v4.u32 	{%r935, %r936, %r937, %r938}, [_ZZN3cub18CUB_300001_SM_10006detail4scan16DeviceScanKernelINS2_10policy_hubIiiijN4cuda3std3__44plusIvEEE10Policy1000EN6thrust24THRUST_300001_SM_1000_NS10device_ptrIiEENSD_6detail15normal_iteratorISF_EENS0_13ScanTileStateIiLb1EEES9_NS1_10InputValueIiPiEEjiLb0EiEEvT0_T1_T2_iT3_T4_T5_E12temp_storage+48];
	add.s32 	%r939, %r933, %r935;
	setp.eq.s32 	%p154, %r9, 9;
	selp.b32 	%r940, %r939, %r934, %p154;
	add.s32 	%r941, %r939, %r936;
	setp.eq.s32 	%p155, %r9, 10;
	selp.b32 	%r942, %r941, %r940, %p155;
	add.s32 	%r943, %r941, %r937;
	setp.eq.s32 	%p156, %r9, 11;
	selp.b32 	%r944, %r943, %r942, %p156;
	setp.lt.u32 	%p157, %r7, 32;
	selp.b32 	%r945, 0, %r944, %p157;
	setp.eq.s32 	%p158, %r639, 0;
	sub.s32 	%r946, %r884, %r864;
	selp.b32 	%r947, 0, %r946, %p158;
	add.s32 	%r948, %r947, %r997;
	add.s32 	%r1012, %r948, %r945;
	add.s32 	%r949, %r938, %r997;
	add.s32 	%r37, %r949, %r943;
	setp.ne.s32 	%p159, %r7, 0;
	@%p159 bra 	$L__BB15_28;
	add.s64 	%rd55, %rd16, 256;
	mov.b32 	%r950, 101;
	// begin inline asm
	st.relaxed.gpu.v2.u32 [%rd55], {%r950, %r37};
	// end inline asm
	bra.uni 	$L__BB15_28;
$L__BB15_9:
	add.s32 	%r699, %r13, %r12;
	add.s32 	%r700, %r14, %r699;
	add.s32 	%r701, %r15, %r700;
	add.s32 	%r702, %r16, %r701;
	add.s32 	%r703, %r17, %r702;
	add.s32 	%r704, %r18, %r703;
	add.s32 	%r705, %r19, %r704;
	add.s32 	%r706, %r20, %r705;
	add.s32 	%r707, %r21, %r706;
	add.s32 	%r708, %r22, %r707;
	add.s32 	%r709, %r23, %r708;
	add.s32 	%r710, %r24, %r709;
	add.s32 	%r711, %r25, %r710;
	add.s32 	%r712, %r26, %r711;
	add.s32 	%r713, %r27, %r712;
	add.s32 	%r714, %r28, %r713;
	add.s32 	%r715, %r29, %r714;
	add.s32 	%r716, %r30, %r715;
	add.s32 	%r717, %r31, %r716;
	add.s32 	%r718, %r32, %r717;
	add.s32 	%r673, %r33, %r718;
	mov.b32 	%r671, 1;
	mov.b32 	%r696, 0;
	mov.b32 	%r698, -1;
	// begin inline asm
	{  .reg .s32 r0;  .reg .pred p;  shfl.sync.up.b32 r0|p, %r673, %r671, %r696, %r698;  @p add.s32 r0, r0, %r673;  mov.s32 %r669, r0;}
	// end inline asm
	mov.b32 	%r677, 2;
	// begin inline asm
	{  .reg .s32 r0;  .reg .pred p;  shfl.sync.up.b32 r0|p, %r669, %r677, %r696, %r698;  @p add.s32 r0, r0, %r669;  mov.s32 %r675, r0;}
	// end inline asm
	mov.b32 	%r683, 4;
	// begin inline asm
	{  .reg .s32 r0;  .reg .pred p;  shfl.sync.up.b32 r0|p, %r675, %r683, %r696, %r698;  @p add.s32 r0, r0, %r675;  mov.s32 %r681, r0;}
	// end inline asm
	mov.b32 	%r689, 8;
	// begin inline asm
	{  .reg .s32 r0;  .reg .pred p;  shfl.sync.up.b32 r0|p, %r681, %r689, %r696, %r698;  @p add.s32 r0, r0, %r681;  mov.s32 %r687, r0;}
	// end inline asm
	mov.b32 	%r695, 16;
	// begin inline asm
	{  .reg .s32 r0;  .reg .pred p;  shfl.sync.up.b32 r0|p, %r687, %r695, %r696, %r698;  @p add.s32 r0, r0, %r687;  mov.s32 %r693, r0;}
	// end inline asm
	setp.ne.s32 	%p105, %r639, 31;
	@%p105 bra 	$L__BB15_11;
	shl.b32 	%r719, %r9, 2;
	add.s32 	%r721, %r668, %r719;
	st.shared.u32 	[%r721+16], %r693;
$L__BB15_11:
	sub.s32 	%r722, %r693, %r673;
	bar.sync 	0;
	ld.shared.v4.u32 	{%r723, %r724, %r725, %r726}, [_ZZN3cub18CUB_300001_SM_10006detail4scan16DeviceScanKernelINS2_10policy_hubIiiijN4cuda3std3__44plusIvEEE10Policy1000EN6thrust24THRUST_300001_SM_1000_NS10device_ptrIiEENSD_6detail15normal_iteratorISF_EENS0_13ScanTileStateIiLb1EEES9_NS1_10InputValueIiPiEEjiLb0EiEEvT0_T1_T2_iT3_T4_T5_E12temp_storage+16];
	add.s32 	%r727, %r724, %r723;
	setp.eq.s32 	%p106, %r9, 2;
	selp.b32 	%r728, %r727, %r723, %p106;
	add.s32 	%r729, %r727, %r725;
	setp.eq.s32 	%p107, %r9, 3;
	selp.b32 	%r730, %r729, %r728, %p107;
	add.s32 	%r731, %r729, %r726;
	setp.eq.s32 	%p108, %r9, 4;
	selp.b32 	%r732, %r731, %r730, %p108;
	ld.shared.v4.u32 	{%r733, %r734, %r735, %r736}, [_ZZN3cub18CUB_300001_SM_10006detail4scan16DeviceScanKernelINS2_10policy_hubIiiijN4cuda3std3__44plusIvEEE10Policy1000EN6thrust24THRUST_300001_SM_1000_NS10device_ptrIiEENSD_6detail15normal_iteratorISF_EENS0_13ScanTileStateIiLb1EEES9_NS1_10InputValueIiPiEEjiLb0EiEEvT0_T1_T2_iT3_T4_T5_E12temp_storage+32];
	add.s32 	%r737, %r731, %r733;
	setp.eq.s32 	%p109, %r9, 5;
	selp.b32 	%r738, %r737, %r732, %p109;
	add.s32 	%r739, %r737, %r734;
	setp.eq.s32 	%p110, %r9, 6;
	selp.b32 	%r740, %r739, %r738, %p110;
	add.s32 	%r741, %r739, %r735;
	setp.eq.s32 	%p111, %r9, 7;
	selp.b32 	%r742, %r741, %r740, %p111;
	add.s32 	%r743, %r741, %r736;
	setp.eq.s32 	%p112, %r9, 8;
	selp.b32 	%r744, %r743, %r742, %p112;
	ld.shared.v4.u32 	{%r745, %r746, %r747, %r748}, [_ZZN3cub18CUB_300001_SM_10006detail4scan16DeviceScanKernelINS2_10policy_hubIiiijN4cuda3std3__44plusIvEEE10Policy1000EN6thrust24THRUST_300001_SM_1000_NS10device_ptrIiEENSD_6detail15normal_iteratorISF_EENS0_13ScanTileStateIiLb1EEES9_NS1_10InputValueIiPiEEjiLb0EiEEvT0_T1_T2_iT3_T4_T5_E12temp_storage+48];
	add.s32 	%r749, %r743, %r745;
	setp.eq.s32 	%p113, %r9, 9;
	selp.b32 	%r750, %r749, %r744, %p113;
	add.s32 	%r751, %r749, %r746;
	setp.eq.s32 	%p114, %r9, 10;
	selp.b32 	%r752, %r751, %r750, %p114;
	add.s32 	%r753, %r751, %r747;
	setp.eq.s32 	%p115, %r9, 11;
	selp.b32 	%r754, %r753, %r752, %p115;
	add.s32 	%r40, %r753, %r748;
	setp.gt.u32 	%p116, %r7, 31;
	setp.lt.u32 	%p117, %r7, 32;
	setp.eq.s32 	%p118, %r639, 0;
	selp.b32 	%r755, 0, %r722, %p118;
	add.s32 	%r1011, %r754, %r755;
	selp.b32 	%r42, %r722, %r1011, %p117;
	@%p116 bra 	$L__BB15_27;
	setp.ne.s32 	%p119, %r7, 0;
	mul.wide.s32 	%rd44, %r998, 8;
	add.s64 	%rd6, %rd16, %rd44;
	@%p119 bra 	$L__BB15_14;
	st.shared.u32 	[_ZZN3cub18CUB_300001_SM_10006detail4scan16DeviceScanKernelINS2_10policy_hubIiiijN4cuda3std3__44plusIvEEE10Policy1000EN6thrust24THRUST_300001_SM_1000_NS10device_ptrIiEENSD_6detail15normal_iteratorISF_EENS0_13ScanTileStateIiLb1EEES9_NS1_10InputValueIiPiEEjiLb0EiEEvT0_T1_T2_iT3_T4_T5_E12temp_storage+12], %r40;
	add.s64 	%rd45, %rd6, 256;
	mov.b32 	%r756, 100;
	// begin inline asm
	st.relaxed.gpu.v2.u32 [%rd45], {%r756, %r40};
	// end inline asm
$L__BB15_14:
	not.b32 	%r762, %r7;
	add.s32 	%r1006, %r998, %r762;
	mov.b32 	%r758, 830;
	// begin inline asm
	nanosleep.u32 %r758;
	// end inline asm
	mul.wide.s32 	%rd47, %r1006, 8;
	add.s64 	%rd48, %rd16, %rd47;
	add.s64 	%rd46, %rd48, 256;
	// begin inline asm
	ld.relaxed.gpu.v2.u32 {%r1008, %r1000}, [%rd46];
	// end inline asm
	mov.b32 	%r1001, 952;
$L__BB15_15:
	setp.eq.s32 	%p120, %r1008, 99;
	mov.b32 	%r763, -1;
	vote.sync.any.pred 	%p121, %p120, %r763;
	not.pred 	%p122, %p121;
	@%p122 bra 	$L__BB15_17;
	mul.lo.s32 	%r858, %r998, 16807;
	and.b32  	%r998, %r858, 2147483647;
	add.s32 	%r859, %r1001, 1;
	rem.u32 	%r855, %r998, %r859;
	// begin inline asm
	nanosleep.u32 %r855;
	// end inline asm
	shr.u32 	%r1001, %r1001, 1;
	// begin inline asm
	ld.relaxed.gpu.v2.u32 {%r1008, %r1000}, [%rd46];
	// end inline asm
	bra.uni 	$L__BB15_15;
$L__BB15_17:
	setp.eq.s32 	%p123, %r1008, 101;
	mov.b32 	%r790, -1;
	vote.sync.ballot.b32 	%r792, %p123, %r790;
	// begin inline asm
	mov.u32 %r765, %lanemask_ge;
	// end inline asm
	and.b32  	%r793, %r792, %r765;
	or.b32  	%r794, %r793, -2147483648;
	add.s32 	%r795, %r794, -1;
	not.b32 	%r796, %r794;
	and.b32  	%r797, %r796, %r795;
	popc.b32 	%r769, %r797;
	mov.b32 	%r768, 1;
	// begin inline asm
	shfl.sync.down.b32 %r766, %r1000, %r768, %r769, %r790;
	// end inline asm
	setp.lt.s32 	%p125, %r639, %r769;
	selp.b32 	%r798, %r766, 0, %p125;
	add.s32 	%r772, %r798, %r1000;
	mov.b32 	%r773, 2;
	// begin inline asm
	shfl.sync.down.b32 %r771, %r772, %r773, %r769, %r790;
	// end inline asm
	add.s32 	%r57, %r639, 2;
	setp.gt.s32 	%p126, %r57, %r769;
	selp.b32 	%r799, 0, %r771, %p126;
	add.s32 	%r777, %r772, %r799;
	mov.b32 	%r778, 4;
	// begin inline asm
	shfl.sync.down.b32 %r776, %r777, %r778, %r769, %r790;
	// end inline asm
	add.s32 	%r58, %r639, 4;
	setp.gt.s32 	%p127, %r58, %r769;
	selp.b32 	%r800, 0, %r776, %p127;
	add.s32 	%r782, %r777, %r800;
	mov.b32 	%r783, 8;
	// begin inline asm
	shfl.sync.down.b32 %r781, %r782, %r783, %r769, %r790;
	// end inline asm
	add.s32 	%r59, %r639, 8;
	setp.gt.s32 	%p128, %r59, %r769;
	selp.b32 	%r801, 0, %r781, %p128;
	add.s32 	%r787, %r782, %r801;
	mov.b32 	%r788, 16;
	// begin inline asm
	shfl.sync.down.b32 %r786, %r787, %r788, %r769, %r790;
	// end inline asm
	add.s32 	%r60, %r639, 16;
	setp.gt.s32 	%p129, %r60, %r769;
	selp.b32 	%r802, 0, %r786, %p129;
	add.s32 	%r1005, %r787, %r802;
	add.s64 	%rd8, %rd16, 256;
	mov.b32 	%r1002, 952;
$L__BB15_18:
	setp.ne.s32 	%p130, %r1008, 101;
	mov.b32 	%r803, -1;
	vote.sync.all.pred 	%p131, %p130, %r803;
	not.pred 	%p132, %p131;
	@%p132 bra 	$L__BB15_23;
	shr.u32 	%r1002, %r1002, 1;
	mul.wide.s32 	%rd51, %r1006, 8;
	add.s64 	%rd52, %rd8, %rd51;
	add.s64 	%rd50, %rd52, -256;
	// begin inline asm
	ld.relaxed.gpu.v2.u32 {%r1008, %r1009}, [%rd50];
	// end inline asm
	mov.u32 	%r1010, %r1002;
$L__BB15_20:
	setp.eq.s32 	%p136, %r1008, 99;
	mov.b32 	%r811, -1;
	vote.sync.any.pred 	%p137, %p136, %r811;
	not.pred 	%p138, %p137;
	@%p138 bra 	$L__BB15_22;
	mul.lo.s32 	%r853, %r998, 16807;
	and.b32  	%r998, %r853, 2147483647;
	add.s32 	%r854, %r1010, 1;
	rem.u32 	%r850, %r998, %r854;
	// begin inline asm
	nanosleep.u32 %r850;
	// end inline asm
	shr.u32 	%r1010, %r1010, 1;
	// begin inline asm
	ld.relaxed.gpu.v2.u32 {%r1008, %r1009}, [%rd50];
	// end inline asm
	bra.uni 	$L__BB15_20;
$L__BB15_22:
	setp.eq.s32 	%p139, %r1008, 101;
	mov.b32 	%r837, -1;
	vote.sync.ballot.b32 	%r838, %p139, %r837;
	and.b32  	%r839, %r838, %r765;
	or.b32  	%r840, %r839, -2147483648;
	add.s32 	%r841, %r840, -1;
	not.b32 	%r842, %r840;
	and.b32  	%r843, %r842, %r841;
	popc.b32 	%r816, %r843;
	mov.b32 	%r815, 1;
	// begin inline asm
	shfl.sync.down.b32 %r813, %r1009, %r815, %r816, %r837;
	// end inline asm
	setp.lt.s32 	%p141, %r639, %r816;
	selp.b32 	%r844, %r813, 0, %p141;
	add.s32 	%r819, %r844, %r1009;
	mov.b32 	%r820, 2;
	// begin inline asm
	shfl.sync.down.b32 %r818, %r819, %r820, %r816, %r837;
	// end inline asm
	setp.gt.s32 	%p142, %r57, %r816;
	selp.b32 	%r845, 0, %r818, %p142;
	add.s32 	%r824, %r819, %r845;
	mov.b32 	%r825, 4;
	// begin inline asm
	shfl.sync.down.b32 %r823, %r824, %r825, %r816, %r837;
	// end inline asm
	setp.gt.s32 	%p143, %r58, %r816;
	selp.b32 	%r846, 0, %r823, %p143;
	add.s32 	%r829, %r824, %r846;
	mov.b32 	%r830, 8;
	// begin inline asm
	shfl.sync.down.b32 %r828, %r829, %r830, %r816, %r837;
	// end inline asm
	setp.gt.s32 	%p144, %r59, %r816;
	selp.b32 	%r847, 0, %r828, %p144;
	add.s32 	%r834, %r829, %r847;
	mov.b32 	%r835, 16;
	// begin inline asm
	shfl.sync.down.b32 %r833, %r834, %r835, %r816, %r837;
	// end inline asm
	setp.gt.s32 	%p145, %r60, %r816;
	selp.b32 	%r848, 0, %r833, %p145;
	add.s32 	%r849, %r848, %r1005;
	add.s32 	%r1005, %r849, %r834;
	add.s32 	%r1006, %r1006, -32;
	bra.uni 	$L__BB15_18;
$L__BB15_23:
	@%p119 bra 	$L__BB15_25;
	add.s32 	%r806, %r1005, %r40;
	add.s64 	%rd49, %rd6, 256;
	mov.b32 	%r805, 101;
	// begin inline asm
	st.relaxed.gpu.v2.u32 [%rd49], {%r805, %r806};
	// end inline asm
	st.shared.u32 	[_ZZN3cub18CUB_300001_SM_10006detail4scan16DeviceScanKernelINS2_10policy_hubIiiijN4cuda3std3__44plusIvEEE10Policy1000EN6thrust24THRUST_300001_SM_1000_NS10device_ptrIiEENSD_6detail15normal_iteratorISF_EENS0_13ScanTileStateIiLb1EEES9_NS1_10InputValueIiPiEEjiLb0EiEEvT0_T1_T2_iT3_T4_T5_E12temp_storage+4], %r1005;
	st.shared.u32 	[_ZZN3cub18CUB_300001_SM_10006detail4scan16DeviceScanKernelINS2_10policy_hubIiiijN4cuda3std3__44plusIvEEE10Policy1000EN6thrust24THRUST_300001_SM_1000_NS10device_ptrIiEENSD_6detail15normal_iteratorISF_EENS0_13ScanTileStateIiLb1EEES9_NS1_10InputValueIiPiEEjiLb0EiEEvT0_T1_T2_iT3_T4_T5_E12temp_storage+8], %r806;
$L__BB15_25:
	setp.ne.s32 	%p134, %r639, 0;
	mov.u32 	%r1011, %r42;
	@%p134 bra 	$L__BB15_27;
	st.shared.u32 	[_ZZN3cub18CUB_300001_SM_10006detail4scan16DeviceScanKernelINS2_10policy_hubIiiijN4cuda3std3__44plusIvEEE10Policy1000EN6thrust24THRUST_300001_SM_1000_NS10device_ptrIiEENSD_6detail15normal_iteratorISF_EENS0_13ScanTileStateIiLb1EEES9_NS1_10InputValueIiPiEEjiLb0EiEEvT0_T1_T2_iT3_T4_T5_E12temp_storage+76], %r1005;
	mov.u32 	%r1011, %r1005;
$L__BB15_27:
	bar.sync 	0;
	setp.eq.s32 	%p135, %r7, 0;
	ld.shared.u32 	%r807, [_ZZN3cub18CUB_300001_SM_10006detail4scan16DeviceScanKernelINS2_10policy_hubIiiijN4cuda3std3__44plusIvEEE10Policy1000EN6thrust24THRUST_300001_SM_1000_NS10device_ptrIiEENSD_6detail15normal_iteratorISF_EENS0_13ScanTileStateIiLb1EEES9_NS1_10InputValueIiPiEEjiLb0EiEEvT0_T1_T2_iT3_T4_T5_E12temp_storage+76];
	selp.b32 	%r808, 0, %r807, %p135;
	add.s32 	%r1012, %r808, %r1011;
$L__BB15_28:
	add.s32 	%r952, %r1012, %r12;
	add.s32 	%r953, %r13, %r952;
	add.s32 	%r954, %r14, %r953;
	add.s32 	%r955, %r15, %r954;
	add.s32 	%r956, %r16, %r955;
	add.s32 	%r957, %r17, %r956;
	add.s32 	%r958, %r18, %r957;
	add.s32 	%r959, %r19, %r958;
	add.s32 	%r960, %r20, %r959;
	add.s32 	%r961, %r21, %r960;
	add.s32 	%r962, %r22, %r961;
	add.s32 	%r963, %r23, %r962;
	add.s32 	%r964, %r24, %r963;
	add.s32 	%r965, %r25, %r964;
	add.s32 	%r966, %r26, %r965;
	add.s32 	%r967, %r27, %r966;
	add.s32 	%r968, %r28, %r967;
	add.s32 	%r969, %r29, %r968;
	add.s32 	%r970, %r30, %r969;
	add.s32 	%r971, %r31, %r970;
	add.s32 	%r972, %r32, %r971;
	bar.sync 	0;
	st.shared.v2.u32 	[%r11], {%r1012, %r952};
	st.shared.v2.u32 	[%r11+8], {%r953, %r954};
	st.shared.v2.u32 	[%r11+16], {%r955, %r956};
	st.shared.v2.u32 	[%r11+24], {%r957, %r958};
	st.shared.v2.u32 	[%r11+32], {%r959, %r960};
	st.shared.v2.u32 	[%r11+40], {%r961, %r962};
	st.shared.v2.u32 	[%r11+48], {%r963, %r964};
	st.shared.v2.u32 	[%r11+56], {%r965, %r966};
	st.shared.v2.u32 	[%r11+64], {%r967, %r968};
	st.shared.v2.u32 	[%r11+72], {%r969, %r970};
	st.shared.v2.u32 	[%r11+80], {%r971, %r972};
	bar.warp.sync 	-1;
	ld.shared.u32 	%r973, [%r10];
	ld.shared.u32 	%r974, [%r10+128];
	ld.shared.u32 	%r975, [%r10+256];
	ld.shared.u32 	%r976, [%r10+384];
	ld.shared.u32 	%r977, [%r10+512];
	ld.shared.u32 	%r978, [%r10+640];
	ld.shared.u32 	%r979, [%r10+768];
	ld.shared.u32 	%r980, [%r10+896];
	ld.shared.u32 	%r981, [%r10+1024];
	ld.shared.u32 	%r982, [%r10+1152];
	ld.shared.u32 	%r983, [%r10+1280];
	ld.shared.u32 	%r984, [%r10+1408];
	ld.shared.u32 	%r985, [%r10+1536];
	ld.shared.u32 	%r986, [%r10+1664];
	ld.shared.u32 	%r987, [%r10+1792];
	ld.shared.u32 	%r988, [%r10+1920];
	ld.shared.u32 	%r989, [%r10+2048];
	ld.shared.u32 	%r990, [%r10+2176];
	ld.shared.u32 	%r991, [%r10+2304];
	ld.shared.u32 	%r992, [%r10+2432];
	ld.shared.u32 	%r993, [%r10+2560];
	ld.shared.u32 	%r994, [%r10+2688];
	add.s64 	%rd57, %rd4, %rd42;
	st.global.u32 	[%rd57], %r973;
	st.global.u32 	[%rd57+128], %r974;
	st.global.u32 	[%rd57+256], %r975;
	st.global.u32 	[%rd57+384], %r976;
	st.global.u32 	[%rd57+512], %r977;
	st.global.u32 	[%rd57+640], %r978;
	st.global.u32 	[%rd57+768], %r979;
	st.global.u32 	[%rd57+896], %r980;
	st.global.u32 	[%rd57+1024], %r981;
	st.global.u32 	[%rd57+1152], %r982;
	st.global.u32 	[%rd57+1280], %r983;
	st.global.u32 	[%rd57+1408], %r984;
	st.global.u32 	[%rd57+1536], %r985;
	st.global.u32 	[%rd57+1664], %r986;
	st.global.u32 	[%rd57+1792], %r987;
	st.global.u32 	[%rd57+1920], %r988;
	st.global.u32 	[%rd57+2048], %r989;
	st.global.u32 	[%rd57+2176], %r990;
	st.global.u32 	[%rd57+2304], %r991;
	st.global.u32 	[%rd57+2432], %r992;
	st.global.u32 	[%rd57+2560], %r993;
	st.global.u32 	[%rd57+2688], %r994;
	bra.uni 	$L__BB15_143;
$L__BB15_29:
	setp.eq.s32 	%p3, %r6, 0;
	@%p3 bra 	$L__BB15_143;
	mul.wide.u32 	%rd18, %r5, 4;
	add.s64 	%rd19, %rd3, %rd18;
	mov.u32 	%r85, %tid.x;
	ld.global.u32 	%r1034, [%rd19];
	and.b32  	%r242, %r85, 31;
	and.b32  	%r243, %r85, 992;
	mul.lo.s32 	%r244, %r243, 22;
	or.b32  	%r87, %r244, %r242;
	setp.ge.u32 	%p4, %r87, %r6;
	shl.b32 	%r245, %r87, 2;
	cvt.u64.u32 	%rd20, %r245;
	add.s64 	%rd10, %rd19, %rd20;
	mov.u32 	%r1013, %r1034;
	@%p4 bra 	$L__BB15_32;
	ld.global.u32 	%r1013, [%rd10];
$L__BB15_32:
	add.s32 	%r90, %r87, 32;
	setp.ge.u32 	%p5, %r90, %r6;
	mov.u32 	%r1014, %r1034;
	@%p5 bra 	$L__BB15_34;
	ld.global.u32 	%r1014, [%rd10+128];
$L__BB15_34:
	add.s32 	%r93, %r87, 64;
	setp.ge.u32 	%p6, %r93, %r6;
	mov.u32 	%r1015, %r1034;
	@%p6 bra 	$L__BB15_36;
	ld.global.u32 	%r1015, [%rd10+256];
$L__BB15_36:
	add.s32 	%r96, %r87, 96;
	setp.ge.u32 	%p7, %r96, %r6;
	mov.u32 	%r1016, %r1034;
	@%p7 bra 	$L__BB15_38;
	ld.global.u32 	%r1016, [%rd10+384];
$L__BB15_38:
	add.s32 	%r246, %r87, 128;
	setp.ge.u32 	%p8, %r246, %r6;
	mov.u32 	%r1017, %r1034;
	@%p8 bra 	$L__BB15_40;
	ld.global.u32 	%r1017, [%rd10+512];
$L__BB15_40:
	add.s32 	%r247, %r87, 160;
	setp.ge.u32 	%p9, %r247, %r6;
	mov.u32 	%r1018, %r1034;
	@%p9 bra 	$L__BB15_42;
	ld.global.u32 	%r1018, [%rd10+640];
$L__BB15_42:
	add.s32 	%r248, %r87, 192;
	setp.ge.u32 	%p10, %r248, %r6;
	mov.u32 	%r1019, %r1034;
	@%p10 bra 	$L__BB15_44;
	ld.global.u32 	%r1019, [%rd10+768];
$L__BB15_44:
	add.s32 	%r249, %r87, 224;
	setp.ge.u32 	%p11, %r249, %r6;
	mov.u32 	%r1020, %r1034;
	@%p11 bra 	$L__BB15_46;
	ld.global.u32 	%r1020, [%rd10+896];
$L__BB15_46:
	add.s32 	%r250, %r87, 256;
	setp.ge.u32 	%p12, %r250, %r6;
	mov.u32 	%r1021, %r1034;
	@%p12 bra 	$L__BB15_48;
	ld.global.u32 	%r1021, [%rd10+1024];
$L__BB15_48:
	add.s32 	%r251, %r87, 288;
	setp.ge.u32 	%p13, %r251, %r6;
	mov.u32 	%r1022, %r1034;
	@%p13 bra 	$L__BB15_50;
	ld.global.u32 	%r1022, [%rd10+1152];
$L__BB15_50:
	add.s32 	%r111, %r87, 320;
	setp.ge.u32 	%p14, %r111, %r6;
	mov.u32 	%r1023, %r1034;
	@%p14 bra 	$L__BB15_52;
	ld.global.u32 	%r1023, [%rd10+1280];
$L__BB15_52:
	add.s32 	%r114, %r87, 352;
	setp.ge.u32 	%p15, %r114, %r6;
	mov.u32 	%r1024, %r1034;
	@%p15 bra 	$L__BB15_54;
	ld.global.u32 	%r1024, [%rd10+1408];
$L__BB15_54:
	add.s32 	%r117, %r87, 384;
	setp.ge.u32 	%p16, %r117, %r6;
	mov.u32 	%r1025, %r1034;
	@%p16 bra 	$L__BB15_56;
	ld.global.u32 	%r1025, [%rd10+1536];
$L__BB15_56:
	add.s32 	%r120, %r87, 416;
	setp.ge.u32 	%p17, %r120, %r6;
	mov.u32 	%r1026, %r1034;
	@%p17 bra 	$L__BB15_58;
	ld.global.u32 	%r1026, [%rd10+1664];
$L__BB15_58:
	add.s32 	%r252, %r87, 448;
	setp.ge.u32 	%p18, %r252, %r6;
	mov.u32 	%r1027, %r1034;
	@%p18 bra 	$L__BB15_60;
	ld.global.u32 	%r1027, [%rd10+1792];
$L__BB15_60:
	add.s32 	%r253, %r87, 480;
	setp.ge.u32 	%p19, %r253, %r6;
	mov.u32 	%r1028, %r1034;
	@%p19 bra 	$L__BB15_62;
	ld.global.u32 	%r1028, [%rd10+1920];
$L__BB15_62:
	add.s32 	%r254, %r87, 512;
	setp.ge.u32 	%p20, %r254, %r6;
	mov.u32 	%r1029, %r1034;
	@%p20 bra 	$L__BB15_64;
	ld.global.u32 	%r1029, [%rd10+2048];
$L__BB15_64:
	add.s32 	%r129, %r87, 544;
	setp.ge.u32 	%p21, %r129, %r6;
	mov.u32 	%r1030, %r1034;
	@%p21 bra 	$L__BB15_66;
	ld.global.u32 	%r1030, [%rd10+2176];
$L__BB15_66:
	add.s32 	%r132, %r87, 576;
	setp.ge.u32 	%p22, %r132, %r6;
	mov.u32 	%r1031, %r1034;
	@%p22 bra 	$L__BB15_68;
	ld.global.u32 	%r1031, [%rd10+2304];
$L__BB15_68:
	add.s32 	%r255, %r87, 608;
	setp.ge.u32 	%p23, %r255, %r6;
	mov.u32 	%r1032, %r1034;
	@%p23 bra 	$L__BB15_70;
	ld.global.u32 	%r1032, [%rd10+2432];
$L__BB15_70:
	add.s32 	%r256, %r87, 640;
	setp.ge.u32 	%p24, %r256, %r6;
	mov.u32 	%r1033, %r1034;
	@%p24 bra 	$L__BB15_72;
	ld.global.u32 	%r1033, [%rd10+2560];
$L__BB15_72:
	add.s32 	%r139, %r87, 672;
	setp.ge.u32 	%p25, %r139, %r6;
	@%p25 bra 	$L__BB15_74;
	ld.global.u32 	%r1034, [%rd10+2688];
$L__BB15_74:
	// begin inline asm
	mov.u32 %r257, %laneid;
	// end inline asm
	shr.u32 	%r143, %r85, 5;
	mad.lo.s32 	%r258, %r143, 704, %r257;
	shl.b32 	%r259, %r258, 2;
	mov.u32 	%r260, _ZZN3cub18CUB_300001_SM_10006detail4scan16DeviceScanKernelINS2_10policy_hubIiiijN4cuda3std3__44plusIvEEE10Policy1000EN6thrust24THRUST_300001_SM_1000_NS10device_ptrIiEENSD_6detail15normal_iteratorISF_EENS0_13ScanTileStateIiLb1EEES9_NS1_10InputValueIiPiEEjiLb0EiEEvT0_T1_T2_iT3_T4_T5_E12temp_storage;
	add.s32 	%r144, %r260, %r259;
	st.shared.u32 	[%r144], %r1013;
	st.shared.u32 	[%r144+128], %r1014;
	st.shared.u32 	[%r144+256], %r1015;
	st.shared.u32 	[%r144+384], %r1016;
	st.shared.u32 	[%r144+512], %r1017;
	st.shared.u32 	[%r144+640], %r1018;
	st.shared.u32 	[%r144+768], %r1019;
	st.shared.u32 	[%r144+896], %r1020;
	st.shared.u32 	[%r144+1024], %r1021;
	st.shared.u32 	[%r144+1152], %r1022;
	st.shared.u32 	[%r144+1280], %r1023;
	st.shared.u32 	[%r144+1408], %r1024;
	st.shared.u32 	[%r144+1536], %r1025;
	st.shared.u32 	[%r144+1664], %r1026;
	st.shared.u32 	[%r144+1792], %r1027;
	st.shared.u32 	[%r144+1920], %r1028;
	st.shared.u32 	[%r144+2048], %r1029;
	st.shared.u32 	[%r144+2176], %r1030;
	st.shared.u32 	[%r144+2304], %r1031;
	st.shared.u32 	[%r144+2432], %r1032;
	st.shared.u32 	[%r144+2560], %r1033;
	st.shared.u32 	[%r144+2688], %r1034;
	bar.warp.sync 	-1;
	mad.lo.s32 	%r145, %r257, 84, %r144;
	ld.shared.v2.u32 	{%r146, %r147}, [%r145];
	ld.shared.v2.u32 	{%r148, %r149}, [%r145+8];
	ld.shared.v2.u32 	{%r150, %r151}, [%r145+16];
	ld.shared.v2.u32 	{%r152, %r153}, [%r145+24];
	ld.shared.v2.u32 	{%r154, %r155}, [%r145+32];
	ld.shared.v2.u32 	{%r156, %r157}, [%r145+40];
	ld.shared.v2.u32 	{%r158, %r159}, [%r145+48];
	ld.shared.v2.u32 	{%r160, %r161}, [%r145+56];
	ld.shared.v2.u32 	{%r162, %r163}, [%r145+64];
	ld.shared.v2.u32 	{%r164, %r165}, [%r145+72];
	ld.shared.v2.u32 	{%r166, %r167}, [%r145+80];
	bar.sync 	0;
	setp.ne.s32 	%p26, %r998, 0;
	@%p26 bra 	$L__BB15_78;
	add.s32 	%r490, %r147, %r146;
	add.s32 	%r491, %r148, %r490;
	add.s32 	%r492, %r149, %r491;
	add.s32 	%r493, %r150, %r492;
	add.s32 	%r494, %r151, %r493;
	add.s32 	%r495, %r152, %r494;
	add.s32 	%r496, %r153, %r495;
	add.s32 	%r497, %r154, %r496;
	add.s32 	%r498, %r155, %r497;
	add.s32 	%r499, %r156, %r498;
	add.s32 	%r500, %r157, %r499;
	add.s32 	%r501, %r158, %r500;
	add.s32 	%r502, %r159, %r501;
	add.s32 	%r503, %r160, %r502;
	add.s32 	%r504, %r161, %r503;
	add.s32 	%r505, %r162, %r504;
	add.s32 	%r506, %r163, %r505;
	add.s32 	%r507, %r164, %r506;
	add.s32 	%r508, %r165, %r507;
	add.s32 	%r509, %r166, %r508;
	add.s32 	%r464, %r167, %r509;
	mov.b32 	%r462, 1;
	mov.b32 	%r487, 0;
	mov.b32 	%r489, -1;
	// begin inline asm
	{  .reg .s32 r0;  .reg .pred p;  shfl.sync.up.b32 r0|p, %r464, %r462, %r487, %r489;  @p add.s32 r0, r0, %r464;  mov.s32 %r460, r0;}
	// end inline asm
	mov.b32 	%r468, 2;
	// begin inline asm
	{  .reg .s32 r0;  .reg .pred p;  shfl.sync.up.b32 r0|p, %r460, %r468, %r487, %r489;  @p add.s32 r0, r0, %r460;  mov.s32 %r466, r0;}
	// end inline asm
	mov.b32 	%r474, 4;
	// begin inline asm
	{  .reg .s32 r0;  .reg .pred p;  shfl.sync.up.b32 r0|p, %r466, %r474, %r487, %r489;  @p add.s32 r0, r0, %r466;  mov.s32 %r472, r0;}
	// end inline asm
	mov.b32 	%r480, 8;
	// begin inline asm
	{  .reg .s32 r0;  .reg .pred p;  shfl.sync.up.b32 r0|p, %r472, %r480, %r487, %r489;  @p add.s32 r0, r0, %r472;  mov.s32 %r478, r0;}
	// end inline asm
	mov.b32 	%r486, 16;
	// begin inline asm
	{  .reg .s32 r0;  .reg .pred p;  shfl.sync.up.b32 r0|p, %r478, %r486, %r487, %r489;  @p add.s32 r0, r0, %r478;  mov.s32 %r484, r0;}
	// end inline asm
	setp.ne.s32 	%p68, %r257, 31;
	@%p68 bra 	$L__BB15_77;
	shl.b32 	%r510, %r143, 2;
	mov.u32 	%r511, _ZZN3cub18CUB_300001_SM_10006detail4scan16DeviceScanKernelINS2_10policy_hubIiiijN4cuda3std3__44plusIvEEE10Policy1000EN6thrust24THRUST_300001_SM_1000_NS10device_ptrIiEENSD_6detail15normal_iteratorISF_EENS0_13ScanTileStateIiLb1EEES9_NS1_10InputValueIiPiEEjiLb0EiEEvT0_T1_T2_iT3_T4_T5_E12temp_storage;
	add.s32 	%r512, %r511, %r510;
	st.shared.u32 	[%r512+16], %r484;
$L__BB15_77:
	bar.sync 	0;
	ld.shared.v4.u32 	{%r513, %r514, %r515, %r516}, [_ZZN3cub18CUB_300001_SM_10006detail4scan16DeviceScanKernelINS2_10policy_hubIiiijN4cuda3std3__44plusIvEEE10Policy1000EN6thrust24THRUST_300001_SM_1000_NS10device_ptrIiEENSD_6detail15normal_iteratorISF_EENS0_13ScanTileStateIiLb1EEES9_NS1_10InputValueIiPiEEjiLb0EiEEvT0_T1_T2_iT3_T4_T5_E12temp_storage+16];
	add.s32 	%r517, %r514, %r513;
	setp.eq.s32 	%p69, %r143, 2;
	selp.b32 	%r518, %r517, %r513, %p69;
	add.s32 	%r519, %r517, %r515;
	setp.eq.s32 	%p70, %r143, 3;
	selp.b32 	%r520, %r519, %r518, %p70;
	add.s32 	%r521, %r519, %r516;
	setp.eq.s32 	%p71, %r143, 4;
	selp.b32 	%r522, %r521, %r520, %p71;
	ld.shared.v4.u32 	{%r523, %r524, %r525, %r526}, [_ZZN3cub18CUB_300001_SM_10006detail4scan16DeviceScanKernelINS2_10policy_hubIiiijN4cuda3std3__44plusIvEEE10Policy1000EN6thrust24THRUST_300001_SM_1000_NS10device_ptrIiEENSD_6detail15normal_iteratorISF_EENS0_13ScanTileStateIiLb1EEES9_NS1_10InputValueIiPiEEjiLb0EiEEvT0_T1_T2_iT3_T4_T5_E12temp_storage+32];
	add.s32 	%r527, %r521, %r523;
	setp.eq.s32 	%p72, %r143, 5;
	selp.b32 	%r528, %r527, %r522, %p72;
	add.s32 	%r529, %r527, %r524;
	setp.eq.s32 	%p73, %r143, 6;
	selp.b32 	%r530, %r529, %r528, %p73;
	add.s32 	%r531, %r529, %r525;
	setp.eq.s32 	%p74, %r143, 7;
	selp.b32 	%r532, %r531, %r530, %p74;
	add.s32 	%r533, %r531, %r526;
	setp.eq.s32 	%p75, %r143, 8;
	selp.b32 	%r534, %r533, %r532, %p75;
	.pragma "used_bytes_mask 4095";
	ld.shared.v4.u32 	{%r535, %r536, %r537, %r538}, [_ZZN3cub18CUB_300001_SM_10006detail4scan16DeviceScanKernelINS2_10policy_hubIiiijN4cuda3std3__44plusIvEEE10Policy1000EN6thrust24THRUST_300001_SM_1000_NS10device_ptrIiEENSD_6detail15normal_iteratorISF_EENS0_13ScanTileStateIiLb1EEES9_NS1_10InputValueIiPiEEjiLb0EiEEvT0_T1_T2_iT3_T4_T5_E12temp_storage+48];
	add.s32 	%r539, %r533, %r535;
	setp.eq.s32 	%p76, %r143, 9;
	selp.b32 	%r540, %r539, %r534, %p76;
	add.s32 	%r541, %r539, %r536;
	setp.eq.s32 	%p77, %r143, 10;
	selp.b32 	%r542, %r541, %r540, %p77;
	add.s32 	%r543, %r541, %r537;
	setp.eq.s32 	%p78, %r143, 11;
	selp.b32 	%r544, %r543, %r542, %p78;
	setp.lt.u32 	%p79, %r85, 32;
	selp.b32 	%r545, 0, %r544, %p79;
	setp.eq.s32 	%p80, %r257, 0;
	sub.s32 	%r546, %r484, %r464;
	selp.b32 	%r547, 0, %r546, %p80;
	add.s32 	%r548, %r547, %r997;
	add.s32 	%r1049, %r548, %r545;
	bra.uni 	$L__BB15_97;
$L__BB15_78:
	add.s32 	%r291, %r147, %r146;
	add.s32 	%r292, %r148, %r291;
	add.s32 	%r293, %r149, %r292;
	add.s32 	%r294, %r150, %r293;
	add.s32 	%r295, %r151, %r294;
	add.s32 	%r296, %r152, %r295;
	add.s32 	%r297, %r153, %r296;
	add.s32 	%r298, %r154, %r297;
	add.s32 	%r299, %r155, %r298;
	add.s32 	%r300, %r156, %r299;
	add.s32 	%r301, %r157, %r300;
	add.s32 	%r302, %r158, %r301;
	add.s32 	%r303, %r159, %r302;
	add.s32 	%r304, %r160, %r303;
	add.s32 	%r305, %r161, %r304;
	add.s32 	%r306, %r162, %r305;
	add.s32 	%r307, %r163, %r306;
	add.s32 	%r308, %r164, %r307;
	add.s32 	%r309, %r165, %r308;
	add.s32 	%r310, %r166, %r309;
	add.s32 	%r265, %r167, %r310;
	mov.b32 	%r263, 1;
	mov.b32 	%r288, 0;
	mov.b32 	%r290, -1;
	// begin inline asm
	{  .reg .s32 r0;  .reg .pred p;  shfl.sync.up.b32 r0|p, %r265, %r263, %r288, %r290;  @p add.s32 r0, r0, %r265;  mov.s32 %r261, r0;}
	// end inline asm
	mov.b32 	%r269, 2;
	// begin inline asm
	{  .reg .s32 r0;  .reg .pred p;  shfl.sync.up.b32 r0|p, %r261, %r269, %r288, %r290;  @p add.s32 r0, r0, %r261;  mov.s32 %r267, r0;}
	// end inline asm
	mov.b32 	%r275, 4;
	// begin inline asm
	{  .reg .s32 r0;  .reg .pred p;  shfl.sync.up.b32 r0|p, %r267, %r275, %r288, %r290;  @p add.s32 r0, r0, %r267;  mov.s32 %r273, r0;}
	// end inline asm
	mov.b32 	%r281, 8;
	// begin inline asm
	{  .reg .s32 r0;  .reg .pred p;  shfl.sync.up.b32 r0|p, %r273, %r281, %r288, %r290;  @p add.s32 r0, r0, %r273;  mov.s32 %r279, r0;}
	// end inline asm
	mov.b32 	%r287, 16;
	// begin inline asm
	{  .reg .s32 r0;  .reg .pred p;  shfl.sync.up.b32 r0|p, %r279, %r287, %r288, %r290;  @p add.s32 r0, r0, %r279;  mov.s32 %r285, r0;}
	// end inline asm
	setp.ne.s32 	%p27, %r257, 31;
	@%p27 bra 	$L__BB15_80;
	shl.b32 	%r311, %r143, 2;
	mov.u32 	%r312, _ZZN3cub18CUB_300001_SM_10006detail4scan16DeviceScanKernelINS2_10policy_hubIiiijN4cuda3std3__44plusIvEEE10Policy1000EN6thrust24THRUST_300001_SM_1000_NS10device_ptrIiEENSD_6detail15normal_iteratorISF_EENS0_13ScanTileStateIiLb1EEES9_NS1_10InputValueIiPiEEjiLb0EiEEvT0_T1_T2_iT3_T4_T5_E12temp_storage;
	add.s32 	%r313, %r312, %r311;
	st.shared.u32 	[%r313+16], %r285;
$L__BB15_80:
	sub.s32 	%r314, %r285, %r265;
	bar.sync 	0;
	ld.shared.v4.u32 	{%r315, %r316, %r317, %r318}, [_ZZN3cub18CUB_300001_SM_10006detail4scan16DeviceScanKernelINS2_10policy_hubIiiijN4cuda3std3__44plusIvEEE10Policy1000EN6thrust24THRUST_300001_SM_1000_NS10device_ptrIiEENSD_6detail15normal_iteratorISF_EENS0_13ScanTileStateIiLb1EEES9_NS1_10InputValueIiPiEEjiLb0EiEEvT0_T1_T2_iT3_T4_T5_E12temp_storage+16];
	add.s32 	%r319, %r316, %r315;
	setp.eq.s32 	%p28, %r143, 2;
	selp.b32 	%r320, %r319, %r315, %p28;
	add.s32 	%r321, %r319, %r317;
	setp.eq.s32 	%p29, %r143, 3;
	selp.b32 	%r322, %r321, %r320, %p29;
	add.s32 	%r323, %r321, %r318;
	setp.eq.s32 	%p30, %r143, 4;
	selp.b32 	%r324, %r323, %r322, %p30;
	ld.shared.v4.u32 	{%r325, %r326, %r327, %r328}, [_ZZN3cub18CUB_300001_SM_10006detail4scan16DeviceScanKernelINS2_10policy_hubIiiijN4cuda3std3__44plusIvEEE10Policy1000EN6thrust24THRUST_300001_SM_1000_NS10device_ptrIiEENSD_6detail15normal_iteratorISF_EENS0_13ScanTileStateIiLb1EEES9_NS1_10InputValueIiPiEEjiLb0EiEEvT0_T1_T2_iT3_T4_T5_E12temp_storage+32];
	add.s32 	%r329, %r323, %r325;
	setp.eq.s32 	%p31, %r143, 5;
	selp.b32 	%r330, %r329, %r324, %p31;
	add.s32 	%r331, %r329, %r326;
	setp.eq.s32 	%p32, %r143, 6;
	selp.b32 	%r332, %r331, %r330, %p32;
	add.s32 	%r333, %r331, %r327;
	setp.eq.s32 	%p33, %r143, 7;
	selp.b32 	%r334, %r333, %r332, %p33;
	add.s32 	%r335, %r333, %r328;
	setp.eq.s32 	%p34, %r143, 8;
	selp.b32 	%r336, %r335, %r334, %p34;
	ld.shared.v4.u32 	{%r337, %r338, %r339, %r340}, [_ZZN3cub18CUB_300001_SM_10006detail4scan16DeviceScanKernelINS2_10policy_hubIiiijN4cuda3std3__44plusIvEEE10Policy1000EN6thrust24THRUST_300001_SM_1000_NS10device_ptrIiEENSD_6detail15normal_iteratorISF_EENS0_13ScanTileStateIiLb1EEES9_NS1_10InputValueIiPiEEjiLb0EiEEvT0_T1_T2_iT3_T4_T5_E12temp_storage+48];
	add.s32 	%r341, %r335, %r337;
	setp.eq.s32 	%p35, %r143, 9;
	selp.b32 	%r342, %r341, %r336, %p35;
	add.s32 	%r343, %r341, %r338;
	setp.eq.s32 	%p36, %r143, 10;
	selp.b32 	%r344, %r343, %r342, %p36;
	add.s32 	%r345, %r343, %r339;
	setp.eq.s32 	%p37, %r143, 11;
	selp.b32 	%r346, %r345, %r344, %p37;
	add.s32 	%r173, %r345, %r340;
	setp.gt.u32 	%p38, %r85, 31;
	setp.lt.u32 	%p39, %r85, 32;
	setp.eq.s32 	%p40, %r257, 0;
	selp.b32 	%r347, 0, %r314, %p40;
	add.s32 	%r1048, %r346, %r347;
	selp.b32 	%r175, %r314, %r1048, %p39;
	@%p38 bra 	$L__BB15_96;
	setp.ne.s32 	%p41, %r85, 0;
	mul.wide.s32 	%rd21, %r998, 8;
	add.s64 	%rd11, %rd16, %rd21;
	@%p41 bra 	$L__BB15_83;
	st.shared.u32 	[_ZZN3cub18CUB_300001_SM_10006detail4scan16DeviceScanKernelINS2_10policy_hubIiiijN4cuda3std3__44plusIvEEE10Policy1000EN6thrust24THRUST_300001_SM_1000_NS10device_ptrIiEENSD_6detail15normal_iteratorISF_EENS0_13ScanTileStateIiLb1EEES9_NS1_10InputValueIiPiEEjiLb0EiEEvT0_T1_T2_iT3_T4_T5_E12temp_storage+12], %r173;
	add.s64 	%rd22, %rd11, 256;
	mov.b32 	%r348, 100;
	// begin inline asm
	st.relaxed.gpu.v2.u32 [%rd22], {%r348, %r173};
	// end inline asm
$L__BB15_83:
	not.b32 	%r354, %r85;
	add.s32 	%r1043, %r998, %r354;
	mov.b32 	%r350, 830;
	// begin inline asm
	nanosleep.u32 %r350;
	// end inline asm
	mul.wide.s32 	%rd24, %r1043, 8;
	add.s64 	%rd25, %rd16, %rd24;
	add.s64 	%rd23, %rd25, 256;
	// begin inline asm
	ld.relaxed.gpu.v2.u32 {%r1045, %r1037}, [%rd23];
	// end inline asm
	mov.b32 	%r1038, 952;
$L__BB15_84:
	setp.eq.s32 	%p42, %r1045, 99;
	mov.b32 	%r355, -1;
	vote.sync.any.pred 	%p43, %p42, %r355;
	not.pred 	%p44, %p43;
	@%p44 bra 	$L__BB15_86;
	mul.lo.s32 	%r458, %r998, 16807;
	and.b32  	%r998, %r458, 2147483647;
	add.s32 	%r459, %r1038, 1;
	rem.u32 	%r455, %r998, %r459;
	// begin inline asm
	nanosleep.u32 %r455;
	// end inline asm
	shr.u32 	%r1038, %r1038, 1;
	// begin inline asm
	ld.relaxed.gpu.v2.u32 {%r1045, %r1037}, [%rd23];
	// end inline asm
	bra.uni 	$L__BB15_84;
$L__BB15_86:
	setp.eq.s32 	%p45, %r1045, 101;
	mov.b32 	%r382, -1;
	vote.sync.ballot.b32 	%r384, %p45, %r382;
	// begin inline asm
	mov.u32 %r357, %lanemask_ge;
	// end inline asm
	and.b32  	%r385, %r384, %r357;
	or.b32  	%r386, %r385, -2147483648;
	add.s32 	%r387, %r386, -1;
	not.b32 	%r388, %r386;
	and.b32  	%r389, %r388, %r387;
	popc.b32 	%r361, %r389;
	mov.b32 	%r360, 1;
	// begin inline asm
	shfl.sync.down.b32 %r358, %r1037, %r360, %r361, %r382;
	// end inline asm
	setp.lt.s32 	%p47, %r257, %r361;
	selp.b32 	%r390, %r358, 0, %p47;
	add.s32 	%r364, %r390, %r1037;
	mov.b32 	%r365, 2;
	// begin inline asm
	shfl.sync.down.b32 %r363, %r364, %r365, %r361, %r382;
	// end inline asm
	add.s32 	%r391, %r257, 2;
	setp.gt.s32 	%p48, %r391, %r361;
	selp.b32 	%r392, 0, %r363, %p48;
	add.s32 	%r369, %r364, %r392;
	mov.b32 	%r370, 4;
	// begin inline asm
	shfl.sync.down.b32 %r368, %r369, %r370, %r361, %r382;
	// end inline asm
	add.s32 	%r393, %r257, 4;
	setp.gt.s32 	%p49, %r393, %r361;
	selp.b32 	%r394, 0, %r368, %p49;
	add.s32 	%r374, %r369, %r394;
	mov.b32 	%r375, 8;
	// begin inline asm
	shfl.sync.down.b32 %r373, %r374, %r375, %r361, %r382;
	// end inline asm
	add.s32 	%r395, %r257, 8;
	setp.gt.s32 	%p50, %r395, %r361;
	selp.b32 	%r396, 0, %r373, %p50;
	add.s32 	%r379, %r374, %r396;
	mov.b32 	%r380, 16;
	// begin inline asm
	shfl.sync.down.b32 %r378, %r379, %r380, %r361, %r382;
	// end inline asm
	add.s32 	%r397, %r257, 16;
	setp.gt.s32 	%p51, %r397, %r361;
	selp.b32 	%r398, 0, %r378, %p51;
	add.s32 	%r1041, %r379, %r398;
	add.s64 	%rd12, %rd16, 256;
	mov.b32 	%r1039, 952;
$L__BB15_87:
	setp.ne.s32 	%p52, %r1045, 101;
	mov.b32 	%r399, -1;
	vote.sync.all.pred 	%p53, %p52, %r399;
	not.pred 	%p54, %p53;
	@%p54 bra 	$L__BB15_92;
	shr.u32 	%r1039, %r1039, 1;
	mul.wide.s32 	%rd28, %r1043, 8;
	add.s64 	%rd29, %rd12, %rd28;
	add.s64 	%rd27, %rd29, -256;
	// begin inline asm
	ld.relaxed.gpu.v2.u32 {%r1045, %r1046}, [%rd27];
	// end inline asm
	mov.u32 	%r1047, %r1039;
$L__BB15_89:
	setp.eq.s32 	%p58, %r1045, 99;
	mov.b32 	%r407, -1;
	vote.sync.any.pred 	%p59, %p58, %r407;
	not.pred 	%p60, %p59;
	@%p60 bra 	$L__BB15_91;
	mul.lo.s32 	%r453, %r998, 16807;
	and.b32  	%r998, %r453, 2147483647;
	add.s32 	%r454, %r1047, 1;
	rem.u32 	%r450, %r998, %r454;
	// begin inline asm
	nanosleep.u32 %r450;
	// end inline asm
	shr.u32 	%r1047, %r1047, 1;
	// begin inline asm
	ld.relaxed.gpu.v2.u32 {%r1045, %r1046}, [%rd27];
	// end inline asm
	bra.uni 	$L__BB15_89;
$L__BB15_91:
	setp.eq.s32 	%p61, %r1045, 101;
	mov.b32 	%r433, -1;
	vote.sync.ballot.b32 	%r434, %p61, %r433;
	and.b32  	%r435, %r434, %r357;
	or.b32  	%r436, %r435, -2147483648;
	add.s32 	%r437, %r436, -1;
	not.b32 	%r438, %r436;
	and.b32  	%r439, %r438, %r437;
	popc.b32 	%r412, %r439;
	mov.b32 	%r411, 1;
	// begin inline asm
	shfl.sync.down.b32 %r409, %r1046, %r411, %r412, %r433;
	// end inline asm
	setp.lt.s32 	%p63, %r257, %r412;
	selp.b32 	%r440, %r409, 0, %p63;
	add.s32 	%r415, %r440, %r1046;
	mov.b32 	%r416, 2;
	// begin inline asm
	shfl.sync.down.b32 %r414, %r415, %r416, %r412, %r433;
	// end inline asm
	add.s32 	%r441, %r257, 2;
	setp.gt.s32 	%p64, %r441, %r412;
	selp.b32 	%r442, 0, %r414, %p64;
	add.s32 	%r420, %r415, %r442;
	mov.b32 	%r421, 4;
	// begin inline asm
	shfl.sync.down.b32 %r419, %r420, %r421, %r412, %r433;
	// end inline asm
	add.s32 	%r443, %r257, 4;
	setp.gt.s32 	%p65, %r443, %r412;
	selp.b32 	%r444, 0, %r419, %p65;
	add.s32 	%r425, %r420, %r444;
	mov.b32 	%r426, 8;
	// begin inline asm
	shfl.sync.down.b32 %r424, %r425, %r426, %r412, %r433;
	// end inline asm
	add.s32 	%r445, %r257, 8;
	setp.gt.s32 	%p66, %r445, %r412;
	selp.b32 	%r446, 0, %r424, %p66;
	add.s32 	%r430, %r425, %r446;
	mov.b32 	%r431, 16;
	// begin inline asm
	shfl.sync.down.b32 %r429, %r430, %r431, %r412, %r433;
	// end inline asm
	add.s32 	%r447, %r257, 16;
	setp.gt.s32 	%p67, %r447, %r412;
	selp.b32 	%r448, 0, %r429, %p67;
	add.s32 	%r449, %r448, %r1041;
	add.s32 	%r1041, %r449, %r430;
	add.s32 	%r1043, %r1043, -32;
	bra.uni 	$L__BB15_87;
$L__BB15_92:
	@%p41 bra 	$L__BB15_94;
	add.s32 	%r402, %r1041, %r173;
	add.s64 	%rd26, %rd11, 256;
	mov.b32 	%r401, 101;
	// begin inline asm
	st.relaxed.gpu.v2.u32 [%rd26], {%r401, %r402};
	// end inline asm
	st.shared.u32 	[_ZZN3cub18CUB_300001_SM_10006detail4scan16DeviceScanKernelINS2_10policy_hubIiiijN4cuda3std3__44plusIvEEE10Policy1000EN6thrust24THRUST_300001_SM_1000_NS10device_ptrIiEENSD_6detail15normal_iteratorISF_EENS0_13ScanTileStateIiLb1EEES9_NS1_10InputValueIiPiEEjiLb0EiEEvT0_T1_T2_iT3_T4_T5_E12temp_storage+4], %r1041;
	st.shared.u32 	[_ZZN3cub18CUB_300001_SM_10006detail4scan16DeviceScanKernelINS2_10policy_hubIiiijN4cuda3std3__44plusIvEEE10Policy1000EN6thrust24THRUST_300001_SM_1000_NS10device_ptrIiEENSD_6detail15normal_iteratorISF_EENS0_13ScanTileStateIiLb1EEES9_NS1_10InputValueIiPiEEjiLb0EiEEvT0_T1_T2_iT3_T4_T5_E12temp_storage+8], %r402;
$L__BB15_94:
	setp.ne.s32 	%p56, %r257, 0;
	mov.u32 	%r1048, %r175;
	@%p56 bra 	$L__BB15_96;
	st.shared.u32 	[_ZZN3cub18CUB_300001_SM_10006detail4scan16DeviceScanKernelINS2_10policy_hubIiiijN4cuda3std3__44plusIvEEE10Policy1000EN6thrust24THRUST_300001_SM_1000_NS10device_ptrIiEENSD_6detail15normal_iteratorISF_EENS0_13ScanTileStateIiLb1EEES9_NS1_10InputValueIiPiEEjiLb0EiEEvT0_T1_T2_iT3_T4_T5_E12temp_storage+76], %r1041;
	mov.u32 	%r1048, %r1041;
$L__BB15_96:
	bar.sync 	0;
	setp.eq.s32 	%p57, %r85, 0;
	ld.shared.u32 	%r403, [_ZZN3cub18CUB_300001_SM_10006detail4scan16DeviceScanKernelINS2_10policy_hubIiiijN4cuda3std3__44plusIvEEE10Policy1000EN6thrust24THRUST_300001_SM_1000_NS10device_ptrIiEENSD_6detail15normal_iteratorISF_EENS0_13ScanTileStateIiLb1EEES9_NS1_10InputValueIiPiEEjiLb0EiEEvT0_T1_T2_iT3_T4_T5_E12temp_storage+76];
	selp.b32 	%r404, 0, %r403, %p57;
	add.s32 	%r1049, %r404, %r1048;
$L__BB15_97:
	add.s32 	%r549, %r1049, %r146;
	add.s32 	%r550, %r147, %r549;
	add.s32 	%r551, %r148, %r550;
	add.s32 	%r552, %r149, %r551;
	add.s32 	%r553, %r150, %r552;
	add.s32 	%r554, %r151, %r553;
	add.s32 	%r555, %r152, %r554;
	add.s32 	%r556, %r153, %r555;
	add.s32 	%r557, %r154, %r556;
	add.s32 	%r558, %r155, %r557;
	add.s32 	%r559, %r156, %r558;
	add.s32 	%r560, %r157, %r559;
	add.s32 	%r561, %r158, %r560;
	add.s32 	%r562, %r159, %r561;
	add.s32 	%r563, %r160, %r562;
	add.s32 	%r564, %r161, %r563;
	add.s32 	%r565, %r162, %r564;
	add.s32 	%r566, %r163, %r565;
	add.s32 	%r567, %r164, %r566;
	add.s32 	%r568, %r165, %r567;
	add.s32 	%r569, %r166, %r568;
	bar.sync 	0;
	st.shared.v2.u32 	[%r145], {%r1049, %r549};
	st.shared.v2.u32 	[%r145+8], {%r550, %r551};
	st.shared.v2.u32 	[%r145+16], {%r552, %r553};
	st.shared.v2.u32 	[%r145+24], {%r554, %r555};
	st.shared.v2.u32 	[%r145+32], {%r556, %r557};
	st.shared.v2.u32 	[%r145+40], {%r558, %r559};
	st.shared.v2.u32 	[%r145+48], {%r560, %r561};
	st.shared.v2.u32 	[%r145+56], {%r562, %r563};
	st.shared.v2.u32 	[%r145+64], {%r564, %r565};
	st.shared.v2.u32 	[%r145+72], {%r566, %r567};
	st.shared.v2.u32 	[%r145+80], {%r568, %r569};
	bar.warp.sync 	-1;
	ld.shared.u32 	%r214, [%r144];
	ld.shared.u32 	%r215, [%r144+128];
	ld.shared.u32 	%r216, [%r144+256];
	ld.shared.u32 	%r217, [%r144+384];
	ld.shared.u32 	%r218, [%r144+512];
	ld.shared.u32 	%r219, [%r144+640];
	ld.shared.u32 	%r220, [%r144+768];
	ld.shared.u32 	%r221, [%r144+896];
	ld.shared.u32 	%r222, [%r144+1024];
	ld.shared.u32 	%r223, [%r144+1152];
	ld.shared.u32 	%r224, [%r144+1280];
	ld.shared.u32 	%r225, [%r144+1408];
	ld.shared.u32 	%r226, [%r144+1536];
	ld.shared.u32 	%r227, [%r144+1664];
	ld.shared.u32 	%r228, [%r144+1792];
	ld.shared.u32 	%r229, [%r144+1920];
	ld.shared.u32 	%r230, [%r144+2048];
	ld.shared.u32 	%r231, [%r144+2176];
	ld.shared.u32 	%r232, [%r144+2304];
	ld.shared.u32 	%r233, [%r144+2432];
	ld.shared.u32 	%r234, [%r144+2560];
	ld.shared.u32 	%r235, [%r144+2688];
	setp.ne.s32 	%p81, %r85, 0;
	@%p81 bra 	$L__BB15_99;
	st.volatile.shared.u32 	[_ZZN3cub18CUB_300001_SM_10006detail4scan16DeviceScanKernelINS2_10policy_hubIiiijN4cuda3std3__44plusIvEEE10Policy1000EN6thrust24THRUST_300001_SM_1000_NS10device_ptrIiEENSD_6detail15normal_iteratorISF_EENS0_13ScanTileStateIiLb1EEES9_NS1_10InputValueIiPiEEjiLb0EiEEvT0_T1_T2_iT3_T4_T5_E12temp_storage+33792], %r6;
$L__BB15_99:
	ld.param.u32 	%r996, [_ZN3cub18CUB_300001_SM_10006detail4scan16DeviceScanKernelINS2_10policy_hubIiiijN4cuda3std3__44plusIvEEE10Policy1000EN6thrust24THRUST_300001_SM_1000_NS10device_ptrIiEENSD_6detail15normal_iteratorISF_EENS0_13ScanTileStateIiLb1EEES9_NS1_10InputValueIiPiEEjiLb0EiEEvT0_T1_T2_iT3_T4_T5__param_3];
	bar.sync 	0;
	ld.volatile.shared.u32 	%r236, [_ZZN3cub18CUB_300001_SM_10006detail4scan16DeviceScanKernelINS2_10policy_hubIiiijN4cuda3std3__44plusIvEEE10Policy1000EN6thrust24THRUST_300001_SM_1000_NS10device_ptrIiEENSD_6detail15normal_iteratorISF_EENS0_13ScanTileStateIiLb1EEES9_NS1_10InputValueIiPiEEjiLb0EiEEvT0_T1_T2_iT3_T4_T5_E12temp_storage+33792];
	cvt.u64.u32 	%rd36, %r87;
	mov.u32 	%r570, %ctaid.x;
	add.s32 	%r571, %r996, %r570;
	mul.lo.s32 	%r572, %r571, 8448;
	cvt.u64.u32 	%rd37, %r572;
	add.s64 	%rd38, %rd36, %rd37;
	setp.ge.s32 	%p82, %r87, %r236;
	shl.b64 	%rd39, %rd38, 2;
	add.s64 	%rd13, %rd4, %rd39;
	@%p82 bra 	$L__BB15_101;
	st.global.u32 	[%rd13], %r214;
$L__BB15_101:
	setp.ge.s32 	%p83, %r90, %r236;
	@%p83 bra 	$L__BB15_103;
	st.global.u32 	[%rd13+128], %r215;
$L__BB15_103:
	setp.ge.s32 	%p84, %r93, %r236;
	@%p84 bra 	$L__BB15_105;
	st.global.u32 	[%rd13+256], %r216;
$L__BB15_105:
	setp.ge.s32 	%p85, %r96, %r236;
	@%p85 bra 	$L__BB15_107;
	st.global.u32 	[%rd13+384], %r217;
$L__BB15_107:
	mov.u32 	%r573, %tid.x;
	and.b32  	%r574, %r573, 992;
	mul.lo.s32 	%r575, %r574, 22;
	and.b32  	%r576, %r573, 31;
	or.b32  	%r577, %r575, %r576;
	add.s32 	%r578, %r577, 128;
	setp.ge.s32 	%p86, %r578, %r236;
	@%p86 bra 	$L__BB15_109;
	st.global.u32 	[%rd13+512], %r218;
$L__BB15_109:
	add.s32 	%r584, %r577, 160;
	setp.ge.s32 	%p87, %r584, %r236;
	@%p87 bra 	$L__BB15_111;
	st.global.u32 	[%rd13+640], %r219;
$L__BB15_111:
	add.s32 	%r590, %r577, 192;
	setp.ge.s32 	%p88, %r590, %r236;
	@%p88 bra 	$L__BB15_113;
	st.global.u32 	[%rd13+768], %r220;
$L__BB15_113:
	add.s32 	%r596, %r577, 224;
	setp.ge.s32 	%p89, %r596, %r236;
	@%p89 bra 	$L__BB15_115;
	st.global.u32 	[%rd13+896], %r221;
$L__BB15_115:
	add.s32 	%r602, %r577, 256;
	setp.ge.s32 	%p90, %r602, %r236;
	@%p90 bra 	$L__BB15_117;
	st.global.u32 	[%rd13+1024], %r222;
$L__BB15_117:
	add.s32 	%r608, %r577, 288;
	setp.ge.s32 	%p91, %r608, %r236;
	@%p91 bra 	$L__BB15_119;
	st.global.u32 	[%rd13+1152], %r223;
$L__BB15_119:
	setp.ge.s32 	%p92, %r111, %r236;
	@%p92 bra 	$L__BB15_121;
	st.global.u32 	[%rd13+1280], %r224;
$L__BB15_121:
	setp.ge.s32 	%p93, %r114, %r236;
	@%p93 bra 	$L__BB15_123;
	st.global.u32 	[%rd13+1408], %r225;
$L__BB15_123:
	setp.ge.s32 	%p94, %r117, %r236;
	@%p94 bra 	$L__BB15_125;
	st.global.u32 	[%rd13+1536], %r226;
$L__BB15_125:
	setp.ge.s32 	%p95, %r120, %r236;
	@%p95 bra 	$L__BB15_127;
	st.global.u32 	[%rd13+1664], %r227;
$L__BB15_127:
	add.s32 	%r614, %r577, 448;
	setp.ge.s32 	%p96, %r614, %r236;
	@%p96 bra 	$L__BB15_129;
	st.global.u32 	[%rd13+1792], %r228;
$L__BB15_129:
	add.s32 	%r620, %r577, 480;
	setp.ge.s32 	%p97, %r620, %r236;
	@%p97 bra 	$L__BB15_131;
	st.global.u32 	[%rd13+1920], %r229;
$L__BB15_131:
	add.s32 	%r626, %r577, 512;
	setp.ge.s32 	%p98, %r626, %r236;
	@%p98 bra 	$L__BB15_133;
	st.global.u32 	[%rd13+2048], %r230;
$L__BB15_133:
	setp.ge.s32 	%p99, %r129, %r236;
	@%p99 bra 	$L__BB15_135;
	st.global.u32 	[%rd13+2176], %r231;
$L__BB15_135:
	setp.ge.s32 	%p100, %r132, %r236;
	@%p100 bra 	$L__BB15_137;
	st.global.u32 	[%rd13+2304], %r232;
$L__BB15_137:
	add.s32 	%r632, %r577, 608;
	setp.ge.s32 	%p101, %r632, %r236;
	@%p101 bra 	$L__BB15_139;
	st.global.u32 	[%rd13+2432], %r233;
$L__BB15_139:
	add.s32 	%r638, %r577, 640;
	setp.ge.s32 	%p102, %r638, %r236;
	@%p102 bra 	$L__BB15_141;
	st.global.u32 	[%rd13+2560], %r234;
$L__BB15_141:
	setp.ge.s32 	%p103, %r139, %r236;
	@%p103 bra 	$L__BB15_143;
	st.global.u32 	[%rd13+2688], %r235;
$L__BB15_143:
	ret;

}
	// .globl	_ZN3cub18CUB_300001_SM_10006detail4scan16DeviceScanKernelINS2_10policy_hubIiiimN4cuda3std3__44plusIvEEE10Policy1000EN6thrust24THRUST_300001_SM_1000_NS10device_ptrIiEENSD_6detail15normal_iteratorISF_EENS0_13ScanTileStateIiLb1EEES9_NS1_10InputValueIiPiEEmiLb0EiEEvT0_T1_T2_iT3_T4_T5_
.visible .entry _ZN3cub18CUB_300001_SM_10006detail4scan16DeviceScanKernelINS2_10policy_hubIiiimN4cuda3std3__44plusIvEEE10Policy1000EN6thrust24THRUST_300001_SM_1000_NS10device_ptrIiEENSD_6detail15normal_iteratorISF_EENS0_13ScanTileStateIiLb1EEES9_NS1_10InputValueIiPiEEmiLb0EiEEvT0_T1_T2_iT3_T4_T5_(
	.param .align 8 .b8 _ZN3cub18CUB_300001_SM_10006detail4scan16DeviceScanKernelINS2_10policy_hubIiiimN4cuda3std3__44plusIvEEE10Policy1000EN6thrust24THRUST_300001_SM_1000_NS10device_ptrIiEENSD_6detail15normal_iteratorISF_EENS0_13ScanTileStateIiLb1EEES9_NS1_10InputValueIiPiEEmiLb0EiEEvT0_T1_T2_iT3_T4_T5__param_0[8],
	.param .align 8 .b8 _ZN3cub18CUB_300001_SM_10006detail4scan16DeviceScanKernelINS2_10policy_hubIiiimN4cuda3std3__44plusIvEEE10Policy1000EN6thrust24THRUST_300001_SM_1000_NS10device_ptrIiEENSD_6detail15normal_iteratorISF_EENS0_13ScanTileStateIiLb1EEES9_NS1_10InputValueIiPiEEmiLb0EiEEvT0_T1_T2_iT3_T4_T5__param_1[8],
	.param .align 8 .b8 _ZN3cub18CUB_300001_SM_10006detail4scan16DeviceScanKernelINS2_10policy_hubIiiimN4cuda3std3__44plusIvEEE10Policy1000EN6thrust24THRUST_300001_SM_1000_NS10device_ptrIiEENSD_6detail15normal_iteratorISF_EENS0_13ScanTileStateIiLb1EEES9_NS1_10InputValueIiPiEEmiLb0EiEEvT0_T1_T2_iT3_T4_T5__param_2[8],
	.param .u32 _ZN3cub18CUB_300001_SM_10006detail4scan16DeviceScanKernelINS2_10policy_hubIiiimN4cuda3std3__44plusIvEEE10Policy1000EN6thrust24THRUST_300001_SM_1000_NS10device_ptrIiEENSD_6detail15normal_iteratorISF_EENS0_13ScanTileStateIiLb1EEES9_NS1_10InputValueIiPiEEmiLb0EiEEvT0_T1_T2_iT3_T4_T5__param_3,
	.param .align 1 .b8 _ZN3cub18CUB_300001_SM_10006detail4scan16DeviceScanKernelINS2_10policy_hubIiiimN4cuda3std3__44plusIvEEE10Policy1000EN6thrust24THRUST_300001_SM_1000_NS10device_ptrIiEENSD_6detail15normal_iteratorISF_EENS0_13ScanTileStateIiLb1EEES9_NS1_10InputValueIiPiEEmiLb0EiEEvT0_T1_T2_iT3_T4_T5__param_4[1],
	.param .align 8 .b8 _ZN3cub18CUB_300001_SM_10006detail4scan16DeviceScanKernelINS2_10policy_hubIiiimN4cuda3std3__44plusIvEEE10Policy1000EN6thrust24THRUST_300001_SM_1000_NS10device_ptrIiEENSD_6detail15normal_iteratorISF_EENS0_13ScanTileStateIiLb1EEES9_NS1_10InputValueIiPiEEmiLb0EiEEvT0_T1_T2_iT3_T4_T5__param_5[16],
	.param .u64 _ZN3cub18CUB_300001_SM_10006detail4scan16DeviceScanKernelINS2_10policy_hubIiiimN4cuda3std3__44plusIvEEE10Policy1000EN6thrust24THRUST_300001_SM_1000_NS10device_ptrIiEENSD_6detail15normal_iteratorISF_EENS0_13ScanTileStateIiLb1EEES9_NS1_10InputValueIiPiEEmiLb0EiEEvT0_T1_T2_iT3_T4_T5__param_6
)
.maxntid 416
{
	.reg .pred 	%p<158>;
	.reg .b16 	%rs<3>;
	.reg .b32 	%r<1003>;
	.reg .b64 	%rd<59>;
	// demoted variable
	.shared .align 16 .b8 _ZZN3cub18CUB_300001_SM_10006detail4scan16DeviceScanKernelINS2_10policy_hubIiiimN4cuda3std3__44plusIvEEE10Policy1000EN6thrust24THRUST_300001_SM_1000_NS10device_ptrIiEENSD_6detail15normal_iteratorISF_EENS0_13ScanTileStateIiLb1EEES9_NS1_10InputValueIiPiEEmiLb0EiEEvT0_T1_T2_iT3_T4_T5_E12temp_storage[31632];
	ld.param.u32 	%r206, [_ZN3cub18CUB_300001_SM_10006detail4scan16DeviceScanKernelINS2_10policy_hubIiiimN4cuda3std3__44plusIvEEE10Policy1000EN6thrust24THRUST_300001_SM_1000_NS10device_ptrIiEENSD_6detail15normal_iteratorISF_EENS0_13ScanTileStateIiLb1EEES9_NS1_10InputValueIiPiEEmiLb0EiEEvT0_T1_T2_iT3_T4_T5__param_5];
	bfe.u32 	%r207, %r206, 0, 8;
	cvt.u16.u32 	%rs1, %r207;
	and.b16  	%rs2, %rs1, 255;
	ld.param.u64 	%rd18, [_ZN3cub18CUB_300001_SM_10006detail4scan16DeviceScanKernelINS2_10policy_hubIiiimN4cuda3std3__44plusIvEEE10Policy1000EN6thrust24THRUST_300001_SM_1000_NS10device_ptrIiEENSD_6detail15normal_iteratorISF_EENS0_13ScanTileStateIiLb1EEES9_NS1_10InputValueIiPiEEmiLb0EiEEvT0_T1_T2_iT3_T4_T5__param_2];
	ld.param.u64 	%rd17, [_ZN3cub18CUB_300001_SM_10006detail4scan16DeviceScanKernelINS2_10policy_hubIiiimN4cuda3std3__44plusIvEEE10Policy1000EN6thrust24THRUST_300001_SM_1000_NS10device_ptrIiEENSD_6detail15normal_iteratorISF_EENS0_13ScanTileStateIiLb1EEES9_NS1_10InputValueIiPiEEmiLb0EiEEvT0_T1_T2_iT3_T4_T5__param_1];
	ld.param.u64 	%rd16, [_ZN3cub18CUB_300001_SM_10006detail4scan16DeviceScanKernelINS2_10policy_hubIiiimN4cuda3std3__44plusIvEEE10Policy1000EN6thrust24THRUST_300001_SM_1000_NS10device_ptrIiEENSD_6detail15normal_iteratorISF_EENS0_13ScanTileStateIiLb1EEES9_NS1_10InputValueIiPiEEmiLb0EiEEvT0_T1_T2_iT3_T4_T5__param_0];
	ld.param.u64 	%rd1, [_ZN3cub18CUB_300001_SM_10006detail4scan16DeviceScanKernelINS2_10policy_hubIiiimN4cuda3std3__44plusIvEEE10Policy1000EN6thrust24THRUST_300001_SM_1000_NS10device_ptrIiEENSD_6detail15normal_iteratorISF_EENS0_13ScanTileStateIiLb1EEES9_NS1_10InputValueIiPiEEmiLb0EiEEvT0_T1_T2_iT3_T4_T5__param_5+8];
	ld.param.u32 	%r205, [_ZN3cub18CUB_300001_SM_10006detail4scan16DeviceScanKernelINS2_10policy_hubIiiimN4cuda3std3__44plusIvEEE10Policy1000EN6thrust24THRUST_300001_SM_1000_NS10device_ptrIiEENSD_6detail15normal_iteratorISF_EENS0_13ScanTileStateIiLb1EEES9_NS1_10InputValueIiPiEEmiLb0EiEEvT0_T1_T2_iT3_T4_T5__param_3];
	ld.param.u64 	%rd19, [_ZN3cub18CUB_300001_SM_10006detail4scan16DeviceScanKernelINS2_10policy_hubIiiimN4cuda3std3__44plusIvEEE10Policy1000EN6thrust24THRUST_300001_SM_1000_NS10device_ptrIiEENSD_6detail15normal_iteratorISF_EENS0_13ScanTileStateIiLb1EEES9_NS1_10InputValueIiPiEEmiLb0EiEEvT0_T1_T2_iT3_T4_T5__param_6];
	setp.eq.s16 	%p1, %rs2, 0;
	@%p1 bra 	$L__BB16_2;
	cvta.to.global.u64 	%rd20, %rd1;
	ld.global.u32 	%r959, [%rd20];
	bra.uni 	$L__BB16_3;
$L__BB16_2:
	cvt.u32.u64 	%r959, %rd1;
$L__BB16_3:
	cvta.to.global.u64 	%rd3, %rd16;
	cvta.to.global.u64 	%rd4, %rd17;
	mov.u32 	%r208, %ctaid.x;
	add.s32 	%r4, %r205, %r208;
	mul.wide.s32 	%rd5, %r4, 7904;
	sub.s64 	%rd6, %rd19, %rd5;
	setp.lt.u64 	%p2, %rd6, 7905;
	@%p2 bra 	$L__BB16_29;
	mov.u32 	%r5, %tid.x;
	and.b32  	%r617, %r5, 31;
	and.b32  	%r618, %r5, 992;
	mul.lo.s32 	%r619, %r618, 19;
	or.b32  	%r620, %r619, %r617;
	cvt.u64.u32 	%rd42, %r620;
	add.s64 	%rd7, %rd5, %rd42;
	shl.b64 	%rd43, %rd7, 2;
	add.s64 	%rd44, %rd3, %rd43;
	ld.global.u32 	%r621, [%rd44];
	ld.global.u32 	%r622, [%rd44+128];
	ld.global.u32 	%r623, [%rd44+256];
	ld.global.u32 	%r624, [%rd44+384];
	ld.global.u32 	%r625, [%rd44+512];
	ld.global.u32 	%r626, [%rd44+640];
	ld.global.u32 	%r627, [%rd44+768];
	ld.global.u32 	%r628, [%rd44+896];
	ld.global.u32 	%r629, [%rd44+1024];
	ld.global.u32 	%r630, [%rd44+1152];
	ld.global.u32 	%r631, [%rd44+1280];
	ld.global.u32 	%r632, [%rd44+1408];
	ld.global.u32 	%r633, [%rd44+1536];
	ld.global.u32 	%r634, [%rd44+1664];
	ld.global.u32 	%r635, [%rd44+1792];
	ld.global.u32 	%r636, [%rd44+1920];
	ld.global.u32 	%r637, [%rd44+2048];
	ld.global.u32 	%r638, [%rd44+2176];
	ld.global.u32 	%r639, [%rd44+2304];
	// begin inline asm
	mov.u32 %r616, %laneid;
	// end inline asm
	shr.u32 	%r7, %r5, 5;
	mad.lo.s32 	%r640, %r7, 608, %r616;
	shl.b32 	%r641, %r640, 2;
	mov.u32 	%r642, _ZZN3cub18CUB_300001_SM_10006detail4scan16DeviceScanKernelINS2_10policy_hubIiiimN4cuda3std3__44plusIvEEE10Policy1000EN6thrust24THRUST_300001_SM_1000_NS10device_ptrIiEENSD_6detail15normal_iteratorISF_EENS0_13ScanTileStateIiLb1EEES9_NS1_10InputValueIiPiEEmiLb0EiEEvT0_T1_T2_iT3_T4_T5_E12temp_storage;
	add.s32 	%r8, %r642, %r641;
	st.shared.u32 	[%r8], %r621;
	st.shared.u32 	[%r8+128], %r622;
	st.shared.u32 	[%r8+256], %r623;
	st.shared.u32 	[%r8+384], %r624;
	st.shared.u32 	[%r8+512], %r625;
	st.shared.u32 	[%r8+640], %r626;
	st.shared.u32 	[%r8+768], %r627;
	st.shared.u32 	[%r8+896], %r628;
	st.shared.u32 	[%r8+1024], %r629;
	st.shared.u32 	[%r8+1152], %r630;
	st.shared.u32 	[%r8+1280], %r631;
	st.shared.u32 	[%r8+1408], %r632;
	st.shared.u32 	[%r8+1536], %r633;
	st.shared.u32 	[%r8+1664], %r634;
	st.shared.u32 	[%r8+1792], %r635;
	st.shared.u32 	[%r8+1920], %r636;
	st.shared.u32 	[%r8+2048], %r637;
	st.shared.u32 	[%r8+2176], %r638;
	st.shared.u32 	[%r8+2304], %r639;
	bar.warp.sync 	-1;
	mad.lo.s32 	%r9, %r616, 72, %r8;
	ld.shared.u32 	%r10, [%r9];
	ld.shared.u32 	%r11, [%r9+4];
	ld.shared.u32 	%r12, [%r9+8];
	ld.shared.u32 	%r13, [%r9+12];
	ld.shared.u32 	%r14, [%r9+16];
	ld.shared.u32 	%r15, [%r9+20];
	ld.shared.u32 	%r16, [%r9+24];
	ld.shared.u32 	%r17, [%r9+28];
	ld.shared.u32 	%r18, [%r9+32];
	ld.shared.u32 	%r19, [%r9+36];
	ld.shared.u32 	%r20, [%r9+40];
	ld.shared.u32 	%r21, [%r9+44];
	ld.shared.u32 	%r22, [%r9+48];
	ld.shared.u32 	%r23, [%r9+52];
	ld.shared.u32 	%r24, [%r9+56];
	ld.shared.u32 	%r25, [%r9+60];
	ld.shared.u32 	%r26, [%r9+64];
	ld.shared.u32 	%r27, [%r9+68];
	ld.shared.u32 	%r28, [%r9+72];
	bar.sync 	0;
	setp.ne.s32 	%p100, %r4, 0;
	@%p100 bra 	$L__BB16_9;
	add.s32 	%r860, %r11, %r10;
	add.s32 	%r861, %r12, %r860;
	add.s32 	%r862, %r13, %r861;
	add.s32 	%r863, %r14, %r862;
	add.s32 	%r864, %r15, %r863;
	add.s32 	%r865, %r16, %r864;
	add.s32 	%r866, %r17, %r865;
	add.s32 	%r867, %r18, %r866;
	add.s32 	%r868, %r19, %r867;
	add.s32 	%r869, %r20, %r868;
	add.s32 	%r870, %r21, %r869;
	add.s32 	%r871, %r22, %r870;
	add.s32 	%r872, %r23, %r871;
	add.s32 	%r873, %r24, %r872;
	add.s32 	%r874, %r25, %r873;
	add.s32 	%r875, %r26, %r874;
	add.s32 	%r876, %r27, %r875;
	add.s32 	%r834, %r28, %r876;
	mov.b32 	%r832, 1;
	mov.b32 	%r857, 0;
	mov.b32 	%r859, -1;
	// begin inline asm
	{  .reg .s32 r0;  .reg .pred p;  shfl.sync.up.b32 r0|p, %r834, %r832, %r857, %r859;  @p add.s32 r0, r0, %r834;  mov.s32 %r830, r0;}
	// end inline asm
	mov.b32 	%r838, 2;
	// begin inline asm
	{  .reg .s32 r0;  .reg .pred p;  shfl.sync.up.b32 r0|p, %r830, %r838, %r857, %r859;  @p add.s32 r0, r0, %r830;  mov.s32 %r836, r0;}
	// end inline asm
	mov.b32 	%r844, 4;
	// begin inline asm
	{  .reg .s32 r0;  .reg .pred p;  shfl.sync.up.b32 r0|p, %r836, %r844, %r857, %r859;  @p add.s32 r0, r0, %r836;  mov.s32 %r842, r0;}
	// end inline asm
	mov.b32 	%r850, 8;
	// begin inline asm
	{  .reg .s32 r0;  .reg .pred p;  shfl.sync.up.b32 r0|p, %r842, %r850, %r857, %r859;  @p add.s32 r0, r0, %r842;  mov.s32 %r848, r0;}
	// end inline asm
	mov.b32 	%r856, 16;
	// begin inline asm
	{  .reg .s32 r0;  .reg .pred p;  shfl.sync.up.b32 r0|p, %r848, %r856, %r857, %r859;  @p add.s32 r0, r0, %r848;  mov.s32 %r854, r0;}
	// end inline asm
	setp.ne.s32 	%p143, %r616, 31;
	@%p143 bra 	$L__BB16_7;
	shl.b32 	%r877, %r7, 2;
	mov.u32 	%r878, _ZZN3cub18CUB_300001_SM_10006detail4scan16DeviceScanKernelINS2_10policy_hubIiiimN4cuda3std3__44plusIvEEE10Policy1000EN6thrust24THRUST_300001_SM_1000_NS10device_ptrIiEENSD_6detail15normal_iteratorISF_EENS0_13ScanTileStateIiLb1EEES9_NS1_10InputValueIiPiEEmiLb0EiEEvT0_T1_T2_iT3_T4_T5_E12temp_storage;
	add.s32 	%r879, %r878, %r877;
	st.shared.u32 	[%r879+16], %r854;
$L__BB16_7:
	bar.sync 	0;
	ld.shared.v4.u32 	{%r880, %r881, %r882, %r883}, [_ZZN3cub18CUB_300001_SM_10006detail4scan16DeviceScanKernelINS2_10policy_hubIiiimN4cuda3std3__44plusIvEEE10Policy1000EN6thrust24THRUST_300001_SM_1000_NS10device_ptrIiEENSD_6detail15normal_iteratorISF_EENS0_13ScanTileStateIiLb1EEES9_NS1_10InputValueIiPiEEmiLb0EiEEvT0_T1_T2_iT3_T4_T5_E12temp_storage+16];
	add.s32 	%r884, %r881, %r880;
	setp.eq.s32 	%p144, %r7, 2;
	selp.b32 	%r885, %r884, %r880, %p144;
	add.s32 	%r886, %r884, %r882;
	setp.eq.s32 	%p145, %r7, 3;
	selp.b32 	%r887, %r886, %r885, %p145;
	add.s32 	%r888, %r886, %r883;
	setp.eq.s32 	%p146, %r7, 4;
	selp.b32 	%r889, %r888, %r887, %p146;
	ld.shared.v4.u32 	{%r890, %r891, %r892, %r893}, [_ZZN3cub18CUB_300001_SM_10006detail4scan16DeviceScanKernelINS2_10policy_hubIiiimN4cuda3std3__44plusIvEEE10Policy1000EN6thrust24THRUST_300001_SM_1000_NS10device_ptrIiEENSD_6detail15normal_iteratorISF_EENS0_13ScanTileStateIiLb1EEES9_NS1_10InputValueIiPiEEmiLb0EiEEvT0_T1_T2_iT3_T4_T5_E12temp_storage+32];
	add.s32 	%r894, %r888, %r890;
	setp.eq.s32 	%p147, %r7, 5;
	selp.b32 	%r895, %r894, %r889, %p147;
	add.s32 	%r896, %r894, %r891;
	setp.eq.s32 	%p148, %r7, 6;
	selp.b32 	%r897, %r896, %r895, %p148;
	add.s32 	%r898, %r896, %r892;
	setp.eq.s32 	%p149, %r7, 7;
	selp.b32 	%r899, %r898, %r897, %p149;
	add.s32 	%r900, %r898, %r893;
	setp.eq.s32 	%p150, %r7, 8;
	selp.b32 	%r901, %r900, %r899, %p150;
	ld.shared.v4.u32 	{%r902, %r903, %r904, %r905}, [_ZZN3cub18CUB_300001_SM_10006detail4scan16DeviceScanKernelINS2_10policy_hubIiiimN4cuda3std3__44plusIvEEE10Policy1000EN6thrust24THRUST_300001_SM_1000_NS10device_ptrIiEENSD_6detail15normal_iteratorISF_EENS0_13ScanTileStateIiLb1EEES9_NS1_10InputValueIiPiEEmiLb0EiEEvT0_T1_T2_iT3_T4_T5_E12temp_storage+48];
	add.s32 	%r906, %r900, %r902;
	setp.eq.s32 	%p151, %r7, 9;
	selp.b32 	%r907, %r906, %r901, %p151;
	add.s32 	%r908, %r906, %r903;
	setp.eq.s32 	%p152, %r7, 10;
	selp.b32 	%r909, %r908, %r907, %p152;
	add.s32 	%r910, %r908, %r904;
	setp.eq.s32 	%p153, %r7, 11;
	selp.b32 	%r911, %r910, %r909, %p153;
	add.s32 	%r912, %r910, %r905;
	setp.eq.s32 	%p154, %r7, 12;
	selp.b32 	%r913, %r912, %r911, %p154;
	ld.shared.u32 	%r914, [_ZZN3cub18CUB_300001_SM_10006detail4scan16DeviceScanKernelINS2_10policy_hubIiiimN4cuda3std3__44plusIvEEE10Policy1000EN6thrust24THRUST_300001_SM_1000_NS10device_ptrIiEENSD_6detail15normal_iteratorISF_EENS0_13ScanTileStateIiLb1EEES9_NS1_10InputValueIiPiEEmiLb0EiEEvT0_T1_T2_iT3_T4_T5_E12temp_storage+64];
	setp.lt.u32 	%p155, %r5, 32;
	selp.b32 	%r915, 0, %r913, %p155;
	setp.eq.s32 	%p156, %r616, 0;
	sub.s32 	%r916, %r854, %r834;
	selp.b32 	%r917, 0, %r916, %p156;
	add.s32 	%r918, %r917, %r959;
	add.s32 	%r971, %r918, %r915;
	add.s32 	%r919, %r914, %r959;
	add.s32 	%r32, %r919, %r912;
	setp.ne.s32 	%p157, %r5, 0;
	@%p157 bra 	$L__BB16_28;
	add.s64 	%rd56, %rd18, 256;
	mov.b32 	%r920, 101;
	// begin inline asm
	st.relaxed.gpu.v2.u32 [%rd56], {%r920, %r32};
	// end inline asm
	bra.uni 	$L__BB16_28;
$L__BB16_9:
	add.s32 	%r673, %r11, %r10;
	add.s32 	%r674, %r12, %r673;
	add.s32 	%r675, %r13, %r674;
	add.s32 	%r676, %r14, %r675;
	add.s32 	%r677, %r15, %r676;
	add.s32 	%r678, %r16, %r677;
	add.s32 	%r679, %r17, %r678;
	add.s32 	%r680, %r18, %r679;
	add.s32 	%r681, %r19, %r680;
	add.s32 	%r682, %r20, %r681;
	add.s32 	%r683, %r21, %r682;
	add.s32 	%r684, %r22, %r683;
	add.s32 	%r685, %r23, %r684;
	add.s32 	%r686, %r24, %r685;
	add.s32 	%r687, %r25, %r686;
	add.s32 	%r688, %r26, %r687;
	add.s32 	%r689, %r27, %r688;
	add.s32 	%r647, %r28, %r689;
	mov.b32 	%r645, 1;
	mov.b32 	%r670, 0;
	mov.b32 	%r672, -1;
	// begin inline asm
	{  .reg .s32 r0;  .reg .pred p;  shfl.sync.up.b32 r0|p, %r647, %r645, %r670, %r672;  @p add.s32 r0, r0, %r647;  mov.s32 %r643, r0;}
	// end inline asm
	mov.b32 	%r651, 2;
	// begin inline asm
	{  .reg .s32 r0;  .reg .pred p;  shfl.sync.up.b32 r0|p, %r643, %r651, %r670, %r672;  @p add.s32 r0, r0, %r643;  mov.s32 %r649, r0;}
	// end inline asm
	mov.b32 	%r657, 4;
	// begin inline asm
	{  .reg .s32 r0;  .reg .pred p;  shfl.sync.up.b32 r0|p, %r649, %r657, %r670, %r672;  @p add.s32 r0, r0, %r649;  mov.s32 %r655, r0;}
	// end inline asm
	mov.b32 	%r663, 8;
	// begin inline asm
	{  .reg .s32 r0;  .reg .pred p;  shfl.sync.up.b32 r0|p, %r655, %r663, %r670, %r672;  @p add.s32 r0, r0, %r655;  mov.s32 %r661, r0;}
	// end inline asm
	mov.b32 	%r669, 16;
	// begin inline asm
	{  .reg .s32 r0;  .reg .pred p;  shfl.sync.up.b32 r0|p, %r661, %r669, %r670, %r672;  @p add.s32 r0, r0, %r661;  mov.s32 %r667, r0;}
	// end inline asm
	setp.ne.s32 	%p101, %r616, 31;
	@%p101 bra 	$L__BB16_11;
	shl.b32 	%r690, %r7, 2;
	mov.u32 	%r691, _ZZN3cub18CUB_300001_SM_10006detail4scan16DeviceScanKernelINS2_10policy_hubIiiimN4cuda3std3__44plusIvEEE10Policy1000EN6thrust24THRUST_300001_SM_1000_NS10device_ptrIiEENSD_6detail15normal_iteratorISF_EENS0_13ScanTileStateIiLb1EEES9_NS1_10InputValueIiPiEEmiLb0EiEEvT0_T1_T2_iT3_T4_T5_E12temp_storage;
	add.s32 	%r692, %r691, %r690;
	st.shared.u32 	[%r692+16], %r667;
$L__BB16_11:
	sub.s32 	%r693, %r667, %r647;
	bar.sync 	0;
	ld.shared.v4.u32 	{%r694, %r695, %r696, %r697}, [_ZZN3cub18CUB_300001_SM_10006detail4scan16DeviceScanKernelINS2_10policy_hubIiiimN4cuda3std3__44plusIvEEE10Policy1000EN6thrust24THRUST_300001_SM_1000_NS10device_ptrIiEENSD_6detail15normal_iteratorISF_EENS0_13ScanTileStateIiLb1EEES9_NS1_10InputValueIiPiEEmiLb0EiEEvT0_T1_T2_iT3_T4_T5_E12temp_storage+16];
	add.s32 	%r698, %r695, %r694;
	setp.eq.s32 	%p102, %r7, 2;
	selp.b32 	%r699, %r698, %r694, %p102;
	add.s32 	%r700, %r698, %r696;
	setp.eq.s32 	%p103, %r7, 3;
	selp.b32 	%r701, %r700, %r699, %p103;
	add.s32 	%r702, %r700, %r697;
	setp.eq.s32 	%p104, %r7, 4;
	selp.b32 	%r703, %r702, %r701, %p104;
	ld.shared.v4.u32 	{%r704, %r705, %r706, %r707}, [_ZZN3cub18CUB_300001_SM_10006detail4scan16DeviceScanKernelINS2_10policy_hubIiiimN4cuda3std3__44plusIvEEE10Policy1000EN6thrust24THRUST_300001_SM_1000_NS10device_ptrIiEENSD_6detail15normal_iteratorISF_EENS0_13ScanTileStateIiLb1EEES9_NS1_10InputValueIiPiEEmiLb0EiEEvT0_T1_T2_iT3_T4_T5_E12temp_storage+32];
	add.s32 	%r708, %r702, %r704;
	setp.eq.s32 	%p105, %r7, 5;
	selp.b32 	%r709, %r708, %r703, %p105;
	add.s32 	%r710, %r708, %r705;
	setp.eq.s32 	%p106, %r7, 6;
	selp.b32 	%r711, %r710, %r709, %p106;
	add.s32 	%r712, %r710, %r706;
	setp.eq.s32 	%p107, %r7, 7;
	selp.b32 	%r713, %r712, %r711, %p107;
	add.s32 	%r714, %r712, %r707;
	setp.eq.s32 	%p108, %r7, 8;
	selp.b32 	%r715, %r714, %r713, %p108;
	ld.shared.v4.u32 	{%r716, %r717, %r718, %r719}, [_ZZN3cub18CUB_300001_SM_10006detail4scan16DeviceScanKernelINS2_10policy_hubIiiimN4cuda3std3__44plusIvEEE10Policy1000EN6thrust24THRUST_300001_SM_1000_NS10device_ptrIiEENSD_6detail15normal_iteratorISF_EENS0_13ScanTileStateIiLb1EEES9_NS1_10InputValueIiPiEEmiLb0EiEEvT0_T1_T2_iT3_T4_T5_E12temp_storage+48];
	add.s32 	%r720, %r714, %r716;
	setp.eq.s32 	%p109, %r7, 9;
	selp.b32 	%r721, %r720, %r715, %p109;
	add.s32 	%r722, %r720, %r717;
	setp.eq.s32 	%p110, %r7, 10;
	selp.b32 	%r723, %r722, %r721, %p110;
	add.s32 	%r724, %r722, %r718;
	setp.eq.s32 	%p111, %r7, 11;
	selp.b32 	%r725, %r724, %r723, %p111;
	add.s32 	%r726, %r724, %r719;
	setp.eq.s32 	%p112, %r7, 12;
	selp.b32 	%r727, %r726, %r725, %p112;
	ld.shared.u32 	%r728, [_ZZN3cub18CUB_300001_SM_10006detail4scan16DeviceScanKernelINS2_10policy_hubIiiimN4cuda3std3__44plusIvEEE10Policy1000EN6thrust24THRUST_300001_SM_1000_NS10device_ptrIiEENSD_6detail15normal_iteratorISF_EENS0_13ScanTileStateIiLb1EEES9_NS1_10InputValueIiPiEEmiLb0EiEEvT0_T1_T2_iT3_T4_T5_E12temp_storage+64];
	add.s32 	%r35, %r726, %r728;
	setp.gt.u32 	%p113, %r5, 31;
	setp.lt.u32 	%p114, %r5, 32;
	setp.eq.s32 	%p115, %r616, 0;
	selp.b32 	%r729, 0, %r693, %p115;
	add.s32 	%r970, %r727, %r729;
	selp.b32 	%r37, %r693, %r970, %p114;
	@%p113 bra 	$L__BB16_27;
	setp.ne.s32 	%p116, %r5, 0;
	mul.wide.s32 	%rd45, %r4, 8;
	add.s64 	%rd8, %rd18, %rd45;
	@%p116 bra 	$L__BB16_14;
	st.shared.u32 	[_ZZN3cub18CUB_300001_SM_10006detail4scan16DeviceScanKernelINS2_10policy_hubIiiimN4cuda3std3__44plusIvEEE10Policy1000EN6thrust24THRUST_300001_SM_1000_NS10device_ptrIiEENSD_6detail15normal_iteratorISF_EENS0_13ScanTileStateIiLb1EEES9_NS1_10InputValueIiPiEEmiLb0EiEEvT0_T1_T2_iT3_T4_T5_E12temp_storage+12], %r35;
	add.s64 	%rd46, %rd8, 256;
	mov.b32 	%r730, 100;
	// begin inline asm
	st.relaxed.gpu.v2.u32 [%rd46], {%r730, %r35};
	// end inline asm
$L__BB16_14:
	not.b32 	%r736, %r5;
	add.s32 	%r966, %r4, %r736;
	mov.b32 	%r732, 550;
	// begin inline asm
	nanosleep.u32 %r732;
	// end inline asm
	mul.wide.s32 	%rd48, %r966, 8;
	add.s64 	%rd49, %rd18, %rd48;
	add.s64 	%rd47, %rd49, 256;
	// begin inline asm
	ld.relaxed.gpu.v2.u32 {%r967, %r961}, [%rd47];
	// end inline asm
	mov.b32 	%r962, 478;
$L__BB16_15:
	setp.eq.s32 	%p117, %r967, 99;
	mov.b32 	%r737, -1;
	vote.sync.any.pred 	%p118, %p117, %r737;
	not.pred 	%p119, %p118;
	@%p119 bra 	$L__BB16_17;
	// begin inline asm
	nanosleep.u32 %r962;
	// end inline asm
	shr.u32 	%r962, %r962, 1;
	// begin inline asm
	ld.relaxed.gpu.v2.u32 {%r967, %r961}, [%rd47];
	// end inline asm
	bra.uni 	$L__BB16_15;
$L__BB16_17:
	setp.eq.s32 	%p120, %r967, 101;
	mov.b32 	%r764, -1;
	vote.sync.ballot.b32 	%r766, %p120, %r764;
	// begin inline asm
	mov.u32 %r739, %lanemask_ge;
	// end inline asm
	and.b32  	%r767, %r766, %r739;
	or.b32  	%r768, %r767, -2147483648;
	add.s32 	%r769, %r768, -1;
	not.b32 	%r770, %r768;
	and.b32  	%r771, %r770, %r769;
	popc.b32 	%r743, %r771;
	mov.b32 	%r742, 1;
	// begin inline asm
	shfl.sync.down.b32 %r740, %r961, %r742, %r743, %r764;
	// end inline asm
	setp.lt.s32 	%p122, %r616, %r743;
	selp.b32 	%r772, %r740, 0, %p122;
	add.s32 	%r746, %r772, %r961;
	mov.b32 	%r747, 2;
	// begin inline asm
	shfl.sync.down.b32 %r745, %r746, %r747, %r743, %r764;
	// end inline asm
	add.s32 	%r50, %r616, 2;
	setp.gt.s32 	%p123, %r50, %r743;
	selp.b32 	%r773, 0, %r745, %p123;
	add.s32 	%r751, %r746, %r773;
	mov.b32 	%r752, 4;
	// begin inline asm
	shfl.sync.down.b32 %r750, %r751, %r752, %r743, %r764;
	// end inline asm
	add.s32 	%r51, %r616, 4;
	setp.gt.s32 	%p124, %r51, %r743;
	selp.b32 	%r774, 0, %r750, %p124;
	add.s32 	%r756, %r751, %r774;
	mov.b32 	%r757, 8;
	// begin inline asm
	shfl.sync.down.b32 %r755, %r756, %r757, %r743, %r764;
	// end inline asm
	add.s32 	%r52, %r616, 8;
	setp.gt.s32 	%p125, %r52, %r743;
	selp.b32 	%r775, 0, %r755, %p125;
	add.s32 	%r761, %r756, %r775;
	mov.b32 	%r762, 16;
	// begin inline asm
	shfl.sync.down.b32 %r760, %r761, %r762, %r743, %r764;
	// end inline asm
	add.s32 	%r53, %r616, 16;
	setp.gt.s32 	%p126, %r53, %r743;
	selp.b32 	%r776, 0, %r760, %p126;
	add.s32 	%r965, %r761, %r776;
	add.s64 	%rd10, %rd18, 256;
	mov.b32 	%r963, 478;
$L__BB16_18:
	setp.ne.s32 	%p127, %r967, 101;
	mov.b32 	%r777, -1;
	vote.sync.all.pred 	%p128, %p127, %r777;
	not.pred 	%p129, %p128;
	@%p129 bra 	$L__BB16_23;
	shr.u32 	%r963, %r963, 1;
	mul.wide.s32 	%rd52, %r966, 8;
	add.s64 	%rd53, %rd10, %rd52;
	add.s64 	%rd51, %rd53, -256;
	// begin inline asm
	ld.relaxed.gpu.v2.u32 {%r967, %r968}, [%rd51];
	// end inline asm
	mov.u32 	%r969, %r963;
$L__BB16_20:
	setp.eq.s32 	%p133, %r967, 99;
	mov.b32 	%r785, -1;
	vote.sync.any.pred 	%p134, %p133, %r785;
	not.pred 	%p135, %p134;
	@%p135 bra 	$L__BB16_22;
	// begin inline asm
	nanosleep.u32 %r969;
	// end inline asm
	shr.u32 	%r969, %r969, 1;
	// begin inline asm
	ld.relaxed.gpu.v2.u32 {%r967, %r968}, [%rd51];
	// end inline asm
	bra.uni 	$L__BB16_20;
$L__BB16_22:
	setp.eq.s32 	%p136, %r967, 101;
	mov.b32 	%r811, -1;
	vote.sync.ballot.b32 	%r812, %p136, %r811;
	and.b32  	%r813, %r812, %r739;
	or.b32  	%r814, %r813, -2147483648;
	add.s32 	%r815, %r814, -1;
	not.b32 	%r816, %r814;
	and.b32  	%r817, %r816, %r815;
	popc.b32 	%r790, %r817;
	mov.b32 	%r789, 1;
	// begin inline asm
	shfl.sync.down.b32 %r787, %r968, %r789, %r790, %r811;
	// end inline asm
	setp.lt.s32 	%p138, %r616, %r790;
	selp.b32 	%r818, %r787, 0, %p138;
	add.s32 	%r793, %r818, %r968;
	mov.b32 	%r794, 2;
	// begin inline asm
	shfl.sync.down.b32 %r792, %r793, %r794, %r790, %r811;
	// end inline asm
	setp.gt.s32 	%p139, %r50, %r790;
	selp.b32 	%r819, 0, %r792, %p139;
	add.s32 	%r798, %r793, %r819;
	mov.b32 	%r799, 4;
	// begin inline asm
	shfl.sync.down.b32 %r797, %r798, %r799, %r790, %r811;
	// end inline asm
	setp.gt.s32 	%p140, %r51, %r790;
	selp.b32 	%r820, 0, %r797, %p140;
	add.s32 	%r803, %r798, %r820;
	mov.b32 	%r804, 8;
	// begin inline asm
	shfl.sync.down.b32 %r802, %r803, %r804, %r790, %r811;
	// end inline asm
	setp.gt.s32 	%p141, %r52, %r790;
	selp.b32 	%r821, 0, %r802, %p141;
	add.s32 	%r808, %r803, %r821;
	mov.b32 	%r809, 16;
	// begin inline asm
	shfl.sync.down.b32 %r807, %r808, %r809, %r790, %r811;
	// end inline asm
	setp.gt.s32 	%p142, %r53, %r790;
	selp.b32 	%r822, 0, %r807, %p142;
	add.s32 	%r823, %r822, %r965;
	add.s32 	%r965, %r823, %r808;
	add.s32 	%r966, %r966, -32;
	bra.uni 	$L__BB16_18;
$L__BB16_23:
	@%p116 bra 	$L__BB16_25;
	add.s32 	%r780, %r965, %r35;
	add.s64 	%rd50, %rd8, 256;
	mov.b32 	%r779, 101;
	// begin inline asm
	st.relaxed.gpu.v2.u32 [%rd50], {%r779, %r780};
	// end inline asm
	st.shared.u32 	[_ZZN3cub18CUB_300001_SM_10006detail4scan16DeviceScanKernelINS2_10policy_hubIiiimN4cuda3std3__44plusIvEEE10Policy1000EN6thrust24THRUST_300001_SM_1000_NS10device_ptrIiEENSD_6detail15normal_iteratorISF_EENS0_13ScanTileStateIiLb1EEES9_NS1_10InputValueIiPiEEmiLb0EiEEvT0_T1_T2_iT3_T4_T5_E12temp_storage+4], %r965;
	st.shared.u32 	[_ZZN3cub18CUB_300001_SM_10006detail4scan16DeviceScanKernelINS2_10policy_hubIiiimN4cuda3std3__44plusIvEEE10Policy1000EN6thrust24THRUST_300001_SM_1000_NS10device_ptrIiEENSD_6detail15normal_iteratorISF_EENS0_13ScanTileStateIiLb1EEES9_NS1_10InputValueIiPiEEmiLb0EiEEvT0_T1_T2_iT3_T4_T5_E12temp_storage+8], %r780;
$L__BB16_25:
	setp.ne.s32 	%p131, %r616, 0;
	mov.u32 	%r970, %r37;
	@%p131 bra 	$L__BB16_27;
	st.shared.u32 	[_ZZN3cub18CUB_300001_SM_10006detail4scan16DeviceScanKernelINS2_10policy_hubIiiimN4cuda3std3__44plusIvEEE10Policy1000EN6thrust24THRUST_300001_SM_1000_NS10device_ptrIiEENSD_6detail15normal_iteratorISF_EENS0_13ScanTileStateIiLb1EEES9_NS1_10InputValueIiPiEEmiLb0EiEEvT0_T1_T2_iT3_T4_T5_E12temp_storage+84], %r965;
	mov.u32 	%r970, %r965;
$L__BB16_27:
	bar.sync 	0;
	setp.eq.s32 	%p132, %r5, 0;
	ld.shared.u32 	%r781, [_ZZN3cub18CUB_300001_SM_10006detail4scan16DeviceScanKernelINS2_10policy_hubIiiimN4cuda3std3__44plusIvEEE10Policy1000EN6thrust24THRUST_300001_SM_1000_NS10device_ptrIiEENSD_6detail15normal_iteratorISF_EENS0_13ScanTileStateIiLb1EEES9_NS1_10InputValueIiPiEEmiLb0EiEEvT0_T1_T2_iT3_T4_T5_E12temp_storage+84];
	selp.b32 	%r782, 0, %r781, %p132;
	add.s32 	%r971, %r782, %r970;
$L__BB16_28:
	add.s32 	%r922, %r971, %r10;
	add.s32 	%r923, %r11, %r922;
	add.s32 	%r924, %r12, %r923;
	add.s32 	%r925, %r13, %r924;
	add.s32 	%r926, %r14, %r925;
	add.s32 	%r927, %r15, %r926;
	add.s32 	%r928, %r16, %r927;
	add.s32 	%r929, %r17, %r928;
	add.s32 	%r930, %r18, %r929;
	add.s32 	%r931, %r19, %r930;
	add.s32 	%r932, %r20, %r931;
	add.s32 	%r933, %r21, %r932;
	add.s32 	%r934, %r22, %r933;
	add.s32 	%r935, %r23, %r934;
	add.s32 	%r936, %r24, %r935;
	add.s32 	%r937, %r25, %r936;
	add.s32 	%r938, %r26, %r937;
	add.s32 	%r939, %r27, %r938;
	bar.sync 	0;
	st.shared.u32 	[%r9], %r971;
	st.shared.u32 	[%r9+4], %r922;
	st.shared.u32 	[%r9+8], %r923;
	st.shared.u32 	[%r9+12], %r924;
	st.shared.u32 	[%r9+16], %r925;
	st.shared.u32 	[%r9+20], %r926;
	st.shared.u32 	[%r9+24], %r927;
	st.shared.u32 	[%r9+28], %r928;
	st.shared.u32 	[%r9+32], %r929;
	st.shared.u32 	[%r9+36], %r930;
	st.shared.u32 	[%r9+40], %r931;
	st.shared.u32 	[%r9+44], %r932;
	st.shared.u32 	[%r9+48], %r933;
	st.shared.u32 	[%r9+52], %r934;
	st.shared.u32 	[%r9+56], %r935;
	st.shared.u32 	[%r9+60], %r936;
	st.shared.u32 	[%r9+64], %r937;
	st.shared.u32 	[%r9+68], %r938;
	st.shared.u32 	[%r9+72], %r939;
	bar.warp.sync 	-1;
	ld.shared.u32 	%r940, [%r8];
	ld.shared.u32 	%r941, [%r8+128];
	ld.shared.u32 	%r942, [%r8+256];
	ld.shared.u32 	%r943, [%r8+384];
	ld.shared.u32 	%r944, [%r8+512];
	ld.shared.u32 	%r945, [%r8+640];
	ld.shared.u32 	%r946, [%r8+768];
	ld.shared.u32 	%r947, [%r8+896];
	ld.shared.u32 	%r948, [%r8+1024];
	ld.shared.u32 	%r949, [%r8+1152];
	ld.shared.u32 	%r950, [%r8+1280];
	ld.shared.u32 	%r951, [%r8+1408];
	ld.shared.u32 	%r952, [%r8+1536];
	ld.shared.u32 	%r953, [%r8+1664];
	ld.shared.u32 	%r954, [%r8+1792];
	ld.shared.u32 	%r955, [%r8+1920];
	ld.shared.u32 	%r956, [%r8+2048];
	ld.shared.u32 	%r957, [%r8+2176];
	ld.shared.u32 	%r958, [%r8+2304];
	add.s64 	%rd58, %rd4, %rd43;
	st.global.u32 	[%rd58], %r940;
	st.global.u32 	[%rd58+128], %r941;
	st.global.u32 	[%rd58+256], %r942;
	st.global.u32 	[%rd58+384], %r943;
	st.global.u32 	[%rd58+512], %r944;
	st.global.u32 	[%rd58+640], %r945;
	st.global.u32 	[%rd58+768], %r946;
	st.global.u32 	[%rd58+896], %r947;
	st.global.u32 	[%rd58+1024], %r948;
	st.global.u32 	[%rd58+1152], %r949;
	st.global.u32 	[%rd58+1280], %r950;
	st.global.u32 	[%rd58+1408], %r951;
	st.global.u32 	[%rd58+1536], %r952;
	st.global.u32 	[%rd58+1664], %r953;
	st.global.u32 	[%rd58+1792], %r954;
	st.global.u32 	[%rd58+1920], %r955;
	st.global.u32 	[%rd58+2048], %r956;
	st.global.u32 	[%rd58+2176], %r957;
	st.global.u32 	[%rd58+2304], %r958;
	bra.uni 	$L__BB16_131;
$L__BB16_29:
	setp.eq.s64 	%p3, %rd6, 0;
	@%p3 bra 	$L__BB16_131;
	cvt.u32.u64 	%r75, %rd6;
	shl.b64 	%rd21, %rd5, 2;
	add.s64 	%rd22, %rd3, %rd21;
	mov.u32 	%r76, %tid.x;
	ld.global.u32 	%r990, [%rd22];
	and.b32  	%r209, %r76, 31;
	and.b32  	%r210, %r76, 992;
	mul.lo.s32 	%r211, %r210, 19;
	or.b32  	%r78, %r211, %r209;
	setp.ge.u32 	%p4, %r78, %r75;
	shl.b32 	%r212, %r78, 2;
	cvt.u64.u32 	%rd23, %r212;
	add.s64 	%rd12, %rd22, %rd23;
	mov.u32 	%r972, %r990;
	@%p4 bra 	$L__BB16_32;
	ld.global.u32 	%r972, [%rd12];
$L__BB16_32:
	add.s32 	%r213, %r78, 32;
	setp.ge.u32 	%p5, %r213, %r75;
	mov.u32 	%r973, %r990;
	@%p5 bra 	$L__BB16_34;
	ld.global.u32 	%r973, [%rd12+128];
$L__BB16_34:
	add.s32 	%r214, %r78, 64;
	setp.ge.u32 	%p6, %r214, %r75;
	mov.u32 	%r974, %r990;
	@%p6 bra 	$L__BB16_36;
	ld.global.u32 	%r974, [%rd12+256];
$L__BB16_36:
	add.s32 	%r215, %r78, 96;
	setp.ge.u32 	%p7, %r215, %r75;
	mov.u32 	%r975, %r990;
	@%p7 bra 	$L__BB16_38;
	ld.global.u32 	%r975, [%rd12+384];
$L__BB16_38:
	add.s32 	%r216, %r78, 128;
	setp.ge.u32 	%p8, %r216, %r75;
	mov.u32 	%r976, %r990;
	@%p8 bra 	$L__BB16_40;
	ld.global.u32 	%r976, [%rd12+512];
$L__BB16_40:
	add.s32 	%r217, %r78, 160;
	setp.ge.u32 	%p9, %r217, %r75;
	mov.u32 	%r977, %r990;
	@%p9 bra 	$L__BB16_42;
	ld.global.u32 	%r977, [%rd12+640];
$L__BB16_42:
	add.s32 	%r218, %r78, 192;
	setp.ge.u32 	%p10, %r218, %r75;
	mov.u32 	%r978, %r990;
	@%p10 bra 	$L__BB16_44;
	ld.global.u32 	%r978, [%rd12+768];
$L__BB16_44:
	add.s32 	%r219, %r78, 224;
	setp.ge.u32 	%p11, %r219, %r75;
	mov.u32 	%r979, %r990;
	@%p11 bra 	$L__BB16_46;
	ld.global.u32 	%r979, [%rd12+896];
$L__BB16_46:
	add.s32 	%r95, %r78, 256;
	setp.ge.u32 	%p12, %r95, %r75;
	mov.u32 	%r980, %r990;
	@%p12 bra 	$L__BB16_48;
	ld.global.u32 	%r980, [%rd12+1024];
$L__BB16_48:
	add.s32 	%r98, %r78, 288;
	setp.ge.u32 	%p13, %r98, %r75;
	mov.u32 	%r981, %r990;
	@%p13 bra 	$L__BB16_50;
	ld.global.u32 	%r981, [%rd12+1152];
$L__BB16_50:
	add.s32 	%r220, %r78, 320;
	setp.ge.u32 	%p14, %r220, %r75;
	mov.u32 	%r982, %r990;
	@%p14 bra 	$L__BB16_52;
	ld.global.u32 	%r982, [%rd12+1280];
$L__BB16_52:
	add.s32 	%r221, %r78, 352;
	setp.ge.u32 	%p15, %r221, %r75;
	mov.u32 	%r983, %r990;
	@%p15 bra 	$L__BB16_54;
	ld.global.u32 	%r983, [%rd12+1408];
$L__BB16_54:
	add.s32 	%r222, %r78, 384;
	setp.ge.u32 	%p16, %r222, %r75;
	mov.u32 	%r984, %r990;
	@%p16 bra 	$L__BB16_56;
	ld.global.u32 	%r984, [%rd12+1536];
$L__BB16_56:
	add.s32 	%r223, %r78, 416;
	setp.ge.u32 	%p17, %r223, %r75;
	mov.u32 	%r985, %r990;
	@%p17 bra 	$L__BB16_58;
	ld.global.u32 	%r985, [%rd12+1664];
$L__BB16_58:
	add.s32 	%r224, %r78, 448;
	setp.ge.u32 	%p18, %r224, %r75;
	mov.u32 	%r986, %r990;
	@%p18 bra 	$L__BB16_60;
	ld.global.u32 	%r986, [%rd12+1792];
$L__BB16_60:
	add.s32 	%r225, %r78, 480;
	setp.ge.u32 	%p19, %r225, %r75;
	mov.u32 	%r987, %r990;
	@%p19 bra 	$L__BB16_62;
	ld.global.u32 	%r987, [%rd12+1920];
$L__BB16_62:
	add.s32 	%r226, %r78, 512;
	setp.ge.u32 	%p20, %r226, %r75;
	mov.u32 	%r988, %r990;
	@%p20 bra 	$L__BB16_64;
	ld.global.u32 	%r988, [%rd12+2048];
$L__BB16_64:
	add.s32 	%r115, %r78, 544;
	setp.ge.u32 	%p21, %r115, %r75;
	mov.u32 	%r989, %r990;
	@%p21 bra 	$L__BB16_66;
	ld.global.u32 	%r989, [%rd12+2176];
$L__BB16_66:
	add.s32 	%r118, %r78, 576;
	setp.ge.u32 	%p22, %r118, %r75;
	@%p22 bra 	$L__BB16_68;
	ld.global.u32 	%r990, [%rd12+2304];
$L__BB16_68:
	// begin inline asm
	mov.u32 %r227, %laneid;
	// end inline asm
	shr.u32 	%r122, %r76, 5;
	mad.lo.s32 	%r228, %r122, 608, %r227;
	shl.b32 	%r229, %r228, 2;
	mov.u32 	%r230, _ZZN3cub18CUB_300001_SM_10006detail4scan16DeviceScanKernelINS2_10policy_hubIiiimN4cuda3std3__44plusIvEEE10Policy1000EN6thrust24THRUST_300001_SM_1000_NS10device_ptrIiEENSD_6detail15normal_iteratorISF_EENS0_13ScanTileStateIiLb1EEES9_NS1_10InputValueIiPiEEmiLb0EiEEvT0_T1_T2_iT3_T4_T5_E12temp_storage;
	add.s32 	%r123, %r230, %r229;
	st.shared.u32 	[%r123], %r972;
	st.shared.u32 	[%r123+128], %r973;
	st.shared.u32 	[%r123+256], %r974;
	st.shared.u32 	[%r123+384], %r975;
	st.shared.u32 	[%r123+512], %r976;
	st.shared.u32 	[%r123+640], %r977;
	st.shared.u32 	[%r123+768], %r978;
	st.shared.u32 	[%r123+896], %r979;
	st.shared.u32 	[%r123+1024], %r980;
	st.shared.u32 	[%r123+1152], %r981;
	st.shared.u32 	[%r123+1280], %r982;
	st.shared.u32 	[%r123+1408], %r983;
	st.shared.u32 	[%r123+1536], %r984;
	st.shared.u32 	[%r123+1664], %r985;
	st.shared.u32 	[%r123+1792], %r986;
	st.shared.u32 	[%r123+1920], %r987;
	st.shared.u32 	[%r123+2048], %r988;
	st.shared.u32 	[%r123+2176], %r989;
	st.shared.u32 	[%r123+2304], %r990;
	bar.warp.sync 	-1;
	mad.lo.s32 	%r124, %r227, 72, %r123;
	ld.shared.u32 	%r125, [%r124];
	ld.shared.u32 	%r126, [%r124+4];
	ld.shared.u32 	%r127, [%r124+8];
	ld.shared.u32 	%r128, [%r124+12];
	ld.shared.u32 	%r129, [%r124+16];
	ld.shared.u32 	%r130, [%r124+20];
	ld.shared.u32 	%r131, [%r124+24];
	ld.shared.u32 	%r132, [%r124+28];
	ld.shared.u32 	%r133, [%r124+32];
	ld.shared.u32 	%r134, [%r124+36];
	ld.shared.u32 	%r135, [%r124+40];
	ld.shared.u32 	%r136, [%r124+44];
	ld.shared.u32 	%r137, [%r124+48];
	ld.shared.u32 	%r138, [%r124+52];
	ld.shared.u32 	%r139, [%r124+56];
	ld.shared.u32 	%r140, [%r124+60];
	ld.shared.u32 	%r141, [%r124+64];
	ld.shared.u32 	%r142, [%r124+68];
	ld.shared.u32 	%r143, [%r124+72];
	bar.sync 	0;
	setp.ne.s32 	%p23, %r4, 0;
	@%p23 bra 	$L__BB16_72;
	add.s32 	%r456, %r126, %r125;
	add.s32 	%r457, %r127, %r456;
	add.s32 	%r458, %r128, %r457;
	add.s32 	%r459, %r129, %r458;
	add.s32 	%r460, %r130, %r459;
	add.s32 	%r461, %r131, %r460;
	add.s32 	%r462, %r132, %r461;
	add.s32 	%r463, %r133, %r462;
	add.s32 	%r464, %r134, %r463;
	add.s32 	%r465, %r135, %r464;
	add.s32 	%r466, %r136, %r465;
	add.s32 	%r467, %r137, %r466;
	add.s32 	%r468, %r138, %r467;
	add.s32 	%r469, %r139, %r468;
	add.s32 	%r470, %r140, %r469;
	add.s32 	%r471, %r141, %r470;
	add.s32 	%r472, %r142, %r471;
	add.s32 	%r430, %r143, %r472;
	mov.b32 	%r428, 1;
	mov.b32 	%r453, 0;
	mov.b32 	%r455, -1;
	// begin inline asm
	{  .reg .s32 r0;  .reg .pred p;  shfl.sync.up.b32 r0|p, %r430, %r428, %r453, %r455;  @p add.s32 r0, r0, %r430;  mov.s32 %r426, r0;}
	// end inline asm
	mov.b32 	%r434, 2;
	// begin inline asm
	{  .reg .s32 r0;  .reg .pred p;  shfl.sync.up.b32 r0|p, %r426, %r434, %r453, %r455;  @p add.s32 r0, r0, %r426;  mov.s32 %r432, r0;}
	// end inline asm
	mov.b32 	%r440, 4;
	// begin inline asm
	{  .reg .s32 r0;  .reg .pred p;  shfl.sync.up.b32 r0|p, %r432, %r440, %r453, %r455;  @p add.s32 r0, r0, %r432;  mov.s32 %r438, r0;}
	// end inline asm
	mov.b32 	%r446, 8;
	// begin inline asm
	{  .reg .s32 r0;  .reg .pred p;  shfl.sync.up.b32 r0|p, %r438, %r446, %r453, %r455;  @p add.s32 r0, r0, %r438;  mov.s32 %r444, r0;}
	// end inline asm
	mov.b32 	%r452, 16;
	// begin inline asm
	{  .reg .s32 r0;  .reg .pred p;  shfl.sync.up.b32 r0|p, %r444, %r452, %r453, %r455;  @p add.s32 r0, r0, %r444;  mov.s32 %r450, r0;}
	// end inline asm
	setp.ne.s32 	%p66, %r227, 31;
	@%p66 bra 	$L__BB16_71;
	shl.b32 	%r473, %r122, 2;
	mov.u32 	%r474, _ZZN3cub18CUB_300001_SM_10006detail4scan16DeviceScanKernelINS2_10policy_hubIiiimN4cuda3std3__44plusIvEEE10Policy1000EN6thrust24THRUST_300001_SM_1000_NS10device_ptrIiEENSD_6detail15normal_iteratorISF_EENS0_13ScanTileStateIiLb1EEES9_NS1_10InputValueIiPiEEmiLb0EiEEvT0_T1_T2_iT3_T4_T5_E12temp_storage;
	add.s32 	%r475, %r474, %r473;
	st.shared.u32 	[%r475+16], %r450;
$L__BB16_71:
	bar.sync 	0;
	ld.shared.v4.u32 	{%r476, %r477, %r478, %r479}, [_ZZN3cub18CUB_300001_SM_10006detail4scan16DeviceScanKernelINS2_10policy_hubIiiimN4cuda3std3__44plusIvEEE10Policy1000EN6thrust24THRUST_300001_SM_1000_NS10device_ptrIiEENSD_6detail15normal_iteratorISF_EENS0_13ScanTileStateIiLb1EEES9_NS1_10InputValueIiPiEEmiLb0EiEEvT0_T1_T2_iT3_T4_T5_E12temp_storage+16];
	add.s32 	%r480, %r477, %r476;
	setp.eq.s32 	%p67, %r122, 2;
	selp.b32 	%r481, %r480, %r476, %p67;
	add.s32 	%r482, %r480, %r478;
	setp.eq.s32 	%p68, %r122, 3;
	selp.b32 	%r483, %r482, %r481, %p68;
	add.s32 	%r484, %r482, %r479;
	setp.eq.s32 	%p69, %r122, 4;
	selp.b32 	%r485, %r484, %r483, %p69;
	ld.shared.v4.u32 	{%r486, %r487, %r488, %r489}, [_ZZN3cub18CUB_300001_SM_10006detail4scan16DeviceScanKernelINS2_10policy_hubIiiimN4cuda3std3__44plusIvEEE10Policy1000EN6thrust24THRUST_300001_SM_1000_NS10device_ptrIiEENSD_6detail15normal_iteratorISF_EENS0_13ScanTileStateIiLb1EEES9_NS1_10InputValueIiPiEEmiLb0EiEEvT0_T1_T2_iT3_T4_T5_E12temp_storage+32];
	add.s32 	%r490, %r484, %r486;
	setp.eq.s32 	%p70, %r122, 5;
	selp.b32 	%r491, %r490, %r485, %p70;
	add.s32 	%r492, %r490, %r487;
	setp.eq.s32 	%p71, %r122, 6;
	selp.b32 	%r493, %r492, %r491, %p71;
	add.s32 	%r494, %r492, %r488;
	setp.eq.s32 	%p72, %r122, 7;
	selp.b32 	%r495, %r494, %r493, %p72;
	add.s32 	%r496, %r494, %r489;
	setp.eq.s32 	%p73, %r122, 8;
	selp.b32 	%r497, %r496, %r495, %p73;
	ld.shared.v4.u32 	{%r498, %r499, %r500, %r501}, [_ZZN3cub18CUB_300001_SM_10006detail4scan16DeviceScanKernelINS2_10policy_hubIiiimN4cuda3std3__44plusIvEEE10Policy1000EN6thrust24THRUST_300001_SM_1000_NS10device_ptrIiEENSD_6detail15normal_iteratorISF_EENS0_13ScanTileStateIiLb1EEES9_NS1_10InputValueIiPiEEmiLb0EiEEvT0_T1_T2_iT3_T4_T5_E12temp_storage+48];
	add.s32 	%r502, %r496, %r498;
	setp.eq.s32 	%p74, %r122, 9;
	selp.b32 	%r503, %r502, %r497, %p74;
	add.s32 	%r504, %r502, %r499;
	setp.eq.s32 	%p75, %r122, 10;
	selp.b32 	%r505, %r504, %r503, %p75;
	add.s32 	%r506, %r504, %r500;
	setp.eq.s32 	%p76, %r122, 11;
	selp.b32 	%r507, %r506, %r505, %p76;
	add.s32 	%r508, %r506, %r501;
	setp.eq.s32 	%p77, %r122, 12;
	selp.b32 	%r509, %r508, %r507, %p77;
	setp.lt.u32 	%p78, %r76, 32;
	selp.b32 	%r510, 0, %r509, %p78;
	setp.eq.s32 	%p79, %r227, 0;
	sub.s32 	%r511, %r450, %r430;
	selp.b32 	%r512, 0, %r511, %p79;
	add.s32 	%r513, %r512, %r959;
	add.s32 	%r1002, %r513, %r510;
	bra.uni 	$L__BB16_91;
$L__BB16_72:
	add.s32 	%r261, %r126, %r125;
	add.s32 	%r262, %r127, %r261;
	add.s32 	%r263, %r128, %r262;
	add.s32 	%r264, %r129, %r263;
	add.s32 	%r265, %r130, %r264;
	add.s32 	%r266, %r131, %r265;
	add.s32 	%r267, %r132, %r266;
	add.s32 	%r268, %r133, %r267;
	add.s32 	%r269, %r134, %r268;
	add.s32 	%r270, %r135, %r269;
	add.s32 	%r271, %r136, %r270;
	add.s32 	%r272, %r137, %r271;
	add.s32 	%r273, %r138, %r272;
	add.s32 	%r274, %r139, %r273;
	add.s32 	%r275, %r140, %r274;
	add.s32 	%r276, %r141, %r275;
	add.s32 	%r277, %r142, %r276;
	add.s32 	%r235, %r143, %r277;
	mov.b32 	%r233, 1;
	mov.b32 	%r258, 0;
	mov.b32 	%r260, -1;
	// begin inline asm
	{  .reg .s32 r0;  .reg .pred p;  shfl.sync.up.b32 r0|p, %r235, %r233, %r258, %r260;  @p add.s32 r0, r0, %r235;  mov.s32 %r231, r0;}
	// end inline asm
	mov.b32 	%r239, 2;
	// begin inline asm
	{  .reg .s32 r0;  .reg .pred p;  shfl.sync.up.b32 r0|p, %r231, %r239, %r258, %r260;  @p add.s32 r0, r0, %r231;  mov.s32 %r237, r0;}
	// end inline asm
	mov.b32 	%r245, 4;
	// begin inline asm
	{  .reg .s32 r0;  .reg .pred p;  shfl.sync.up.b32 r0|p, %r237, %r245, %r258, %r260;  @p add.s32 r0, r0, %r237;  mov.s32 %r243, r0;}
	// end inline asm
	mov.b32 	%r251, 8;
	// begin inline asm
	{  .reg .s32 r0;  .reg .pred p;  shfl.sync.up.b32 r0|p, %r243, %r251, %r258, %r260;  @p add.s32 r0, r0, %r243;  mov.s32 %r249, r0;}
	// end inline asm
	mov.b32 	%r257, 16;
	// begin inline asm
	{  .reg .s32 r0;  .reg .pred p;  shfl.sync.up.b32 r0|p, %r249, %r257, %r258, %r260;  @p add.s32 r0, r0, %r249;  mov.s32 %r255, r0;}
	// end inline asm
	setp.ne.s32 	%p24, %r227, 31;
	@%p24 bra 	$L__BB16_74;
	shl.b32 	%r278, %r122, 2;
	mov.u32 	%r279, _ZZN3cub18CUB_300001_SM_10006detail4scan16DeviceScanKernelINS2_10policy_hubIiiimN4cuda3std3__44plusIvEEE10Policy1000EN6thrust24THRUST_300001_SM_1000_NS10device_ptrIiEENSD_6detail15normal_iteratorISF_EENS0_13ScanTileStateIiLb1EEES9_NS1_10InputValueIiPiEEmiLb0EiEEvT0_T1_T2_iT3_T4_T5_E12temp_storage;
	add.s32 	%r280, %r279, %r278;
	st.shared.u32 	[%r280+16], %r255;
$L__BB16_74:
	sub.s32 	%r281, %r255, %r235;
	bar.sync 	0;
	ld.shared.v4.u32 	{%r282, %r283, %r284, %r285}, [_ZZN3cub18CUB_300001_SM_10006detail4scan16DeviceScanKernelINS2_10policy_hubIiiimN4cuda3std3__44plusIvEEE10Policy1000EN6thrust24THRUST_300001_SM_1000_NS10device_ptrIiEENSD_6detail15normal_iteratorISF_EENS0_13ScanTileStateIiLb1EEES9_NS1_10InputValueIiPiEEmiLb0EiEEvT0_T1_T2_iT3_T4_T5_E12temp_storage+16];
	add.s32 	%r286, %r283, %r282;
	setp.eq.s32 	%p25, %r122, 2;
	selp.b32 	%r287, %r286, %r282, %p25;
	add.s32 	%r288, %r286, %r284;
	setp.eq.s32 	%p26, %r122, 3;
	selp.b32 	%r289, %r288, %r287, %p26;
	add.s32 	%r290, %r288, %r285;
	setp.eq.s32 	%p27, %r122, 4;
	selp.b32 	%r291, %r290, %r289, %p27;
	ld.shared.v4.u32 	{%r292, %r293, %r294, %r295}, [_ZZN3cub18CUB_300001_SM_10006detail4scan16DeviceScanKernelINS2_10policy_hubIiiimN4cuda3std3__44plusIvEEE10Policy1000EN6thrust24THRUST_300001_SM_1000_NS10device_ptrIiEENSD_6detail15normal_iteratorISF_EENS0_13ScanTileStateIiLb1EEES9_NS1_10InputValueIiPiEEmiLb0EiEEvT0_T1_T2_iT3_T4_T5_E12temp_storage+32];
	add.s32 	%r296, %r290, %r292;
	setp.eq.s32 	%p28, %r122, 5;
	selp.b32 	%r297, %r296, %r291, %p28;
	add.s32 	%r298, %r296, %r293;
	setp.eq.s32 	%p29, %r122, 6;
	selp.b32 	%r299, %r298, %r297, %p29;
	add.s32 	%r300, %r298, %r294;
	setp.eq.s32 	%p30, %r122, 7;
	selp.b32 	%r301, %r300, %r299, %p30;
	add.s32 	%r302, %r300, %r295;
	setp.eq.s32 	%p31, %r122, 8;
	selp.b32 	%r303, %r302, %r301, %p31;
	ld.shared.v4.u32 	{%r304, %r305, %r306, %r307}, [_ZZN3cub18CUB_300001_SM_10006detail4scan16DeviceScanKernelINS2_10policy_hubIiiimN4cuda3std3__44plusIvEEE10Policy1000EN6thrust24THRUST_300001_SM_1000_NS10device_ptrIiEENSD_6detail15normal_iteratorISF_EENS0_13ScanTileStateIiLb1EEES9_NS1_10InputValueIiPiEEmiLb0EiEEvT0_T1_T2_iT3_T4_T5_E12temp_storage+48];
	add.s32 	%r308, %r302, %r304;
	setp.eq.s32 	%p32, %r122, 9;
	selp.b32 	%r309, %r308, %r303, %p32;
	add.s32 	%r310, %r308, %r305;
	setp.eq.s32 	%p33, %r122, 10;
	selp.b32 	%r311, %r310, %r309, %p33;
	add.s32 	%r312, %r310, %r306;
	setp.eq.s32 	%p34, %r122, 11;
	selp.b32 	%r313, %r312, %r311, %p34;
	add.s32 	%r314, %r312, %r307;
	setp.eq.s32 	%p35, %r122, 12;
	selp.b32 	%r315, %r314, %r313, %p35;
	ld.shared.u32 	%r316, [_ZZN3cub18CUB_300001_SM_10006detail4scan16DeviceScanKernelINS2_10policy_hubIiiimN4cuda3std3__44plusIvEEE10Policy1000EN6thrust24THRUST_300001_SM_1000_NS10device_ptrIiEENSD_6detail15normal_iteratorISF_EENS0_13ScanTileStateIiLb1EEES9_NS1_10InputValueIiPiEEmiLb0EiEEvT0_T1_T2_iT3_T4_T5_E12temp_storage+64];
	add.s32 	%r149, %r314, %r316;
	setp.gt.u32 	%p36, %r76, 31;
	setp.lt.u32 	%p37, %r76, 32;
	setp.eq.s32 	%p38, %r227, 0;
	selp.b32 	%r317, 0, %r281, %p38;
	add.s32 	%r1001, %r315, %r317;
	selp.b32 	%r151, %r281, %r1001, %p37;
	@%p36 bra 	$L__BB16_90;
	setp.ne.s32 	%p39, %r76, 0;
	mul.wide.s32 	%rd24, %r4, 8;
	add.s64 	%rd13, %rd18, %rd24;
	@%p39 bra 	$L__BB16_77;
	st.shared.u32 	[_ZZN3cub18CUB_300001_SM_10006detail4scan16DeviceScanKernelINS2_10policy_hubIiiimN4cuda3std3__44plusIvEEE10Policy1000EN6thrust24THRUST_300001_SM_1000_NS10device_ptrIiEENSD_6detail15normal_iteratorISF_EENS0_13ScanTileStateIiLb1EEES9_NS1_10InputValueIiPiEEmiLb0EiEEvT0_T1_T2_iT3_T4_T5_E12temp_storage+12], %r149;
	add.s64 	%rd25, %rd13, 256;
	mov.b32 	%r318, 100;
	// begin inline asm
	st.relaxed.gpu.v2.u32 [%rd25], {%r318, %r149};
	// end inline asm
$L__BB16_77:
	not.b32 	%r324, %r76;
	add.s32 	%r997, %r4, %r324;
	mov.b32 	%r320, 550;
	// begin inline asm
	nanosleep.u32 %r320;
	// end inline asm
	mul.wide.s32 	%rd27, %r997, 8;
	add.s64 	%rd28, %rd18, %rd27;
	add.s64 	%rd26, %rd28, 256;
	// begin inline asm
	ld.relaxed.gpu.v2.u32 {%r998, %r992}, [%rd26];
	// end inline asm
	mov.b32 	%r993, 478;
$L__BB16_78:
	setp.eq.s32 	%p40, %r998, 99;
	mov.b32 	%r325, -1;
	vote.sync.any.pred 	%p41, %p40, %r325;
	not.pred 	%p42, %p41;
	@%p42 bra 	$L__BB16_80;
	// begin inline asm
	nanosleep.u32 %r993;
	// end inline asm
	shr.u32 	%r993, %r993, 1;
	// begin inline asm
	ld.relaxed.gpu.v2.u32 {%r998, %r992}, [%rd26];
	// end inline asm
	bra.uni 	$L__BB16_78;
$L__BB16_80:
	setp.eq.s32 	%p43, %r998, 101;
	mov.b32 	%r352, -1;
	vote.sync.ballot.b32 	%r354, %p43, %r352;
	// begin inline asm
	mov.u32 %r327, %lanemask_ge;
	// end inline asm
	and.b32  	%r355, %r354, %r327;
	or.b32  	%r356, %r355, -2147483648;
	add.s32 	%r357, %r356, -1;
	not.b32 	%r358, %r356;
	and.b32  	%r359, %r358, %r357;
	popc.b32 	%r331, %r359;
	mov.b32 	%r330, 1;
	// begin inline asm
	shfl.sync.down.b32 %r328, %r992, %r330, %r331, %r352;
	// end inline asm
	setp.lt.s32 	%p45, %r227, %r331;
	selp.b32 	%r360, %r328, 0, %p45;
	add.s32 	%r334, %r360, %r992;
	mov.b32 	%r335, 2;
	// begin inline asm
	shfl.sync.down.b32 %r333, %r334, %r335, %r331, %r352;
	// end inline asm
	add.s32 	%r361, %r227, 2;
	setp.gt.s32 	%p46, %r361, %r331;
	selp.b32 	%r362, 0, %r333, %p46;
	add.s32 	%r339, %r334, %r362;
	mov.b32 	%r340, 4;
	// begin inline asm
	shfl.sync.down.b32 %r338, %r339, %r340, %r331, %r352;
	// end inline asm
	add.s32 	%r363, %r227, 4;
	setp.gt.s32 	%p47, %r363, %r331;
	selp.b32 	%r364, 0, %r338, %p47;
	add.s32 	%r344, %r339, %r364;
	mov.b32 	%r345, 8;
	// begin inline asm
	shfl.sync.down.b32 %r343, %r344, %r345, %r331, %r352;
	// end inline asm
	add.s32 	%r365, %r227, 8;
	setp.gt.s32 	%p48, %r365, %r331;
	selp.b32 	%r366, 0, %r343, %p48;
	add.s32 	%r349, %r344, %r366;
	mov.b32 	%r350, 16;
	// begin inline asm
	shfl.sync.down.b32 %r348, %r349, %r350, %r331, %r352;
	// end inline asm
	add.s32 	%r367, %r227, 16;
	setp.gt.s32 	%p49, %r367, %r331;
	selp.b32 	%r368, 0, %r348, %p49;
	add.s32 	%r994, %r349, %r368;
	add.s64 	%rd14, %rd18, 256;
	mov.b32 	%r995, 478;
$L__BB16_81:
	setp.ne.s32 	%p50, %r998, 101;
	mov.b32 	%r369, -1;
	vote.sync.all.pred 	%p51, %p50, %r369;
	not.pred 	%p52, %p51;
	@%p52 bra 	$L__BB16_86;
	shr.u32 	%r995, %r995, 1;
	mul.wide.s32 	%rd31, %r997, 8;
	add.s64 	%rd32, %rd14, %rd31;
	add.s64 	%rd30, %rd32, -256;
	// begin inline asm
	ld.relaxed.gpu.v2.u32 {%r998, %r999}, [%rd30];
	// end inline asm
	mov.u32 	%r1000, %r995;
$L__BB16_83:
	setp.eq.s32 	%p56, %r998, 99;
	mov.b32 	%r377, -1;
	vote.sync.any.pred 	%p57, %p56, %r377;
	not.pred 	%p58, %p57;
	@%p58 bra 	$L__BB16_85;
	// begin inline asm
	nanosleep.u32 %r1000;
	// end inline asm
	shr.u32 	%r1000, %r1000, 1;
	// begin inline asm
	ld.relaxed.gpu.v2.u32 {%r998, %r999}, [%rd30];
	// end inline asm
	bra.uni 	$L__BB16_83;
$L__BB16_85:
	setp.eq.s32 	%p59, %r998, 101;
	mov.b32 	%r403, -1;
	vote.sync.ballot.b32 	%r404, %p59, %r403;
	and.b32  	%r405, %r404, %r327;
	or.b32  	%r406, %r405, -2147483648;
	add.s32 	%r407, %r406, -1;
	not.b32 	%r408, %r406;
	and.b32  	%r409, %r408, %r407;
	popc.b32 	%r382, %r409;
	mov.b32 	%r381, 1;
	// begin inline asm
	shfl.sync.down.b32 %r379, %r999, %r381, %r382, %r403;
	// end inline asm
	setp.lt.s32 	%p61, %r227, %r382;
	selp.b32 	%r410, %r379, 0, %p61;
	add.s32 	%r385, %r410, %r999;
	mov.b32 	%r386, 2;
	// begin inline asm
	shfl.sync.down.b32 %r384, %r385, %r386, %r382, %r403;
	// end inline asm
	add.s32 	%r411, %r227, 2;
	setp.gt.s32 	%p62, %r411, %r382;
	selp.b32 	%r412, 0, %r384, %p62;
	add.s32 	%r390, %r385, %r412;
	mov.b32 	%r391, 4;
	// begin inline asm
	shfl.sync.down.b32 %r389, %r390, %r391, %r382, %r403;
	// end inline asm
	add.s32 	%r413, %r227, 4;
	setp.gt.s32 	%p63, %r413, %r382;
	selp.b32 	%r414, 0, %r389, %p63;
	add.s32 	%r395, %r390, %r414;
	mov.b32 	%r396, 8;
	// begin inline asm
	shfl.sync.down.b32 %r394, %r395, %r396, %r382, %r403;
	// end inline asm
	add.s32 	%r415, %r227, 8;
	setp.gt.s32 	%p64, %r415, %r382;
	selp.b32 	%r416, 0, %r394, %p64;
	add.s32 	%r400, %r395, %r416;
	mov.b32 	%r401, 16;
	// begin inline asm
	shfl.sync.down.b32 %r399, %r400, %r401, %r382, %r403;
	// end inline asm
	add.s32 	%r417, %r227, 16;
	setp.gt.s32 	%p65, %r417, %r382;
	selp.b32 	%r418, 0, %r399, %p65;
	add.s32 	%r419, %r418, %r994;
	add.s32 	%r994, %r419, %r400;
	add.s32 	%r997, %r997, -32;
	bra.uni 	$L__BB16_81;
$L__BB16_86:
	@%p39 bra 	$L__BB16_88;
	add.s32 	%r372, %r994, %r149;
	add.s64 	%rd29, %rd13, 256;
	mov.b32 	%r371, 101;
	// begin inline asm
	st.relaxed.gpu.v2.u32 [%rd29], {%r371, %r372};
	// end inline asm
	st.shared.u32 	[_ZZN3cub18CUB_300001_SM_10006detail4scan16DeviceScanKernelINS2_10policy_hubIiiimN4cuda3std3__44plusIvEEE10Policy1000EN6thrust24THRUST_300001_SM_1000_NS10device_ptrIiEENSD_6detail15normal_iteratorISF_EENS0_13ScanTileStateIiLb1EEES9_NS1_10InputValueIiPiEEmiLb0EiEEvT0_T1_T2_iT3_T4_T5_E12temp_storage+4], %r994;
	st.shared.u32 	[_ZZN3cub18CUB_300001_SM_10006detail4scan16DeviceScanKernelINS2_10policy_hubIiiimN4cuda3std3__44plusIvEEE10Policy1000EN6thrust24THRUST_300001_SM_1000_NS10device_ptrIiEENSD_6detail15normal_iteratorISF_EENS0_13ScanTileStateIiLb1EEES9_NS1_10InputValueIiPiEEmiLb0EiEEvT0_T1_T2_iT3_T4_T5_E12temp_storage+8], %r372;
$L__BB16_88:
	setp.ne.s32 	%p54, %r227, 0;
	mov.u32 	%r1001, %r151;
	@%p54 bra 	$L__BB16_90;
	st.shared.u32 	[_ZZN3cub18CUB_300001_SM_10006detail4scan16DeviceScanKernelINS2_10policy_hubIiiimN4cuda3std3__44plusIvEEE10Policy1000EN6thrust24THRUST_300001_SM_1000_NS10device_ptrIiEENSD_6detail15normal_iteratorISF_EENS0_13ScanTileStateIiLb1EEES9_NS1_10InputValueIiPiEEmiLb0EiEEvT0_T1_T2_iT3_T4_T5_E12temp_storage+84], %r994;
	mov.u32 	%r1001, %r994;
$L__BB16_90:
	bar.sync 	0;
	setp.eq.s32 	%p55, %r76, 0;
	ld.shared.u32 	%r373, [_ZZN3cub18CUB_300001_SM_10006detail4scan16DeviceScanKernelINS2_10policy_hubIiiimN4cuda3std3__44plusIvEEE10Policy1000EN6thrust24THRUST_300001_SM_1000_NS10device_ptrIiEENSD_6detail15normal_iteratorISF_EENS0_13ScanTileStateIiLb1EEES9_NS1_10InputValueIiPiEEmiLb0EiEEvT0_T1_T2_iT3_T4_T5_E12temp_storage+84];
	selp.b32 	%r374, 0, %r373, %p55;
	add.s32 	%r1002, %r374, %r1001;
$L__BB16_91:
	add.s32 	%r514, %r1002, %r125;
	add.s32 	%r515, %r126, %r514;
	add.s32 	%r516, %r127, %r515;
	add.s32 	%r517, %r128, %r516;
	add.s32 	%r518, %r129, %r517;
	add.s32 	%r519, %r130, %r518;
	add.s32 	%r520, %r131, %r519;
	add.s32 	%r521, %r132, %r520;
	add.s32 	%r522, %r133, %r521;
	add.s32 	%r523, %r134, %r522;
	add.s32 	%r524, %r135, %r523;
	add.s32 	%r525, %r136, %r524;
	add.s32 	%r526, %r137, %r525;
	add.s32 	%r527, %r138, %r526;
	add.s32 	%r528, %r139, %r527;
	add.s32 	%r529, %r140, %r528;
	add.s32 	%r530, %r141, %r529;
	add.s32 	%r531, %r142, %r530;
	bar.sync 	0;
	st.shared.u32 	[%r124], %r1002;
	st.shared.u32 	[%r124+4], %r514;
	st.shared.u32 	[%r124+8], %r515;
	st.shared.u32 	[%r124+12], %r516;
	st.shared.u32 	[%r124+16], %r517;
	st.shared.u32 	[%r124+20], %r518;
	st.shared.u32 	[%r124+24], %r519;
	st.shared.u32 	[%r124+28], %r520;
	st.shared.u32 	[%r124+32], %r521;
	st.shared.u32 	[%r124+36], %r522;
	st.shared.u32 	[%r124+40], %r523;
	st.shared.u32 	[%r124+44], %r524;
	st.shared.u32 	[%r124+48], %r525;
	st.shared.u32 	[%r124+52], %r526;
	st.shared.u32 	[%r124+56], %r527;
	st.shared.u32 	[%r124+60], %r528;
	st.shared.u32 	[%r124+64], %r529;
	st.shared.u32 	[%r124+68], %r530;
	st.shared.u32 	[%r124+72], %r531;
	bar.warp.sync 	-1;
	ld.shared.u32 	%r185, [%r123];
	ld.shared.u32 	%r186, [%r123+128];
	ld.shared.u32 	%r187, [%r123+256];
	ld.shared.u32 	%r188, [%r123+384];
	ld.shared.u32 	%r189, [%r123+512];
	ld.shared.u32 	%r190, [%r123+640];
	ld.shared.u32 	%r191, [%r123+768];
	ld.shared.u32 	%r192, [%r123+896];
	ld.shared.u32 	%r193, [%r123+1024];
	ld.shared.u32 	%r194, [%r123+1152];
	ld.shared.u32 	%r195, [%r123+1280];
	ld.shared.u32 	%r196, [%r123+1408];
	ld.shared.u32 	%r197, [%r123+1536];
	ld.shared.u32 	%r198, [%r123+1664];
	ld.shared.u32 	%r199, [%r123+1792];
	ld.shared.u32 	%r200, [%r123+1920];
	ld.shared.u32 	%r201, [%r123+2048];
	ld.shared.u32 	%r202, [%r123+2176];
	ld.shared.u32 	%r203, [%r123+2304];
	setp.ne.s32 	%p80, %r76, 0;
	@%p80 bra 	$L__BB16_93;
	st.volatile.shared.u32 	[_ZZN3cub18CUB_300001_SM_10006detail4scan16DeviceScanKernelINS2_10policy_hubIiiimN4cuda3std3__44plusIvEEE10Policy1000EN6thrust24THRUST_300001_SM_1000_NS10device_ptrIiEENSD_6detail15normal_iteratorISF_EENS0_13ScanTileStateIiLb1EEES9_NS1_10InputValueIiPiEEmiLb0EiEEvT0_T1_T2_iT3_T4_T5_E12temp_storage+31616], %r75;
$L__BB16_93:
	bar.sync 	0;
	ld.volatile.shared.u32 	%r204, [_ZZN3cub18CUB_300001_SM_10006detail4scan16DeviceScanKernelINS2_10policy_hubIiiimN4cuda3std3__44plusIvEEE10Policy1000EN6thrust24THRUST_300001_SM_1000_NS10device_ptrIiEENSD_6detail15normal_iteratorISF_EENS0_13ScanTileStateIiLb1EEES9_NS1_10InputValueIiPiEEmiLb0EiEEvT0_T1_T2_iT3_T4_T5_E12temp_storage+31616];
	cvt.u64.u32 	%rd39, %r78;
	add.s64 	%rd40, %rd5, %rd39;
	setp.ge.s32 	%p81, %r78, %r204;
	shl.b64 	%rd41, %rd40, 2;
	add.s64 	%rd15, %rd4, %rd41;
	@%p81 bra 	$L__BB16_95;
	st.global.u32 	[%rd15], %r185;
$L__BB16_95:
	mov.u32 	%r532, %tid.x;
	and.b32  	%r533, %r532, 992;
	mul.lo.s32 	%r534, %r533, 19;
	and.b32  	%r535, %r532, 31;
	or.b32  	%r536, %r534, %r535;
	add.s32 	%r537, %r536, 32;
	setp.ge.s32 	%p82, %r537, %r204;
	@%p82 bra 	$L__BB16_97;
	st.global.u32 	[%rd15+128], %r186;
$L__BB16_97:
	add.s32 	%r543, %r536, 64;
	setp.ge.s32 	%p83, %r543, %r204;
	@%p83 bra 	$L__BB16_99;
	st.global.u32 	[%rd15+256], %r187;
$L__BB16_99:
	add.s32 	%r549, %r536, 96;
	setp.ge.s32 	%p84, %r549, %r204;
	@%p84 bra 	$L__BB16_101;
	st.global.u32 	[%rd15+384], %r188;
$L__BB16_101:
	add.s32 	%r555, %r536, 128;
	setp.ge.s32 	%p85, %r555, %r204;
	@%p85 bra 	$L__BB16_103;
	st.global.u32 	[%rd15+512], %r189;
$L__BB16_103:
	add.s32 	%r561, %r536, 160;
	setp.ge.s32 	%p86, %r561, %r204;
	@%p86 bra 	$L__BB16_105;
	st.global.u32 	[%rd15+640], %r190;
$L__BB16_105:
	add.s32 	%r567, %r536, 192;
	setp.ge.s32 	%p87, %r567, %r204;
	@%p87 bra 	$L__BB16_107;
	st.global.u32 	[%rd15+768], %r191;
$L__BB16_107:
	add.s32 	%r573, %r536, 224;
	setp.ge.s32 	%p88, %r573, %r204;
	@%p88 bra 	$L__BB16_109;
	st.global.u32 	[%rd15+896], %r192;
$L__BB16_109:
	setp.ge.s32 	%p89, %r95, %r204;
	@%p89 bra 	$L__BB16_111;
	st.global.u32 	[%rd15+1024], %r193;
$L__BB16_111:
	setp.ge.s32 	%p90, %r98, %r204;
	@%p90 bra 	$L__BB16_113;
	st.global.u32 	[%rd15+1152], %r194;
$L__BB16_113:
	add.s32 	%r579, %r536, 320;
	setp.ge.s32 	%p91, %r579, %r204;
	@%p91 bra 	$L__BB16_115;
	st.global.u32 	[%rd15+1280], %r195;
$L__BB16_115:
	add.s32 	%r585, %r536, 352;
	setp.ge.s32 	%p92, %r585, %r204;
	@%p92 bra 	$L__BB16_117;
	st.global.u32 	[%rd15+1408], %r196;
$L__BB16_117:
	add.s32 	%r591, %r536, 384;
	setp.ge.s32 	%p93, %r591, %r204;
	@%p93 bra 	$L__BB16_119;
	st.global.u32 	[%rd15+1536], %r197;
$L__BB16_119:
	add.s32 	%r597, %r536, 416;
	setp.ge.s32 	%p94, %r597, %r204;
	@%p94 bra 	$L__BB16_121;
	st.global.u32 	[%rd15+1664], %r198;
$L__BB16_121:
	add.s32 	%r603, %r536, 448;
	setp.ge.s32 	%p95, %r603, %r204;
	@%p95 bra 	$L__BB16_123;
	st.global.u32 	[%rd15+1792], %r199;
$L__BB16_123:
	add.s32 	%r609, %r536, 480;
	setp.ge.s32 	%p96, %r609, %r204;
	@%p96 bra 	$L__BB16_125;
	st.global.u32 	[%rd15+1920], %r200;
$L__BB16_125:
	add.s32 	%r615, %r536, 512;
	setp.ge.s32 	%p97, %r615, %r204;
	@%p97 bra 	$L__BB16_127;
	st.global.u32 	[%rd15+2048], %r201;
$L__BB16_127:
	setp.ge.s32 	%p98, %r115, %r204;
	@%p98 bra 	$L__BB16_129;
	st.global.u32 	[%rd15+2176], %r202;
$L__BB16_129:
	setp.ge.s32 	%p99, %r118, %r204;
	@%p99 bra 	$L__BB16_131;
	st.global.u32 	[%rd15+2304], %r203;
$L__BB16_131:
	ret;

}


// ===== COMPILED SASS (sm_100) =====

	.target	sm_100

	.elftype	@"ET_EXEC"


//--------------------- .note.nv.tkinfo           --------------------------
	.section	.note.nv.tkinfo,"",@"SHT_NOTE"
	.sectionflags	@"SHF_NOTE_NV_TKINFO"
	.tkinfo
        /*0018*/ 	.word	0x00000002
        /*0030*/ 	.string	""
        /*0030*/ 	.string	"ptxas"
        /*0030*/ 	.string	"Cuda compilation tools, release 13.0, V13.0.88"
        /*0030*/ 	.string	"Build cuda_13.0.r13.0/compiler.36424714_0"
        /*0030*/ 	.string	"-arch sm_100 -m 64 "



//--------------------- .note.nv.cuinfo           --------------------------
	.section	.note.nv.cuinfo,"",@"SHT_NOTE"
	.sectionflags	@"SHF_NOTE_NV_CUINFO"
        /*0018*/ 	.short	0x0002
        /*001a*/ 	.short	0x0064
        /*001c*/ 	.short	0x0082
	.zero		2


//--------------------- .nv.info                  --------------------------
	.section	.nv.info,"",@"SHT_CUDA_INFO"
	.align	4


	//----- nvinfo : EIATTR_REGCOUNT
	.align		4
        /*0000*/ 	.byte	0x04, 0x2f
        /*0002*/ 	.short	(.L_44 - .L_43)
	.align		4
.L_43:
        /*0004*/ 	.word	index@(_Z16kernel_flagCharsPKcPii)
        /*0008*/ 	.word	0x0000000a


	//----- nvinfo : EIATTR_FRAME_SIZE
	.align		4
.L_44:
        /*000c*/ 	.byte	0x04, 0x11
        /*000e*/ 	.short	(.L_46 - .L_45)
	.align		4
.L_45:
        /*0010*/ 	.word	index@(_Z16kernel_flagCharsPKcPii)
        /*0014*/ 	.word	0x00000000


	//----- nvinfo : EIATTR_REGCOUNT
	.align		4
.L_46:
        /*0018*/ 	.byte	0x04, 0x2f
        /*001a*/ 	.short	(.L_48 - .L_47)
	.align		4
.L_47:
        /*001c*/ 	.word	index@(_Z17kernel_markStartsPKiPii)
        /*0020*/ 	.word	0x0000000a


	//----- nvinfo : EIATTR_FRAME_SIZE
	.align		4
.L_48:
        /*0024*/ 	.byte	0x04, 0x11
        /*0026*/ 	.short	(.L_50 - .L_49)
	.align		4
.L_49:
        /*0028*/ 	.word	index@(_Z17kernel_markStartsPKiPii)
        /*002c*/ 	.word	0x00000000


	//----- nvinfo : EIATTR_REGCOUNT
	.align		4
.L_50:
        /*0030*/ 	.byte	0x04, 0x2f
        /*0032*/ 	.short	(.L_52 - .L_51)
	.align		4
.L_51:
        /*0034*/ 	.word	index@(_Z17kernel_scatterPosPKiS0_Pii)
        /*0038*/ 	.word	0x0000000a


	//----- nvinfo : EIATTR_FRAME_SIZE
	.align		4
.L_52:
        /*003c*/ 	.byte	0x04, 0x11
        /*003e*/ 	.short	(.L_54 - .L_53)
	.align		4
.L_53:
        /*0040*/ 	.word	index@(_Z17kernel_scatterPosPKiS0_Pii)
        /*0044*/ 	.word	0x00000000


	//----- nvinfo : EIATTR_REGCOUNT
	.align		4
.L_54:
        /*0048*/ 	.byte	0x04, 0x2f
        /*004a*/ 	.short	(.L_56 - .L_55)
	.align		4
.L_55:
        /*004c*/ 	.word	index@(_Z16kernel_mergeStepPKcPKiPiiii)
        /*0050*/ 	.word	0x00000020


	//----- nvinfo : EIATTR_FRAME_SIZE
	.align		4
.L_56:
        /*0054*/ 	.byte	0x04, 0x11
        /*0056*/ 	.short	(.L_58 - .L_57)
	.align		4
.L_57:
        /*0058*/ 	.word	index@(_Z16kernel_mergeStepPKcPKiPiiii)
        /*005c*/ 	.word	0x00000000


	//----- nvinfo : EIATTR_REGCOUNT
	.align		4
.L_58:
        /*0060*/ 	.byte	0x04, 0x2f
        /*0062*/ 	.short	(.L_60 - .L_59)
	.align		4
.L_59:
        /*0064*/ 	.word	index@(_Z22kernel_markGroupStartsPKiPiPKcii)
        /*0068*/ 	.word	0x0000000e


	//----- nvinfo : EIATTR_FRAME_SIZE
	.align		4
.L_60:
        /*006c*/ 	.byte	0x04, 0x11
        /*006e*/ 	.short	(.L_62 - .L_61)
	.align		4
.L_61:
        /*0070*/ 	.word	index@(_Z22kernel_markGroupStartsPKiPiPKcii)
        /*0074*/ 	.word	0x00000000


	//----- nvinfo : EIATTR_REGCOUNT
	.align		4
.L_62:
        /*0078*/ 	.byte	0x04, 0x2f
        /*007a*/ 	.short	(.L_64 - .L_63)
	.align		4
.L_63:
        /*007c*/ 	.word	index@(_Z19kernel_binarySearchPKciPKiiS0_S2_iPi)
        /*0080*/ 	.word	0x00000011


	//----- nvinfo : EIATTR_FRAME_SIZE
	.align		4
.L_64:
        /*0084*/ 	.byte	0x04, 0x11
        /*0086*/ 	.short	(.L_66 - .L_65)
	.align		4
.L_65:
        /*0088*/ 	.word	index@(_Z19kernel_binarySearchPKciPKiiS0_S2_iPi)
        /*008c*/ 	.word	0x00000000


	//----- nvinfo : EIATTR_REGCOUNT
	.align		4
.L_66:
        /*0090*/ 	.byte	0x04, 0x2f
        /*0092*/ 	.short	(.L_68 - .L_67)
	.align		4
.L_67:
        /*0094*/ 	.word	index@(_ZN3cub18CUB_300001_SM_10006detail11EmptyKernelIvEEvv)
        /*0098*/ 	.word	0x00000004


	//----- nvinfo : EIATTR_FRAME_SIZE
	.align		4
.L_68:
        /*009c*/ 	.byte	0x04, 0x11
        /*009e*/ 	.short	(.L_70 - .L_69)
	.align		4
.L_69:
        /*00a0*/ 	.word	index@(_ZN3cub18CUB_300001_SM_10006detail11EmptyKernelIvEEvv)
        /*00a4*/ 	.word	0x00000000


	//----- nvinfo : EIATTR_REGCOUNT
	.align		4
.L_70:
        /*00a8*/ 	.byte	0x04, 0x2f
        /*00aa*/ 	.short	(.L_72 - .L_71)
	.align		4
.L_71:
        /*00ac*/ 	.word	index@(_ZN3cub18CUB_300001_SM_10006detail8for_each13static_kernelINS2_12policy_hub_t12policy_500_tEmN6thrust24THRUST_300001_SM_1000_NS8cuda_cub20__uninitialized_fill7functorINS7_10device_ptrIiEEiEEEEvT0_T1_)
        /*00b0*/ 	.word	0x00000008


	//----- nvinfo : EIATTR_FRAME_SIZE
	.align		4
.L_72:
        /*00b4*/ 	.byte	0x04, 0x11
        /*00b6*/ 	.short	(.L_74 - .L_73)
	.align		4
.L_73:
        /*00b8*/ 	.word	index@(_ZN3cub18CUB_300001_SM_10006detail8for_each13static_kernelINS2_12policy_hub_t12policy_500_tEmN6thrust24THRUST_300001_SM_1000_NS8cuda_cub20__uninitialized_fill7functorINS7_10device_ptrIiEEiEEEEvT0_T1_)
        /*00bc*/ 	.word	0x00000000


	//----- nvinfo : EIATTR_REGCOUNT
	.align		4
.L_74:
        /*00c0*/ 	.byte	0x04, 0x2f
        /*00c2*/ 	.short	(.L_76 - .L_75)
	.align		4
.L_75:
        /*00c4*/ 	.word	index@(_ZN3cub18CUB_300001_SM_10006detail6reduce28DeviceReduceSingleTileKernelINS2_10policy_hubIijN4cuda3std3__44plusIiEEE10Policy1000EN6thrust24THRUST_300001_SM_1000_NS10device_ptrIiEEPijS9_iiNS7_10__identityEEEvT0_T1_T2_T3_T4_T6_)
        /*00c8*/ 	.word	0x00000020


	//----- nvinfo : EIATTR_FRAME_SIZE
	.align		4
.L_76:
        /*00cc*/ 	.byte	0x04, 0x11
        /*00ce*/ 	.short	(.L_78 - .L_77)
	.align		4
.L_77:
        /*00d0*/ 	.word	index@(_ZN3cub18CUB_300001_SM_10006detail6reduce28DeviceReduceSingleTileKernelINS2_10policy_hubIijN4cuda3std3__44plusIiEEE10Policy1000EN6thrust24THRUST_300001_SM_1000_NS10device_ptrIiEEPijS9_iiNS7_10__identityEEEvT0_T1_T2_T3_T4_T6_)
        /*00d4*/ 	.word	0x00000000


	//----- nvinfo : EIATTR_REGCOUNT
	.align		4
.L_78:
        /*00d8*/ 	.byte	0x04, 0x2f
        /*00da*/ 	.short	(.L_80 - .L_79)
	.align		4
.L_79:
        /*00dc*/ 	.word	index@(_ZN3cub18CUB_300001_SM_10006detail6reduce18DeviceReduceKernelINS2_10policy_hubIijN4cuda3std3__44plusIiEEE10Policy1000EN6thrust24THRUST_300001_SM_1000_NS10device_ptrIiEEjS9_iNS7_10__identityEEEvT0_PT3_T1_NS0_13GridEvenShareISK_EET2_T4_)
        /*00e0*/ 	.word	0x00000020


	//----- nvinfo : EIATTR_FRAME_SIZE
	.align		4
.L_80:
        /*00e4*/ 	.byte	0x04, 0x11
        /*00e6*/ 	.short	(.L_82 - .L_81)
	.align		4
.L_81:
        /*00e8*/ 	.word	index@(_ZN3cub18CUB_300001_SM_10006detail6reduce18DeviceReduceKernelINS2_10policy_hubIijN4cuda3std3__44plusIiEEE10Policy1000EN6thrust24THRUST_300001_SM_1000_NS10device_ptrIiEEjS9_iNS7_10__identityEEEvT0_PT3_T1_NS0_13GridEvenShareISK_EET2_T4_)
        /*00ec*/ 	.word	0x00000000


	//----- nvinfo : EIATTR_REGCOUNT
	.align		4
.L_82:
        /*00f0*/ 	.byte	0x04, 0x2f
        /*00f2*/ 	.short	(.L_84 - .L_83)
	.align		4
.L_83:
        /*00f4*/ 	.word	index@(_ZN3cub18CUB_300001_SM_10006detail6reduce28DeviceReduceSingleTileKernelINS2_10policy_hubIijN4cuda3std3__44plusIiEEE10Policy1000EPiSC_iS9_iiNS7_10__identityEEEvT0_T1_T2_T3_T4_T6_)
        /*00f8*/ 	.word	0x00000020


	//----- nvinfo : EIATTR_FRAME_SIZE
	.align		4
.L_84:
        /*00fc*/ 	.byte	0x04, 0x11
        /*00fe*/ 	.short	(.L_86 - .L_85)
	.align		4
.L_85:
        /*0100*/ 	.word	index@(_ZN3cub18CUB_300001_SM_10006detail6reduce28DeviceReduceSingleTileKernelINS2_10policy_hubIijN4cuda3std3__44plusIiEEE10Policy1000EPiSC_iS9_iiNS7_10__identityEEEvT0_T1_T2_T3_T4_T6_)
        /*0104*/ 	.word	0x00000000


	//----- nvinfo : EIATTR_REGCOUNT
	.align		4
.L_86:
        /*0108*/ 	.byte	0x04, 0x2f
        /*010a*/ 	.short	(.L_88 - .L_87)
	.align		4
.L_87:
        /*010c*/ 	.word	index@(_ZN3cub18CUB_300001_SM_10006detail6reduce28DeviceReduceSingleTileKernelINS2_10policy_hubIiyN4cuda3std3__44plusIiEEE10Policy1000EN6thrust24THRUST_300001_SM_1000_NS10device_ptrIiEEPiyS9_iiNS7_10__identityEEEvT0_T1_T2_T3_T4_T6_)
        /*0110*/ 	.word	0x0000001f


	//----- nvinfo : EIATTR_FRAME_SIZE
	.align		4
.L_88:
        /*0114*/ 	.byte	0x04, 0x11
        /*0116*/ 	.short	(.L_90 - .L_89)
	.align		4
.L_89:
        /*0118*/ 	.word	index@(_ZN3cub18CUB_300001_SM_10006detail6reduce28DeviceReduceSingleTileKernelINS2_10policy_hubIiyN4cuda3std3__44plusIiEEE10Policy1000EN6thrust24THRUST_300001_SM_1000_NS10device_ptrIiEEPiyS9_iiNS7_10__identityEEEvT0_T1_T2_T3_T4_T6_)
        /*011c*/ 	.word	0x00000000


	//----- nvinfo : EIATTR_REGCOUNT
	.align		4
.L_90:
        /*0120*/ 	.byte	0x04, 0x2f
        /*0122*/ 	.short	(.L_92 - .L_91)
	.align		4
.L_91:
        /*0124*/ 	.word	index@(_ZN3cub18CUB_300001_SM_10006detail6reduce18DeviceReduceKernelINS2_10policy_hubIiyN4cuda3std3__44plusIiEEE10Policy1000EN6thrust24THRUST_300001_SM_1000_NS10device_ptrIiEEyS9_iNS7_10__identityEEEvT0_PT3_T1_NS0_13GridEvenShareISK_EET2_T4_)
        /*0128*/ 	.word	0x0000001e


	//----- nvinfo : EIATTR_FRAME_SIZE
	.align		4
.L_92:
        /*012c*/ 	.byte	0x04, 0x11
        /*012e*/ 	.short	(.L_94 - .L_93)
	.align		4
.L_93:
        /*0130*/ 	.word	index@(_ZN3cub18CUB_300001_SM_10006detail6reduce18DeviceReduceKernelINS2_10policy_hubIiyN4cuda3std3__44plusIiEEE10Policy1000EN6thrust24THRUST_300001_SM_1000_NS10device_ptrIiEEyS9_iNS7_10__identityEEEvT0_PT3_T1_NS0_13GridEvenShareISK_EET2_T4_)
        /*0134*/ 	.word	0x00000000


	//----- nvinfo : EIATTR_REGCOUNT
	.align		4
.L_94:
        /*0138*/ 	.byte	0x04, 0x2f
        /*013a*/ 	.short	(.L_96 - .L_95)
	.align		4
.L_95:
        /*013c*/ 	.word	index@(_ZN3cub18CUB_300001_SM_10006detail6reduce28DeviceReduceSingleTileKernelINS2_10policy_hubIiyN4cuda3std3__44plusIiEEE10Policy1000EPiSC_iS9_iiNS7_10__identityEEEvT0_T1_T2_T3_T4_T6_)
        /*0140*/ 	.word	0x00000020


	//----- nvinfo : EIATTR_FRAME_SIZE
	.align		4
.L_96:
        /*0144*/ 	.byte	0x04, 0x11
        /*0146*/ 	.short	(.L_98 - .L_97)
	.align		4
.L_97:
        /*0148*/ 	.word	index@(_ZN3cub18CUB_300001_SM_10006detail6reduce28DeviceReduceSingleTileKernelINS2_10policy_hubIiyN4cuda3std3__44plusIiEEE10Policy1000EPiSC_iS9_iiNS7_10__identityEEEvT0_T1_T2_T3_T4_T6_)
        /*014c*/ 	.word	0x00000000


	//----- nvinfo : EIATTR_REGCOUNT
	.align		4
.L_98:
        /*0150*/ 	.byte	0x04, 0x2f
        /*0152*/ 	.short	(.L_100 - .L_99)
	.align		4
.L_99:
        /*0154*/ 	.word	index@(_ZN3cub18CUB_300001_SM_10006detail4scan20DeviceScanInitKernelINS0_13ScanTileStateIiLb1EEEEEvT_i)
        /*0158*/ 	.word	0x00000008


	//----- nvinfo : EIATTR_FRAME_SIZE
	.align		4
.L_100:
        /*015c*/ 	.byte	0x04, 0x11
        /*015e*/ 	.short	(.L_102 - .L_101)
	.align		4
.L_101:
        /*0160*/ 	.word	index@(_ZN3cub18CUB_300001_SM_10006detail4scan20DeviceScanInitKernelINS0_13ScanTileStateIiLb1EEEEEvT_i)
        /*0164*/ 	.word	0x00000000


	//----- nvinfo : EIATTR_REGCOUNT
	.align		4
.L_102:
        /*0168*/ 	.byte	0x04, 0x2f
        /*016a*/ 	.short	(.L_104 - .L_103)
	.align		4
.L_103:
        /*016c*/ 	.word	index@(_ZN3cub18CUB_300001_SM_10006detail4scan16DeviceScanKernelINS2_10policy_hubIiiijN4cuda3std3__44plusIvEEE10Policy1000EN6thrust24THRUST_300001_SM_1000_NS10device_ptrIiEENSD_6detail15normal_iteratorISF_EENS0_13ScanTileStateIiLb1EEES9_NS1_10InputValueIiPiEEjiLb0EiEEvT0_T1_T2_iT3_T4_T5_)
        /*0170*/ 	.word	0x00000038


	//----- nvinfo : EIATTR_FRAME_SIZE
	.align		4
.L_104:
        /*0174*/ 	.byte	0x04, 0x11
        /*0176*/ 	.short	(.L_106 - .L_105)
	.align		4
.L_105:
        /*0178*/ 	.word	index@(_ZN3cub18CUB_300001_SM_10006detail4scan16DeviceScanKernelINS2_10policy_hubIiiijN4cuda3std3__44plusIvEEE10Policy1000EN6thrust24THRUST_300001_SM_1000_NS10device_ptrIiEENSD_6detail15normal_iteratorISF_EENS0_13ScanTileStateIiLb1EEES9_NS1_10InputValueIiPiEEjiLb0EiEEvT0_T1_T2_iT3_T4_T5_)
        /*017c*/ 	.word	0x00000000


	//----- nvinfo : EIATTR_REGCOUNT
	.align		4
.L_106:
        /*0180*/ 	.byte	0x04, 0x2f
        /*0182*/ 	.short	(.L_108 - .L_107)
	.align		4
.L_107:
        /*0184*/ 	.word	index@(_ZN3cub18CUB_300001_SM_10006detail4scan16DeviceScanKernelINS2_10policy_hubIiiimN4cuda3std3__44plusIvEEE10Policy1000EN6thrust24THRUST_300001_SM_1000_NS10device_ptrIiEENSD_6detail15normal_iteratorISF_EENS0_13ScanTileStateIiLb1EEES9_NS1_10InputValueIiPiEEmiLb0EiEEvT0_T1_T2_iT3_T4_T5_)
        /*0188*/ 	.word	0x00000030


	//----- nvinfo : EIATTR_FRAME_SIZE
	.align		4
.L_108:
        /*018c*/ 	.byte	0x04, 0x11
        /*018e*/ 	.short	(.L_110 - .L_109)
	.align		4
.L_109:
        /*0190*/ 	.word	index@(_ZN3cub18CUB_300001_SM_10006detail4scan16DeviceScanKernelINS2_10policy_hubIiiimN4cuda3std3__44plusIvEEE10Policy1000EN6thrust24THRUST_300001_SM_1000_NS10device_ptrIiEENSD_6detail15normal_iteratorISF_EENS0_13ScanTileStateIiLb1EEES9_NS1_10InputValueIiPiEEmiLb0EiEEvT0_T1_T2_iT3_T4_T5_)
        /*0194*/ 	.word	0x00000000


	//----- nvinfo : EIATTR_MIN_STACK_SIZE
	.align		4
.L_110:
        /*0198*/ 	.byte	0x04, 0x12
        /*019a*/ 	.short	(.L_112 - .L_111)
	.align		4
.L_111:
        /*019c*/ 	.word	index@(_ZN3cub18CUB_300001_SM_10006detail4scan16DeviceScanKernelINS2_10policy_hubIiiimN4cuda3std3__44plusIvEEE10Policy1000EN6thrust24THRUST_300001_SM_1000_NS10device_ptrIiEENSD_6detail15normal_iteratorISF_EENS0_13ScanTileStateIiLb1EEES9_NS1_10InputValueIiPiEEmiLb0EiEEvT0_T1_T2_iT3_T4_T5_)
        /*01a0*/ 	.word	0x00000000


	//----- nvinfo : EIATTR_MIN_STACK_SIZE
	.align		4
.L_112:
        /*01a4*/ 	.byte	0x04, 0x12
        /*01a6*/ 	.short	(.L_114 - .L_113)
	.align		4
.L_113:
        /*01a8*/ 	.word	index@(_ZN3cub18CUB_300001_SM_10006detail4scan16DeviceScanKernelINS2_10policy_hubIiiijN4cuda3std3__44plusIvEEE10Policy1000EN6thrust24THRUST_300001_SM_1000_NS10device_ptrIiEENSD_6detail15normal_iteratorISF_EENS0_13ScanTileStateIiLb1EEES9_NS1_10InputValueIiPiEEjiLb0EiEEvT0_T1_T2_iT3_T4_T5_)
        /*01ac*/ 	.word	0x00000000


	//----- nvinfo : EIATTR_MIN_STACK_SIZE
	.align		4
.L_114:
        /*01b0*/ 	.byte	0x04, 0x12
        /*01b2*/ 	.short	(.L_116 - .L_115)
	.align		4
.L_115:
        /*01b4*/ 	.word	index@(_ZN3cub18CUB_300001_SM_10006detail4scan20DeviceScanInitKernelINS0_13ScanTileStateIiLb1EEEEEvT_i)
        /*01b8*/ 	.word	0x00000000


	//----- nvinfo : EIATTR_MIN_STACK_SIZE
	.align		4
.L_116:
        /*01bc*/ 	.byte	0x04, 0x12
        /*01be*/ 	.short	(.L_118 - .L_117)
	.align		4
.L_117:
        /*01c0*/ 	.word	index@(_ZN3cub18CUB_300001_SM_10006detail6reduce28DeviceReduceSingleTileKernelINS2_10policy_hubIiyN4cuda3std3__44plusIiEEE10Policy1000EPiSC_iS9_iiNS7_10__identityEEEvT0_T1_T2_T3_T4_T6_)
        /*01c4*/ 	.word	0x00000000


	//----- nvinfo : EIATTR_MIN_STACK_SIZE
	.align		4
.L_118:
        /*01c8*/ 	.byte	0x04, 0x12
        /*01ca*/ 	.short	(.L_120 - .L_119)
	.align		4
.L_119:
        /*01cc*/ 	.word	index@(_ZN3cub18CUB_300001_SM_10006detail6reduce18DeviceReduceKernelINS2_10policy_hubIiyN4cuda3std3__44plusIiEEE10Policy1000EN6thrust24THRUST_300001_SM_1000_NS10device_ptrIiEEyS9_iNS7_10__identityEEEvT0_PT3_T1_NS0_13GridEvenShareISK_EET2_T4_)
        /*01d0*/ 	.word	0x00000000


	//----- nvinfo : EIATTR_MIN_STACK_SIZE
	.align		4
.L_120:
        /*01d4*/ 	.byte	0x04, 0x12
        /*01d6*/ 	.short	(.L_122 - .L_121)
	.align		4
.L_121:
        /*01d8*/ 	.word	index@(_ZN3cub18CUB_300001_SM_10006detail6reduce28DeviceReduceSingleTileKernelINS2_10policy_hubIiyN4cuda3std3__44plusIiEEE10Policy1000EN6thrust24THRUST_300001_SM_1000_NS10device_ptrIiEEPiyS9_iiNS7_10__identityEEEvT0_T1_T2_T3_T4_T6_)
        /*01dc*/ 	.word	0x00000000


	//----- nvinfo : EIATTR_MIN_STACK_SIZE
	.align		4
.L_122:
        /*01e0*/ 	.byte	0x04, 0x12
        /*01e2*/ 	.short	(.L_124 - .L_123)
	.align		4
.L_123:
        /*01e4*/ 	.word	index@(_ZN3cub18CUB_300001_SM_10006detail6reduce28DeviceReduceSingleTileKernelINS2_10policy_hubIijN4cuda3std3__44plusIiEEE10Policy1000EPiSC_iS9_iiNS7_10__identityEEEvT0_T1_T2_T3_T4_T6_)
        /*01e8*/ 	.word	0x00000000


	//----- nvinfo : EIATTR_MIN_STACK_SIZE
	.align		4
.L_124:
        /*01ec*/ 	.byte	0x04, 0x12
        /*01ee*/ 	.short	(.L_126 - .L_125)
	.align		4
.L_125:
        /*01f0*/ 	.word	index@(_ZN3cub18CUB_300001_SM_10006detail6reduce18DeviceReduceKernelINS2_10policy_hubIijN4cuda3std3__44plusIiEEE10Policy1000EN6thrust24THRUST_300001_SM_1000_NS10device_ptrIiEEjS9_iNS7_10__identityEEEvT0_PT3_T1_NS0_13GridEvenShareISK_EET2_T4_)
        /*01f4*/ 	.word	0x00000000


	//----- nvinfo : EIATTR_MIN_STACK_SIZE
	.align		4
.L_126:
        /*01f8*/ 	.byte	0x04, 0x12
        /*01fa*/ 	.short	(.L_128 - .L_127)
	.align		4
.L_127:
        /*01fc*/ 	.word	index@(_ZN3cub18CUB_300001_SM_10006detail6reduce28DeviceReduceSingleTileKernelINS2_10policy_hubIijN4cuda3std3__44plusIiEEE10Policy1000EN6thrust24THRUST_300001_SM_1000_NS10device_ptrIiEEPijS9_iiNS7_10__identityEEEvT0_T1_T2_T3_T4_T6_)
        /*0200*/ 	.word	0x00000000


	//----- nvinfo : EIATTR_MIN_STACK_SIZE
	.align		4
.L_128:
        /*0204*/ 	.byte	0x04, 0x12
        /*0206*/ 	.short	(.L_130 - .L_129)
	.align		4
.L_129:
        /*0208*/ 	.word	index@(_ZN3cub18CUB_300001_SM_10006detail8for_each13static_kernelINS2_12policy_hub_t12policy_500_tEmN6thrust24THRUST_300001_SM_1000_NS8cuda_cub20__uninitialized_fill7functorINS7_10device_ptrIiEEiEEEEvT0_T1_)
        /*020c*/ 	.word	0x00000000


	//----- nvinfo : EIATTR_MIN_STACK_SIZE
	.align		4
.L_130:
        /*0210*/ 	.byte	0x04, 0x12
        /*0212*/ 	.short	(.L_132 - .L_131)
	.align		4
.L_131:
        /*0214*/ 	.word	index@(_ZN3cub18CUB_300001_SM_10006detail11EmptyKernelIvEEvv)
        /*0218*/ 	.word	0x00000000


	//----- nvinfo : EIATTR_MIN_STACK_SIZE
	.align		4
.L_132:
        /*021c*/ 	.byte	0x04, 0x12
        /*021e*/ 	.short	(.L_134 - .L_133)
	.align		4
.L_133:
        /*0220*/ 	.word	index@(_Z19kernel_binarySearchPKciPKiiS0_S2_iPi)
        /*0224*/ 	.word	0x00000000


	//----- nvinfo : EIATTR_MIN_STACK_SIZE
	.align		4
.L_134:
        /*0228*/ 	.byte	0x04, 0x12
        /*022a*/ 	.short	(.L_136 - .L_135)
	.align		4
.L_135:
        /*022c*/ 	.word	index@(_Z22kernel_markGroupStartsPKiPiPKcii)
        /*0230*/ 	.word	0x00000000


	//----- nvinfo : EIATTR_MIN_STACK_SIZE
	.align		4
.L_136:
        /*0234*/ 	.byte	0x04, 0x12
        /*0236*/ 	.short	(.L_138 - .L_137)
	.align		4
.L_137:
        /*0238*/ 	.word	index@(_Z16kernel_mergeStepPKcPKiPiiii)
        /*023c*/ 	.word	0x00000000


	//----- nvinfo : EIATTR_MIN_STACK_SIZE
	.align		4
.L_138:
        /*0240*/ 	.byte	0x04, 0x12
        /*0242*/ 	.short	(.L_140 - .L_139)
	.align		4
.L_139:
        /*0244*/ 	.word	index@(_Z17kernel_scatterPosPKiS0_Pii)
        /*0248*/ 	.word	0x00000000


	//----- nvinfo : EIATTR_MIN_STACK_SIZE
	.align		4
.L_140:
        /*024c*/ 	.byte	0x04, 0x12
        /*024e*/ 	.short	(.L_142 - .L_141)
	.align		4
.L_141:
        /*0250*/ 	.word	index@(_Z17kernel_markStartsPKiPii)
        /*0254*/ 	.word	0x00000000


	//----- nvinfo : EIATTR_MIN_STACK_SIZE
	.align		4
.L_142:
        /*0258*/ 	.byte	0x04, 0x12
        /*025a*/ 	.short	(.L_144 - .L_143)
	.align		4
.L_143:
        /*025c*/ 	.word	index@(_Z16kernel_flagCharsPKcPii)
        /*0260*/ 	.word	0x00000000
.L_144:


//--------------------- .nv.compat                --------------------------
	.section	.nv.compat,"",@"SHT_CUDA_COMPAT_INFO"
	.align	4
        /*0000*/ 	.byte	0x02, 0x09, 0x00, 0x00, 0x02, 0x02, 0x01, 0x00, 0x02, 0x05, 0x05, 0x00, 0x03, 0x07, 0x01, 0x01
        /*0010*/ 	.byte	0x02, 0x03, 0x00, 0x00, 0x02, 0x06, 0x01, 0x00, 0x04, 0x0b, 0x08, 0x00, 0x09, 0x00, 0x00, 0x00
        /*0020*/ 	.byte	0x00, 0x00, 0x00, 0x00


//--------------------- .nv.info._ZN3cub18CUB_300001_SM_10006detail4scan16DeviceScanKernelINS2_10policy_hubIiiimN4cuda3std3__44plusIvEEE10Policy1000EN6thrust24THRUST_300001_SM_1000_NS10device_ptrIiEENSD_6detail15normal_iteratorISF_EENS0_13ScanTileStateIiLb1EEES9_NS1_10InputValueIiPiEEmiLb0EiEEvT0_T1_T2_iT3_T4_T5_ --------------------------
	.section	.nv.info._ZN3cub18CUB_300001_SM_10006detail4scan16DeviceScanKernelINS2_10policy_hubIiiimN4cuda3std3__44plusIvEEE10Policy1000EN6thrust24THRUST_300001_SM_1000_NS10device_ptrIiEENSD_6detail15normal_iteratorISF_EENS0_13ScanTileStateIiLb1EEES9_NS1_10InputValueIiPiEEmiLb0EiEEvT0_T1_T2_iT3_T4_T5_,"",@"SHT_CUDA_INFO"
	.sectionflags	@""
	.align	4


	//----- nvinfo : EIATTR_CUDA_API_VERSION
	.align		4
        /*0000*/ 	.byte	0x04, 0x37
        /*0002*/ 	.short	(.L_146 - .L_145)
.L_145:
        /*0004*/ 	.word	0x00000082


	//----- nvinfo : EIATTR_KPARAM_INFO
	.align		4
.L_146:
        /*0008*/ 	.byte	0x04, 0x17
        /*000a*/ 	.short	(.L_148 - .L_147)
.L_147:
        /*000c*/ 	.word	0x00000000
        /*0010*/ 	.short	0x0006
        /*0012*/ 	.short	0x0030
        /*0014*/ 	.byte	0x00, 0xf0, 0x21, 0x00


	//----- nvinfo : EIATTR_KPARAM_INFO
	.align		4
.L_148:
        /*0018*/ 	.byte	0x04, 0x17
        /*001a*/ 	.short	(.L_150 - .L_149)
.L_149:
        /*001c*/ 	.word	0x00000000
        /*0020*/ 	.short	0x0005
        /*0022*/ 	.short	0x0020
        /*0024*/ 	.byte	0x00, 0xf0, 0x41, 0x00


	//----- nvinfo : EIATTR_KPARAM_INFO
	.align		4
.L_150:
        /*0028*/ 	.byte	0x04, 0x17
        /*002a*/ 	.short	(.L_152 - .L_151)
.L_151:
        /*002c*/ 	.word	0x00000000
        /*0030*/ 	.short	0x0004
        /*0032*/ 	.short	0x001c
        /*0034*/ 	.byte	0x00, 0xf0, 0x05, 0x00


	//----- nvinfo : EIATTR_KPARAM_INFO
	.align		4
.L_152:
        /*0038*/ 	.byte	0x04, 0x17
        /*003a*/ 	.short	(.L_154 - .L_153)
.L_153:
        /*003c*/ 	.word	0x00000000
        /*0040*/ 	.short	0x0003
        /*0042*/ 	.short	0x0018
        /*0044*/ 	.byte	0x00, 0xf0, 0x11, 0x00


	//----- nvinfo : EIATTR_KPARAM_INFO
	.align		4
.L_154:
        /*0048*/ 	.byte	0x04, 0x17
        /*004a*/ 	.short	(.L_156 - .L_155)
.L_155:
        /*004c*/ 	.word	0x00000000
        /*0050*/ 	.short	0x0002
        /*0052*/ 	.short	0x0010
        /*0054*/ 	.byte	0x00, 0xf0, 0x21, 0x00


	//----- nvinfo : EIATTR_KPARAM_INFO
	.align		4
.L_156:
        /*0058*/ 	.byte	0x04, 0x17
        /*005a*/ 	.short	(.L_158 - .L_157)
.L_157:
        /*005c*/ 	.word	0x00000000
        /*0060*/ 	.short	0x0001
        /*0062*/ 	.short	0x0008
        /*0064*/ 	.byte	0x00, 0xf0, 0x21, 0x00


	//----- nvinfo : EIATTR_KPARAM_INFO
	.align		4
.L_158:
        /*0068*/ 	.byte	0x04, 0x17
        /*006a*/ 	.short	(.L_160 - .L_159)
.L_159:
        /*006c*/ 	.word	0x00000000
        /*0070*/ 	.short	0x0000
        /*0072*/ 	.short	0x0000
        /*0074*/ 	.byte	0x00, 0xf0, 0x21, 0x00


	//----- nvinfo : EIATTR_SPARSE_MMA_MASK
	.align		4
.L_160:
        /*0078*/ 	.byte	0x03, 0x50
        /*007a*/ 	.short	0x0000


	//----- nvinfo : EIATTR_MAXREG_COUNT
	.align		4
        /*007c*/ 	.byte	0x03, 0x1b
        /*007e*/ 	.short	0x0080


	//----- nvinfo : EIATTR_NUM_BARRIERS
	.align		4
        /*0080*/ 	.byte	0x02, 0x4c
        /*0082*/ 	.byte	0x01
	.zero		1


	//----- nvinfo : EIATTR_MERCURY_ISA_VERSION
	.align		4
        /*0084*/ 	.byte	0x03, 0x5f
        /*0086*/ 	.short	0x0101


	//----- nvinfo : EIATTR_COOP_GROUP_MASK_REGIDS
	.align		4
        /*0088*/ 	.byte	0x04, 0x29
        /*008a*/ 	.short	(.L_162 - .L_161)


	//   ....[0]....
.L_161:
        /*008c*/ 	.word	0xffffffff


	//   ....[1]....
        /*0090*/ 	.word	0xffffffff


	//   ....[2]....
        /*0094*/ 	.word	0xffffffff


	//   ....[3]....
        /*0098*/ 	.word	0xffffffff


	//   ....[4]....
        /*009c*/ 	.word	0xffffffff


	//   ....[5]....
        /*00a0*/ 	.word	0xffffffff


	//   ....[6]....
        /*00a4*/ 	.word	0xffffffff


	//   ....[7]....
        /*00a8*/ 	.word	0xffffffff


	//   ....[8]....
        /*00ac*/ 	.word	0xffffffff


	//   ....[9]....
        /*00b0*/ 	.word	0xffffffff


	//   ....[10]....
        /*00b4*/ 	.word	0xffffffff


	//   ....[11]....
        /*00b8*/ 	.word	0xffffffff


	//   ....[12]....
        /*00bc*/ 	.word	0xffffffff


	//   ....[13]....
        /*00c0*/ 	.word	0xffffffff


	//   ....[14]....
        /*00c4*/ 	.word	0xffffffff


	//   ....[15]....
        /*00c8*/ 	.word	0xffffffff


	//   ....[16]....
        /*00cc*/ 	.word	0xffffffff


	//   ....[17]....
        /*00d0*/ 	.word	0xffffffff


	//   ....[18]....
        /*00d4*/ 	.word	0xffffffff


	//   ....[19]....
        /*00d8*/ 	.word	0xffffffff


	//   ....[20]....
        /*00dc*/ 	.word	0xffffffff


	//   ....[21]....
        /*00e0*/ 	.word	0xffffffff


	//   ....[22]....
        /*00e4*/ 	.word	0xffffffff


	//   ....[23]....
        /*00e8*/ 	.word	0xffffffff


	//   ....[24]....
        /*00ec*/ 	.word	0xffffffff


	//   ....[25]....
        /*00f0*/ 	.word	0xffffffff


	//   ....[26]....
        /*00f4*/ 	.word	0xffffffff


	//   ....[27]....
        /*00f8*/ 	.word	0xffffffff


	//   ....[28]....
        /*00fc*/ 	.word	0xffffffff


	//   ....[29]....
        /*0100*/ 	.word	0xffffffff


	//   ....[30]....
        /*0104*/ 	.word	0xffffffff


	//   ....[31]....
        /*0108*/ 	.word	0xffffffff


	//   ....[32]....
        /*010c*/ 	.word	0xffffffff


	//   ....[33]....
        /*0110*/ 	.word	0xffffffff


	//   ....[34]....
        /*0114*/ 	.word	0xffffffff


	//   ....[35]....
        /*0118*/ 	.word	0xffffffff


	//   ....[36]....
        /*011c*/ 	.word	0xffffffff


	//   ....[37]....
        /*0120*/ 	.word	0xffffffff


	//   ....[38]....
        /*0124*/ 	.word	0xffffffff


	//   ....[39]....
        /*0128*/ 	.word	0xffffffff


	//   ....[40]....
        /*012c*/ 	.word	0xffffffff


	//   ....[41]....
        /*0130*/ 	.word	0xffffffff


	//   ....[42]....
        /*0134*/ 	.word	0xffffffff


	//   ....[43]....
        /*0138*/ 	.word	0xffffffff


	//   ....[44]....
        /*013c*/ 	.word	0xffffffff


	//   ....[45]....
        /*0140*/ 	.word	0xffffffff


	//   ....[46]....
        /*0144*/ 	.word	0xffffffff


	//   ....[47]....
        /*0148*/ 	.word	0xffffffff


	//   ....[48]....
        /*014c*/ 	.word	0xffffffff


	//   ....[49]....
        /*0150*/ 	.word	0xffffffff


	//   ....[50]....
        /*0154*/ 	.word	0xffffffff


	//   ....[51]....
        /*0158*/ 	.word	0xffffffff


	//   ....[52]....
        /*015c*/ 	.word	0xffffffff


	//   ....[53]....
        /*0160*/ 	.word	0xffffffff


	//   ....[54]....
        /*0164*/ 	.word	0xffffffff


	//   ....[55]....
        /*0168*/ 	.word	0xffffffff


	//   ....[56]....
        /*016c*/ 	.word	0xffffffff


	//   ....[57]....
        /*0170*/ 	.word	0xffffffff


	//   ....[58]....
        /*0174*/ 	.word	0xffffffff


	//   ....[59]....
        /*0178*/ 	.word	0xffffffff


	//   ....[60]....
        /*017c*/ 	.word	0x0500000a


	//   ....[61]....
        /*0180*/ 	.word	0x0500000a


	//   ....[62]....
        /*0184*/ 	.word	0x0500000a


	//   ....[63]....
        /*0188*/ 	.word	0x0500000a


	//   ....[64]....
        /*018c*/ 	.word	0x0500000a


	//   ....[65]....
        /*0190*/ 	.word	0x0500000a


	//   ....[66]....
        /*0194*/ 	.word	0x0500000a


	//   ....[67]....
        /*0198*/ 	.word	0x0500000a


	//   ....[68]....
        /*019c*/ 	.word	0x0500000a


	//   ....[69]....
        /*01a0*/ 	.word	0x0500000a


	//   ....[70]....
        /*01a4*/ 	.word	0x0500000a


	//   ....[71]....
        /*01a8*/ 	.word	0x0500000a


	//   ....[72]....
        /*01ac*/ 	.word	0x0500000a


	//   ....[73]....
        /*01b0*/ 	.word	0x0500000a


	//   ....[74]....
        /*01b4*/ 	.word	0x0500000a


	//   ....[75]....
        /*01b8*/ 	.word	0x0500000a


	//   ....[76]....
        /*01bc*/ 	.word	0x0500000a


	//   ....[77]....
        /*01c0*/ 	.word	0x0500000a


	//   ....[78]....
        /*01c4*/ 	.word	0x0500000a


	//   ....[79]....
        /*01c8*/ 	.word	0x0500000a


	//   ....[80]....
        /*01cc*/ 	.word	0x0500000a


	//   ....[81]....
        /*01d0*/ 	.word	0x0500000a


	//   ....[82]....
        /*01d4*/ 	.word	0x0500000a


	//   ....[83]....
        /*01d8*/ 	.word	0x0500000a


	//   ....[84]....
        /*01dc*/ 	.word	0x0500000a


	//   ....[85]....
        /*01e0*/ 	.word	0x0500000a


	//   ....[86]....
        /*01e4*/ 	.word	0x0500000a


	//   ....[87]....
        /*01e8*/ 	.word	0x0500000a


	//   ....[88]....
        /*01ec*/ 	.word	0x0500000a


	//   ....[89]....
        /*01f0*/ 	.word	0x0500000a


	//   ....[90]....
        /*01f4*/ 	.word	0x0500000a


	//   ....[91]....
        /*01f8*/ 	.word	0x0500000a


	//   ....[92]....
        /*01fc*/ 	.word	0x0500000a


	//   ....[93]....
        /*0200*/ 	.word	0x0500000a


	//   ....[94]....
        /*0204*/ 	.word	0x0500000a


	//   ....[95]....
        /*0208*/ 	.word	0x0500000a


	//----- nvinfo : EIATTR_COOP_GROUP_INSTR_OFFSETS
	.align		4
.L_162:
        /*020c*/ 	.byte	0x04, 0x28
        /*020e*/ 	.short	(.L_164 - .L_163)


	//   ....[0]....
.L_163:
        /*0210*/ 	.word	0x000004d0


	//   ....[1]....
        /*0214*/ 	.word	0x000006f0


	//   ....[2]....
        /*0218*/ 	.word	0x00000710


	//   ....[3]....
        /*021c*/ 	.word	0x00000730


	//   ....[4]....
        /*0220*/ 	.word	0x00000750


	//   ....[5]....
        /*0224*/ 	.word	0x00000770


	//   ....[6]....
        /*0228*/ 	.word	0x00000b80


	//   ....[7]....
        /*022c*/ 	.word	0x00000ba0


	//   ....[8]....
        /*0230*/ 	.word	0x00000bc0


	//   ....[9]....
        /*0234*/ 	.word	0x00000be0


	//   ....[10]....
        /*0238*/ 	.word	0x00000c00


	//   ....[11]....
        /*023c*/ 	.word	0x00001000


	//   ....[12]....
        /*0240*/ 	.word	0x00001090


	//   ....[13]....
        /*0244*/ 	.word	0x000010f0


	//   ....[14]....
        /*0248*/ 	.word	0x00001160


	//   ....[15]....
        /*024c*/ 	.word	0x000011c0


	//   ....[16]....
        /*0250*/ 	.word	0x00001210


	//   ....[17]....
        /*0254*/ 	.word	0x00001270


	//   ....[18]....
        /*0258*/ 	.word	0x000012c0


	//   ....[19]....
        /*025c*/ 	.word	0x000012e0


	//   ....[20]....
        /*0260*/ 	.word	0x000013a0


	//   ....[21]....
        /*0264*/ 	.word	0x00001430


	//   ....[22]....
        /*0268*/ 	.word	0x00001480


	//   ....[23]....
        /*026c*/ 	.word	0x000014e0


	//   ....[24]....
        /*0270*/ 	.word	0x00001540


	//   ....[25]....
        /*0274*/ 	.word	0x00001580


	//   ....[26]....
        /*0278*/ 	.word	0x000015c0


	//   ....[27]....
        /*027c*/ 	.word	0x00001600


	//   ....[28]....
        /*0280*/ 	.word	0x00001610


	//   ....[29]....
        /*0284*/ 	.word	0x00001a50


	//   ....[30]....
        /*0288*/ 	.word	0x00002430


	//   ....[31]....
        /*028c*/ 	.word	0x00002650


	//   ....[32]....
        /*0290*/ 	.word	0x00002670


	//   ....[33]....
        /*0294*/ 	.word	0x00002690


	//   ....[34]....
        /*0298*/ 	.word	0x000026b0


	//   ....[35]....
        /*029c*/ 	.word	0x000026d0


	//   ....[36]....
        /*02a0*/ 	.word	0x00002a60


	//   ....[37]....
        /*02a4*/ 	.word	0x00002a80


	//   ....[38]....
        /*02a8*/ 	.word	0x00002aa0


	//   ....[39]....
        /*02ac*/ 	.word	0x00002ac0


	//   ....[40]....
        /*02b0*/ 	.word	0x00002ae0


	//   ....[41]....
        /*02b4*/ 	.word	0x00002ee0


	//   ....[42]....
        /*02b8*/ 	.word	0x00002f70


	//   ....[43]....
        /*02bc*/ 	.word	0x00002fd0


	//   ....[44]....
        /*02c0*/ 	.word	0x00003030


	//   ....[45]....
        /*02c4*/ 	.word	0x00003090


	//   ....[46]....
        /*02c8*/ 	.word	0x000030f0


	//   ....[47]....
        /*02cc*/ 	.word	0x00003140


	//   ....[48]....
        /*02d0*/ 	.word	0x000031b0


	//   ....[49]....
        /*02d4*/ 	.word	0x000031c0


	//   ....[50]....
        /*02d8*/ 	.word	0x00003280


	//   ....[51]....
        /*02dc*/ 	.word	0x00003310


	//   ....[52]....
        /*02e0*/ 	.word	0x00003360


	//   ....[53]....
        /*02e4*/ 	.word	0x000033d0


	//   ....[54]....
        /*02e8*/ 	.word	0x00003430


	//   ....[55]....
        /*02ec*/ 	.word	0x00003480


	//   ....[56]....
        /*02f0*/ 	.word	0x000034c0


	//   ....[57]....
        /*02f4*/ 	.word	0x00003520


	//   ....[58]....
        /*02f8*/ 	.word	0x00003530


	//   ....[59]....
        /*02fc*/ 	.word	0x000039a0


	//   ....[60]....
        /*0300*/ 	.word	0x00003f30


	//   ....[61]....
        /*0304*/ 	.word	0x00003fb0


	//   ....[62]....
        /*0308*/ 	.word	0x00004040


	//   ....[63]....
        /*030c*/ 	.word	0x00004120


	//   ....[64]....
        /*0310*/ 	.word	0x000041a0


	//   ....[65]....
        /*0314*/ 	.word	0x00004230


	//   ....[66]....
        /*0318*/ 	.word	0x000042b0


	//   ....[67]....
        /*031c*/ 	.word	0x00004330


	//   ....[68]....
        /*0320*/ 	.word	0x00004360


	//   ....[69]....
        /*0324*/ 	.word	0x00004430


	//   ....[70]....
        /*0328*/ 	.word	0x000044b0


	//   ....[71]....
        /*032c*/ 	.word	0x00004530


	//   ....[72]....
        /*0330*/ 	.word	0x000045e0


	//   ....[73]....
        /*0334*/ 	.word	0x00004670


	//   ....[74]....
        /*0338*/ 	.word	0x000046f0


	//   ....[75]....
        /*033c*/ 	.word	0x00004760


	//   ....[76]....
        /*0340*/ 	.word	0x000047e0


	//   ....[77]....
        /*0344*/ 	.word	0x00004840


	//   ....[78]....
        /*0348*/ 	.word	0x000048b0


	//   ....[79]....
        /*034c*/ 	.word	0x00004930


	//   ....[80]....
        /*0350*/ 	.word	0x000049d0


	//   ....[81]....
        /*0354*/ 	.word	0x00004a90


	//   ....[82]....
        /*0358*/ 	.word	0x00004b30


	//   ....[83]....
        /*035c*/ 	.word	0x00004bc0


	//   ....[84]....
        /*0360*/ 	.word	0x00004c50


	//   ....[85]....
        /*0364*/ 	.word	0x00004cc0


	//   ....[86]....
        /*0368*/ 	.word	0x00004cf0


	//   ....[87]....
        /*036c*/ 	.word	0x00004dc0


	//   ....[88]....
        /*0370*/ 	.word	0x00004e40


	//   ....[89]....
        /*0374*/ 	.word	0x00004ec0


	//   ....[90]....
        /*0378*/ 	.word	0x00004f80


	//   ....[91]....
        /*037c*/ 	.word	0x00005020


	//   ....[92]....
        /*0380*/ 	.word	0x000050b0


	//   ....[93]....
        /*0384*/ 	.word	0x00005140


	//   ....[94]....
        /*0388*/ 	.word	0x000051d0


	//   ....[95]....
        /*038c*/ 	.word	0x00005230


	//----- nvinfo : EIATTR_VRC_CTA_INIT_COUNT
	.align		4
.L_164:
        /*0390*/ 	.byte	0x02, 0x4a
	.zero		1
	.zero		1


	//----- nvinfo : EIATTR_EXIT_INSTR_OFFSETS
	.align		4
        /*0394*/ 	.byte	0x04, 0x1c
        /*0396*/ 	.short	(.L_166 - .L_165)


	//   ....[0]....
.L_165:
        /*0398*/ 	.word	0x00001ce0


	//   ....[1]....
        /*039c*/ 	.word	0x00001d10


	//   ....[2]....
        /*03a0*/ 	.word	0x00003ec0


	//   ....[3]....
        /*03a4*/ 	.word	0x00003ee0


	//----- nvinfo : EIATTR_MAX_THREADS
	.align		4
.L_166:
        /*03a8*/ 	.byte	0x04, 0x05
        /*03aa*/ 	.short	(.L_168 - .L_167)
.L_167:
        /*03ac*/ 	.word	0x000001a0
        /*03b0*/ 	.word	0x00000001
        /*03b4*/ 	.word	0x00000001


	//----- nvinfo : EIATTR_CRS_STACK_SIZE
	.align		4
.L_168:
        /*03b8*/ 	.byte	0x04, 0x1e
        /*03ba*/ 	.short	(.L_170 - .L_169)
.L_169:
        /*03bc*/ 	.word	0x00000000


	//----- nvinfo : EIATTR_CBANK_PARAM_SIZE
	.align		4
.L_170:
        /*03c0*/ 	.byte	0x03, 0x19
        /*03c2*/ 	.short	0x0038


	//----- nvinfo : EIATTR_PARAM_CBANK
	.align		4
        /*03c4*/ 	.byte	0x04, 0x0a
        /*03c6*/ 	.short	(.L_172 - .L_171)
	.align		4
.L_171:
        /*03c8*/ 	.word	index@(.nv.constant0._ZN3cub18CUB_300001_SM_10006detail4scan16DeviceScanKernelINS2_10policy_hubIiiimN4cuda3std3__44plusIvEEE10Policy1000EN6thrust24THRUST_300001_SM_1000_NS10device_ptrIiEENSD_6detail15normal_iteratorISF_EENS0_13ScanTileStateIiLb1EEES9_NS1_10InputValueIiPiEEmiLb0EiEEvT0_T1_T2_iT3_T4_T5_)
        /*03cc*/ 	.short	0x0380
        /*03ce*/ 	.short	0x0038


	//----- nvinfo : EIATTR_SW_WAR
	.align		4
.L_172:
        /*03d0*/ 	.byte	0x04, 0x36
        /*03d2*/ 	.short	(.L_174 - .L_173)
.L_173:
        /*03d4*/ 	.word	0x00000008
.L_174:


//--------------------- .nv.info._ZN3cub18CUB_300001_SM_10006detail4scan16DeviceScanKernelINS2_10policy_hubIiiijN4cuda3std3__44plusIvEEE10Policy1000EN6thrust24THRUST_300001_SM_1000_NS10device_ptrIiEENSD_6detail15normal_iteratorISF_EENS0_13ScanTileStateIiLb1EEES9_NS1_10InputValueIiPiEEjiLb0EiEEvT0_T1_T2_iT3_T4_T5_ --------------------------
	.section	.nv.info._ZN3cub18CUB_300001_SM_10006detail4scan16DeviceScanKernelINS2_10policy_hubIiiijN4cuda3std3__44plusIvEEE10Policy1000EN6thrust24THRUST_300001_SM_1000_NS10device_ptrIiEENSD_6detail15normal_iteratorISF_EENS0_13ScanTileStateIiLb1EEES9_NS1_10InputValueIiPiEEjiLb0EiEEvT0_T1_T2_iT3_T4_T5_,"",@"SHT_CUDA_INFO"
	.sectionflags	@""
	.align	4


	//----- nvinfo : EIATTR_CUDA_API_VERSION
	.align		4
        /*0000*/ 	.byte	0x04, 0x37
        /*0002*/ 	.short	(.L_176 - .L_175)
.L_175:
        /*0004*/ 	.word	0x00000082


	//----- nvinfo : EIATTR_KPARAM_INFO
	.align		4
.L_176:
        /*0008*/ 	.byte	0x04, 0x17
        /*000a*/ 	.short	(.L_178 - .L_177)
.L_177:
        /*000c*/ 	.word	0x00000000
        /*0010*/ 	.short	0x0006
        /*0012*/ 	.short	0x0030
        /*0014*/ 	.byte	0x00, 0xf0, 0x11, 0x00


	//----- nvinfo : EIATTR_KPARAM_INFO
	.align		4
.L_178:
        /*0018*/ 	.byte	0x04, 0x17
        /*001a*/ 	.short	(.L_180 - .L_179)
.L_179:
        /*001c*/ 	.word	0x00000000
        /*0020*/ 	.short	0x0005
        /*0022*/ 	.short	0x0020
        /*0024*/ 	.byte	0x00, 0xf0, 0x41, 0x00


	//----- nvinfo : EIATTR_KPARAM_INFO
	.align		4
.L_180:
        /*0028*/ 	.byte	0x04, 0x17
        /*002a*/ 	.short	(.L_182 - .L_181)
.L_181:
        /*002c*/ 	.word	0x00000000
        /*0030*/ 	.short	0x0004
        /*0032*/ 	.short	0x001c
        /*0034*/ 	.byte	0x00, 0xf0, 0x05, 0x00


	//----- nvinfo : EIATTR_KPARAM_INFO
	.align		4
.L_182:
        /*0038*/ 	.byte	0x04, 0x17
        /*003a*/ 	.short	(.L_184 - .L_183)
.L_183:
        /*003c*/ 	.word	0x00000000
        /*0040*/ 	.short	0x0003
        /*0042*/ 	.short	0x0018
        /*0044*/ 	.byte	0x00, 0xf0, 0x11, 0x00


	//----- nvinfo : EIATTR_KPARAM_INFO
	.align		4
.L_184:
        /*0048*/ 	.byte	0x04, 0x17
        /*004a*/ 	.short	(.L_186 - .L_185)
.L_185:
        /*004c*/ 	.word	0x00000000
        /*0050*/ 	.short	0x0002
        /*0052*/ 	.short	0x0010
        /*0054*/ 	.byte	0x00, 0xf0, 0x21, 0x00


	//----- nvinfo : EIATTR_KPARAM_INFO
	.align		4
.L_186:
        /*0058*/ 	.byte	0x04, 0x17
        /*005a*/ 	.short	(.L_188 - .L_187)
.L_187:
        /*005c*/ 	.word	0x00000000
        /*0060*/ 	.short	0x0001
        /*0062*/ 	.short	0x0008
        /*0064*/ 	.byte	0x00, 0xf0, 0x21, 0x00


	//----- nvinfo : EIATTR_KPARAM_INFO
	.align		4
.L_188:
        /*0068*/ 	.byte	0x04, 0x17
        /*006a*/ 	.short	(.L_190 - .L_189)
.L_189:
        /*006c*/ 	.word	0x00000000
        /*0070*/ 	.short	0x0000
        /*0072*/ 	.short	0x0000
        /*0074*/ 	.byte	0x00, 0xf0, 0x21, 0x00


	//----- nvinfo : EIATTR_SPARSE_MMA_MASK
	.align		4
.L_190:
        /*0078*/ 	.byte	0x03, 0x50
        /*007a*/ 	.short	0x0000


	//----- nvinfo : EIATTR_MAXREG_COUNT
	.align		4
        /*007c*/ 	.byte	0x03, 0x1b
        /*007e*/ 	.short	0x00a8


	//----- nvinfo : EIATTR_NUM_BARRIERS
	.align		4
        /*0080*/ 	.byte	0x02, 0x4c
        /*0082*/ 	.byte	0x01
	.zero		1


	//----- nvinfo : EIATTR_MERCURY_ISA_VERSION
	.align		4
        /*0084*/ 	.byte	0x03, 0x5f
        /*0086*/ 	.short	0x0101


	//----- nvinfo : EIATTR_UNUSED_LOAD_BYTE_OFFSET
	.align		4
        /*0088*/ 	.byte	0x04, 0x44
        /*008a*/ 	.short	(.L_192 - .L_191)


	//   ....[0]....
.L_191:
        /*008c*/ 	.word	0x00002a80
        /*0090*/ 	.word	0x00000fff


	//----- nvinfo : EIATTR_COOP_GROUP_MASK_REGIDS
	.align		4
.L_192:
        /*0094*/ 	.byte	0x04, 0x29
        /*0096*/ 	.short	(.L_194 - .L_193)


	//   ....[0]....
.L_193:
        /*0098*/ 	.word	0xffffffff


	//   ....[1]....
        /*009c*/ 	.word	0xffffffff


	//   ....[2]....
        /*00a0*/ 	.word	0xffffffff


	//   ....[3]....
        /*00a4*/ 	.word	0xffffffff


	//   ....[4]....
        /*00a8*/ 	.word	0xffffffff


	//   ....[5]....
        /*00ac*/ 	.word	0xffffffff


	//   ....[6]....
        /*00b0*/ 	.word	0xffffffff


	//   ....[7]....
        /*00b4*/ 	.word	0xffffffff


	//   ....[8]....
        /*00b8*/ 	.word	0xffffffff


	//   ....[9]....
        /*00bc*/ 	.word	0xffffffff


	//   ....[10]....
        /*00c0*/ 	.word	0xffffffff


	//   ....[11]....
        /*00c4*/ 	.word	0xffffffff


	//   ....[12]....
        /*00c8*/ 	.word	0xffffffff


	//   ....[13]....
        /*00cc*/ 	.word	0xffffffff


	//   ....[14]....
        /*00d0*/ 	.word	0xffffffff


	//   ....[15]....
        /*00d4*/ 	.word	0xffffffff


	//   ....[16]....
        /*00d8*/ 	.word	0xffffffff


	//   ....[17]....
        /*00dc*/ 	.word	0xffffffff


	//   ....[18]....
        /*00e0*/ 	.word	0xffffffff


	//   ....[19]....
        /*00e4*/ 	.word	0xffffffff


	//   ....[20]....
        /*00e8*/ 	.word	0xffffffff


	//   ....[21]....
        /*00ec*/ 	.word	0xffffffff


	//   ....[22]....
        /*00f0*/ 	.word	0xffffffff


	//   ....[23]....
        /*00f4*/ 	.word	0xffffffff


	//   ....[24]....
        /*00f8*/ 	.word	0xffffffff


	//   ....[25]....
        /*00fc*/ 	.word	0xffffffff


	//   ....[26]....
        /*0100*/ 	.word	0xffffffff


	//   ....[27]....
        /*0104*/ 	.word	0xffffffff


	//   ....[28]....
        /*0108*/ 	.word	0xffffffff


	//   ....[29]....
        /*010c*/ 	.word	0xffffffff


	//   ....[30]....
        /*0110*/ 	.word	0xffffffff


	//   ....[31]....
        /*0114*/ 	.word	0xffffffff


	//   ....[32]....
        /*0118*/ 	.word	0xffffffff


	//   ....[33]....
        /*011c*/ 	.word	0xffffffff


	//   ....[34]....
        /*0120*/ 	.word	0xffffffff


	//   ....[35]....
        /*0124*/ 	.word	0xffffffff


	//   ....[36]....
        /*0128*/ 	.word	0xffffffff


	//   ....[37]....
        /*012c*/ 	.word	0xffffffff


	//   ....[38]....
        /*0130*/ 	.word	0xffffffff


	//   ....[39]....
        /*0134*/ 	.word	0xffffffff


	//   ....[40]....
        /*0138*/ 	.word	0xffffffff


	//   ....[41]....
        /*013c*/ 	.word	0xffffffff


	//   ....[42]....
        /*0140*/ 	.word	0xffffffff


	//   ....[43]....
        /*0144*/ 	.word	0xffffffff


	//   ....[44]....
        /*0148*/ 	.word	0xffffffff


	//   ....[45]....
        /*014c*/ 	.word	0xffffffff


	//   ....[46]....
        /*0150*/ 	.word	0xffffffff


	//   ....[47]....
        /*0154*/ 	.word	0xffffffff


	//   ....[48]....
        /*0158*/ 	.word	0xffffffff


	//   ....[49]....
        /*015c*/ 	.word	0xffffffff


	//   ....[50]....
        /*0160*/ 	.word	0xffffffff


	//   ....[51]....
        /*0164*/ 	.word	0xffffffff


	//   ....[52]....
        /*0168*/ 	.word	0xffffffff


	//   ....[53]....
        /*016c*/ 	.word	0xffffffff


	//   ....[54]....
        /*0170*/ 	.word	0xffffffff


	//   ....[55]....
        /*0174*/ 	.word	0xffffffff


	//   ....[56]....
        /*0178*/ 	.word	0xffffffff


	//   ....[57]....
        /*017c*/ 	.word	0xffffffff


	//   ....[58]....
        /*0180*/ 	.word	0xffffffff


	//   ....[59]....
        /*0184*/ 	.word	0xffffffff


	//   ....[60]....
        /*0188*/ 	.word	0x05000015


	//   ....[61]....
        /*018c*/ 	.word	0x05000015


	//   ....[62]....
        /*0190*/ 	.word	0x05000015


	//   ....[63]....
        /*0194*/ 	.word	0x05000015


	//   ....[64]....
        /*0198*/ 	.word	0x05000015


	//   ....[65]....
        /*019c*/ 	.word	0x05000015


	//   ....[66]....
        /*01a0*/ 	.word	0x05000015


	//   ....[67]....
        /*01a4*/ 	.word	0x05000015


	//   ....[68]....
        /*01a8*/ 	.word	0x05000015


	//   ....[69]....
        /*01ac*/ 	.word	0x05000015


	//   ....[70]....
        /*01b0*/ 	.word	0x05000015


	//   ....[71]....
        /*01b4*/ 	.word	0x05000015


	//   ....[72]....
        /*01b8*/ 	.word	0x05000015


	//   ....[73]....
        /*01bc*/ 	.word	0x05000015


	//   ....[74]....
        /*01c0*/ 	.word	0x05000015


	//   ....[75]....
        /*01c4*/ 	.word	0x05000015


	//   ....[76]....
        /*01c8*/ 	.word	0x05000015


	//   ....[77]....
        /*01cc*/ 	.word	0x05000015


	//   ....[78]....
        /*01d0*/ 	.word	0x05000015


	//   ....[79]....
        /*01d4*/ 	.word	0x05000015


	//   ....[80]....
        /*01d8*/ 	.word	0x05000015


	//   ....[81]....
        /*01dc*/ 	.word	0x05000015


	//   ....[82]....
        /*01e0*/ 	.word	0x05000015


	//   ....[83]....
        /*01e4*/ 	.word	0x05000015


	//   ....[84]....
        /*01e8*/ 	.word	0x05000015


	//   ....[85]....
        /*01ec*/ 	.word	0x05000015


	//   ....[86]....
        /*01f0*/ 	.word	0x05000015


	//   ....[87]....
        /*01f4*/ 	.word	0x05000015


	//   ....[88]....
        /*01f8*/ 	.word	0x05000015


	//   ....[89]....
        /*01fc*/ 	.word	0x05000015


	//   ....[90]....
        /*0200*/ 	.word	0x05000015


	//   ....[91]....
        /*0204*/ 	.word	0x05000015


	//   ....[92]....
        /*0208*/ 	.word	0x05000015


	//   ....[93]....
        /*020c*/ 	.word	0x05000015


	//   ....[94]....
        /*0210*/ 	.word	0x05000015


	//   ....[95]....
        /*0214*/ 	.word	0x05000015


	//----- nvinfo : EIATTR_COOP_GROUP_INSTR_OFFSETS
	.align		4
.L_194:
        /*0218*/ 	.byte	0x04, 0x28
        /*021a*/ 	.short	(.L_196 - .L_195)


	//   ....[0]....
.L_195:
        /*021c*/ 	.word	0x00000510


	//   ....[1]....
        /*0220*/ 	.word	0x000006d0


	//   ....[2]....
        /*0224*/ 	.word	0x000006f0


	//   ....[3]....
        /*0228*/ 	.word	0x00000710


	//   ....[4]....
        /*022c*/ 	.word	0x00000730


	//   ....[5]....
        /*0230*/ 	.word	0x00000750


	//   ....[6]....
        /*0234*/ 	.word	0x00000b40


	//   ....[7]....
        /*0238*/ 	.word	0x00000b60


	//   ....[8]....
        /*023c*/ 	.word	0x00000b80


	//   ....[9]....
        /*0240*/ 	.word	0x00000ba0


	//   ....[10]....
        /*0244*/ 	.word	0x00000bc0


	//   ....[11]....
        /*0248*/ 	.word	0x00000f70


	//   ....[12]....
        /*024c*/ 	.word	0x00001140


	//   ....[13]....
        /*0250*/ 	.word	0x000011a0


	//   ....[14]....
        /*0254*/ 	.word	0x00001240


	//   ....[15]....
        /*0258*/ 	.word	0x000012b0


	//   ....[16]....
        /*025c*/ 	.word	0x00001300


	//   ....[17]....
        /*0260*/ 	.word	0x00001340


	//   ....[18]....
        /*0264*/ 	.word	0x00001380


	//   ....[19]....
        /*0268*/ 	.word	0x00001390


	//   ....[20]....
        /*026c*/ 	.word	0x00001470


	//   ....[21]....
        /*0270*/ 	.word	0x00001640


	//   ....[22]....
        /*0274*/ 	.word	0x00001690


	//   ....[23]....
        /*0278*/ 	.word	0x000016f0


	//   ....[24]....
        /*027c*/ 	.word	0x00001750


	//   ....[25]....
        /*0280*/ 	.word	0x00001790


	//   ....[26]....
        /*0284*/ 	.word	0x000017d0


	//   ....[27]....
        /*0288*/ 	.word	0x00001810


	//   ....[28]....
        /*028c*/ 	.word	0x00001820


	//   ....[29]....
        /*0290*/ 	.word	0x00001cd0


	//   ....[30]....
        /*0294*/ 	.word	0x000027b0


	//   ....[31]....
        /*0298*/ 	.word	0x00002970


	//   ....[32]....
        /*029c*/ 	.word	0x00002990


	//   ....[33]....
        /*02a0*/ 	.word	0x000029b0


	//   ....[34]....
        /*02a4*/ 	.word	0x000029d0


	//   ....[35]....
        /*02a8*/ 	.word	0x000029f0


	//   ....[36]....
        /*02ac*/ 	.word	0x00002d70


	//   ....[37]....
        /*02b0*/ 	.word	0x00002d90


	//   ....[38]....
        /*02b4*/ 	.word	0x00002db0


	//   ....[39]....
        /*02b8*/ 	.word	0x00002dd0


	//   ....[40]....
        /*02bc*/ 	.word	0x00002df0


	//   ....[41]....
        /*02c0*/ 	.word	0x000031a0


	//   ....[42]....
        /*02c4*/ 	.word	0x00003370


	//   ....[43]....
        /*02c8*/ 	.word	0x000033d0


	//   ....[44]....
        /*02cc*/ 	.word	0x00003440


	//   ....[45]....
        /*02d0*/ 	.word	0x000034b0


	//   ....[46]....
        /*02d4*/ 	.word	0x00003500


	//   ....[47]....
        /*02d8*/ 	.word	0x00003550


	//   ....[48]....
        /*02dc*/ 	.word	0x000035b0


	//   ....[49]....
        /*02e0*/ 	.word	0x000035c0


	//   ....[50]....
        /*02e4*/ 	.word	0x00003680


	//   ....[51]....
        /*02e8*/ 	.word	0x00003850


	//   ....[52]....
        /*02ec*/ 	.word	0x000038a0


	//   ....[53]....
        /*02f0*/ 	.word	0x00003910


	//   ....[54]....
        /*02f4*/ 	.word	0x00003970


	//   ....[55]....
        /*02f8*/ 	.word	0x000039c0


	//   ....[56]....
        /*02fc*/ 	.word	0x00003a20


	//   ....[57]....
        /*0300*/ 	.word	0x00003a60


	//   ....[58]....
        /*0304*/ 	.word	0x00003a70


	//   ....[59]....
        /*0308*/ 	.word	0x00003ee0


	//   ....[60]....
        /*030c*/ 	.word	0x00004560


	//   ....[61]....
        /*0310*/ 	.word	0x000045e0


	//   ....[62]....
        /*0314*/ 	.word	0x00004670


	//   ....[63]....
        /*0318*/ 	.word	0x00004760


	//   ....[64]....
        /*031c*/ 	.word	0x00004800


	//   ....[65]....
        /*0320*/ 	.word	0x00004880


	//   ....[66]....
        /*0324*/ 	.word	0x00004910


	//   ....[67]....
        /*0328*/ 	.word	0x00004990


	//   ....[68]....
        /*032c*/ 	.word	0x000049c0


	//   ....[69]....
        /*0330*/ 	.word	0x00004a70


	//   ....[70]....
        /*0334*/ 	.word	0x00004af0


	//   ....[71]....
        /*0338*/ 	.word	0x00004b70


	//   ....[72]....
        /*033c*/ 	.word	0x00004c30


	//   ....[73]....
        /*0340*/ 	.word	0x00004cc0


	//   ....[74]....
        /*0344*/ 	.word	0x00004d40


	//   ....[75]....
        /*0348*/ 	.word	0x00004dc0


	//   ....[76]....
        /*034c*/ 	.word	0x00004e40


	//   ....[77]....
        /*0350*/ 	.word	0x00004ea0


	//   ....[78]....
        /*0354*/ 	.word	0x00004f10


	//   ....[79]....
        /*0358*/ 	.word	0x00004f90


	//   ....[80]....
        /*035c*/ 	.word	0x00005020


	//   ....[81]....
        /*0360*/ 	.word	0x000050d0


	//   ....[82]....
        /*0364*/ 	.word	0x00005180


	//   ....[83]....
        /*0368*/ 	.word	0x00005210


	//   ....[84]....
        /*036c*/ 	.word	0x000052a0


	//   ....[85]....
        /*0370*/ 	.word	0x00005340


	//   ....[86]....
        /*0374*/ 	.word	0x00005370


	//   ....[87]....
        /*0378*/ 	.word	0x00005420


	//   ....[88]....
        /*037c*/ 	.word	0x000054a0


	//   ....[89]....
        /*0380*/ 	.word	0x00005520


	//   ....[90]....
        /*0384*/ 	.word	0x000055e0


	//   ....[91]....
        /*0388*/ 	.word	0x00005690


	//   ....[92]....
        /*038c*/ 	.word	0x00005720


	//   ....[93]....
        /*0390*/ 	.word	0x000057a0


	//   ....[94]....
        /*0394*/ 	.word	0x00005830


	//   ....[95]....
        /*0398*/ 	.word	0x00005890


	//----- nvinfo : EIATTR_VRC_CTA_INIT_COUNT
	.align		4
.L_196:
        /*039c*/ 	.byte	0x02, 0x4a
	.zero		1
	.zero		1


	//----- nvinfo : EIATTR_EXIT_INSTR_OFFSETS
	.align		4
        /*03a0*/ 	.byte	0x04, 0x1c
        /*03a2*/ 	.short	(.L_198 - .L_197)


	//   ....[0]....
.L_197:
        /*03a4*/ 	.word	0x00001fa0


	//   ....[1]....
        /*03a8*/ 	.word	0x00001fc0


	//   ....[2]....
        /*03ac*/ 	.word	0x000044f0


	//   ....[3]....
        /*03b0*/ 	.word	0x00004510


	//----- nvinfo : EIATTR_MAX_THREADS
	.align		4
.L_198:
        /*03b4*/ 	.byte	0x04, 0x05
        /*03b6*/ 	.short	(.L_200 - .L_199)
.L_199:
        /*03b8*/ 	.word	0x00000180
        /*03bc*/ 	.word	0x00000001
        /*03c0*/ 	.word	0x00000001


	//----- nvinfo : EIATTR_CRS_STACK_SIZE
	.align		4
.L_200:
        /*03c4*/ 	.byte	0x04, 0x1e
        /*03c6*/ 	.short	(.L_202 - .L_201)
.L_201:
        /*03c8*/ 	.word	0x00000000


	//----- nvinfo : EIATTR_CBANK_PARAM_SIZE
	.align		4
.L_202:
        /*03cc*/ 	.byte	0x03, 0x19
        /*03ce*/ 	.short	0x0034


	//----- nvinfo : EIATTR_PARAM_CBANK
	.align		4
        /*03d0*/ 	.byte	0x04, 0x0a
        /*03d2*/ 	.short	(.L_204 - .L_203)
	.align		4
.L_203:
        /*03d4*/ 	.word	index@(.nv.constant0._ZN3cub18CUB_300001_SM_10006detail4scan16DeviceScanKernelINS2_10policy_hubIiiijN4cuda3std3__44plusIvEEE10Policy1000EN6thrust24THRUST_300001_SM_1000_NS10device_ptrIiEENSD_6detail15normal_iteratorISF_EENS0_13ScanTileStateIiLb1EEES9_NS1_10InputValueIiPiEEjiLb0EiEEvT0_T1_T2_iT3_T4_T5_)
        /*03d8*/ 	.short	0x0380
        /*03da*/ 	.short	0x0034


	//----- nvinfo : EIATTR_SW_WAR
	.align		4
.L_204:
        /*03dc*/ 	.byte	0x04, 0x36
        /*03de*/ 	.short	(.L_206 - .L_205)
.L_205:
        /*03e0*/ 	.word	0x00000008
.L_206:


//--------------------- .nv.info._ZN3cub18CUB_300001_SM_10006detail4scan20DeviceScanInitKernelINS0_13ScanTileStateIiLb1EEEEEvT_i --------------------------
	.section	.nv.info._ZN3cub18CUB_300001_SM_10006detail4scan20DeviceScanInitKernelINS0_13ScanTileStateIiLb1EEEEEvT_i,"",@"SHT_CUDA_INFO"
	.sectionflags	@""
	.align	4


	//----- nvinfo : EIATTR_CUDA_API_VERSION
	.align		4
        /*0000*/ 	.byte	0x04, 0x37
        /*0002*/ 	.short	(.L_208 - .L_207)
.L_207:
        /*0004*/ 	.word	0x00000082


	//----- nvinfo : EIATTR_KPARAM_INFO
	.align		4
.L_208:
        /*0008*/ 	.byte	0x04, 0x17
        /*000a*/ 	.short	(.L_210 - .L_209)
.L_209:
        /*000c*/ 	.word	0x00000000
        /*0010*/ 	.short	0x0001
        /*0012*/ 	.short	0x0008
        /*0014*/ 	.byte	0x00, 0xf0, 0x11, 0x00


	//----- nvinfo : EIATTR_KPARAM_INFO
	.align		4
.L_210:
        /*0018*/ 	.byte	0x04, 0x17
        /*001a*/ 	.short	(.L_212 - .L_211)
.L_211:
        /*001c*/ 	.word	0x00000000
        /*0020*/ 	.short	0x0000
        /*0022*/ 	.short	0x0000
        /*0024*/ 	.byte	0x00, 0xf0, 0x21, 0x00


	//----- nvinfo : EIATTR_SPARSE_MMA_MASK
	.align		4
.L_212:
        /*0028*/ 	.byte	0x03, 0x50
        /*002a*/ 	.short	0x0000


	//----- nvinfo : EIATTR_MAXREG_COUNT
	.align		4
        /*002c*/ 	.byte	0x03, 0x1b
        /*002e*/ 	.short	0x00ff


	//----- nvinfo : EIATTR_MERCURY_ISA_VERSION
	.align		4
        /*0030*/ 	.byte	0x03, 0x5f
        /*0032*/ 	.short	0x0101


	//----- nvinfo : EIATTR_VRC_CTA_INIT_COUNT
	.align		4
        /*0034*/ 	.byte	0x02, 0x4a
	.zero		1
	.zero		1


	//----- nvinfo : EIATTR_EXIT_INSTR_OFFSETS
	.align		4
        /*0038*/ 	.byte	0x04, 0x1c
        /*003a*/ 	.short	(.L_214 - .L_213)


	//   ....[0]....
.L_213:
        /*003c*/ 	.word	0x000000f0


	//   ....[1]....
        /*0040*/ 	.word	0x00000130


	//----- nvinfo : EIATTR_CBANK_PARAM_SIZE
	.align		4
.L_214:
        /*0044*/ 	.byte	0x03, 0x19
        /*0046*/ 	.short	0x000c


	//----- nvinfo : EIATTR_PARAM_CBANK
	.align		4
        /*0048*/ 	.byte	0x04, 0x0a
        /*004a*/ 	.short	(.L_216 - .L_215)
	.align		4
.L_215:
        /*004c*/ 	.word	index@(.nv.constant0._ZN3cub18CUB_300001_SM_10006detail4scan20DeviceScanInitKernelINS0_13ScanTileStateIiLb1EEEEEvT_i)
        /*0050*/ 	.short	0x0380
        /*0052*/ 	.short	0x000c


	//----- nvinfo : EIATTR_SW_WAR
	.align		4
.L_216:
        /*0054*/ 	.byte	0x04, 0x36
        /*0056*/ 	.short	(.L_218 - .L_217)
.L_217:
        /*0058*/ 	.word	0x00000008
.L_218:


//--------------------- .nv.info._ZN3cub18CUB_300001_SM_10006detail6reduce28DeviceReduceSingleTileKernelINS2_10policy_hubIiyN4cuda3std3__44plusIiEEE10Policy1000EPiSC_iS9_iiNS7_10__identityEEEvT0_T1_T2_T3_T4_T6_ --------------------------
	.section	.nv.info._ZN3cub18CUB_300001_SM_10006detail6reduce28DeviceReduceSingleTileKernelINS2_10policy_hubIiyN4cuda3std3__44plusIiEEE10Policy1000EPiSC_iS9_iiNS7_10__identityEEEvT0_T1_T2_T3_T4_T6_,"",@"SHT_CUDA_INFO"
	.sectionflags	@""
	.align	4


	//----- nvinfo : EIATTR_CUDA_API_VERSION
	.align		4
        /*0000*/ 	.byte	0x04, 0x37
        /*0002*/ 	.short	(.L_220 - .L_219)
.L_219:
        /*0004*/ 	.word	0x00000082


	//----- nvinfo : EIATTR_KPARAM_INFO
	.align		4
.L_220:
        /*0008*/ 	.byte	0x04, 0x17
        /*000a*/ 	.short	(.L_222 - .L_221)
.L_221:
        /*000c*/ 	.word	0x00000000
        /*0010*/ 	.short	0x0005
        /*0012*/ 	.short	0x001c
        /*0014*/ 	.byte	0x00, 0xf0, 0x05, 0x00


	//----- nvinfo : EIATTR_KPARAM_INFO
	.align		4
.L_222:
        /*0018*/ 	.byte	0x04, 0x17
        /*001a*/ 	.short	(.L_224 - .L_223)
.L_223:
        /*001c*/ 	.word	0x00000000
        /*0020*/ 	.short	0x0004
        /*0022*/ 	.short	0x0018
        /*0024*/ 	.byte	0x00, 0xf0, 0x11, 0x00


	//----- nvinfo : EIATTR_KPARAM_INFO
	.align		4
.L_224:
        /*0028*/ 	.byte	0x04, 0x17
        /*002a*/ 	.short	(.L_226 - .L_225)
.L_225:
        /*002c*/ 	.word	0x00000000
        /*0030*/ 	.short	0x0003
        /*0032*/ 	.short	0x0014
        /*0034*/ 	.byte	0x00, 0xf0, 0x05, 0x00


	//----- nvinfo : EIATTR_KPARAM_INFO
	.align		4
.L_226:
        /*0038*/ 	.byte	0x04, 0x17
        /*003a*/ 	.short	(.L_228 - .L_227)
.L_227:
        /*003c*/ 	.word	0x00000000
        /*0040*/ 	.short	0x0002
        /*0042*/ 	.short	0x0010
        /*0044*/ 	.byte	0x00, 0xf0, 0x11, 0x00


	//----- nvinfo : EIATTR_KPARAM_INFO
	.align		4
.L_228:
        /*0048*/ 	.byte	0x04, 0x17
        /*004a*/ 	.short	(.L_230 - .L_229)
.L_229:
        /*004c*/ 	.word	0x00000000
        /*0050*/ 	.short	0x0001
        /*0052*/ 	.short	0x0008
        /*0054*/ 	.byte	0x00, 0xf5, 0x21, 0x00


	//----- nvinfo : EIATTR_KPARAM_INFO
	.align		4
.L_230:
        /*0058*/ 	.byte	0x04, 0x17
        /*005a*/ 	.short	(.L_232 - .L_231)
.L_231:
        /*005c*/ 	.word	0x00000000
        /*0060*/ 	.short	0x0000
        /*0062*/ 	.short	0x0000
        /*0064*/ 	.byte	0x00, 0xf5, 0x21, 0x00


	//----- nvinfo : EIATTR_SPARSE_MMA_MASK
	.align		4
.L_232:
        /*0068*/ 	.byte	0x03, 0x50
        /*006a*/ 	.short	0x0000


	//----- nvinfo : EIATTR_MAXREG_COUNT
	.align		4
        /*006c*/ 	.byte	0x03, 0x1b
        /*006e*/ 	.short	0x00ff


	//----- nvinfo : EIATTR_NUM_BARRIERS
	.align		4
        /*0070*/ 	.byte	0x02, 0x4c
        /*0072*/ 	.byte	0x01
	.zero		1


	//----- nvinfo : EIATTR_MERCURY_ISA_VERSION
	.align		4
        /*0074*/ 	.byte	0x03, 0x5f
        /*0076*/ 	.short	0x0101


	//----- nvinfo : EIATTR_COOP_GROUP_MASK_REGIDS
	.align		4
        /*0078*/ 	.byte	0x04, 0x29
        /*007a*/ 	.short	(.L_234 - .L_233)


	//   ....[0]....
.L_233:
        /*007c*/ 	.word	0xffffffff


	//   ....[1]....
        /*0080*/ 	.word	0xffffffff


	//   ....[2]....
        /*0084*/ 	.word	0xffffffff


	//   ....[3]....
        /*0088*/ 	.word	0xffffffff


	//   ....[4]....
        /*008c*/ 	.word	0xffffffff


	//   ....[5]....
        /*0090*/ 	.word	0xffffffff


	//   ....[6]....
        /*0094*/ 	.word	0xffffffff


	//   ....[7]....
        /*0098*/ 	.word	0xffffffff


	//   ....[8]....
        /*009c*/ 	.word	0xffffffff


	//   ....[9]....
        /*00a0*/ 	.word	0xffffffff


	//   ....[10]....
        /*00a4*/ 	.word	0xffffffff


	//   ....[11]....
        /*00a8*/ 	.word	0xffffffff


	//   ....[12]....
        /*00ac*/ 	.word	0xffffffff


	//   ....[13]....
        /*00b0*/ 	.word	0xffffffff


	//   ....[14]....
        /*00b4*/ 	.word	0xffffffff


	//   ....[15]....
        /*00b8*/ 	.word	0xffffffff


	//   ....[16]....
        /*00bc*/ 	.word	0xffffffff


	//   ....[17]....
        /*00c0*/ 	.word	0xffffffff


	//   ....[18]....
        /*00c4*/ 	.word	0xffffffff


	//   ....[19]....
        /*00c8*/ 	.word	0xffffffff


	//   ....[20]....
        /*00cc*/ 	.word	0xffffffff


	//   ....[21]....
        /*00d0*/ 	.word	0xffffffff


	//   ....[22]....
        /*00d4*/ 	.word	0xffffffff


	//   ....[23]....
        /*00d8*/ 	.word	0xffffffff


	//   ....[24]....
        /*00dc*/ 	.word	0xffffffff


	//   ....[25]....
        /*00e0*/ 	.word	0xffffffff


	//   ....[26]....
        /*00e4*/ 	.word	0xffffffff


	//   ....[27]....
        /*00e8*/ 	.word	0xffffffff


	//   ....[28]....
        /*00ec*/ 	.word	0xffffffff


	//   ....[29]....
        /*00f0*/ 	.word	0xffffffff


	//----- nvinfo : EIATTR_COOP_GROUP_INSTR_OFFSETS
	.align		4
.L_234:
        /*00f4*/ 	.byte	0x04, 0x28
        /*00f6*/ 	.short	(.L_236 - .L_235)


	//   ....[0]....
.L_235:
        /*00f8*/ 	.word	0x00000890


	//   ....[1]....
        /*00fc*/ 	.word	0x000008f0


	//   ....[2]....
        /*0100*/ 	.word	0x00000940


	//   ....[3]....
        /*0104*/ 	.word	0x000009b0


	//   ....[4]....
        /*0108*/ 	.word	0x00000a10


	//   ....[5]....
        /*010c*/ 	.word	0x00000ba0


	//   ....[6]....
        /*0110*/ 	.word	0x00000c40


	//   ....[7]....
        /*0114*/ 	.word	0x00000cc0


	//   ....[8]....
        /*0118*/ 	.word	0x00000d20


	//   ....[9]....
        /*011c*/ 	.word	0x00000d60


	//   ....[10]....
        /*0120*/ 	.word	0x000019d0


	//   ....[11]....
        /*0124*/ 	.word	0x00001a30


	//   ....[12]....
        /*0128*/ 	.word	0x00001a90


	//   ....[13]....
        /*012c*/ 	.word	0x00001af0


	//   ....[14]....
        /*0130*/ 	.word	0x00001b50


	//   ....[15]....
        /*0134*/ 	.word	0x000023f0


	//   ....[16]....
        /*0138*/ 	.word	0x00002450


	//   ....[17]....
        /*013c*/ 	.word	0x000024a0


	//   ....[18]....
        /*0140*/ 	.word	0x00002510


	//   ....[19]....
        /*0144*/ 	.word	0x00002570


	//   ....[20]....
        /*0148*/ 	.word	0x00002700


	//   ....[21]....
        /*014c*/ 	.word	0x00002790


	//   ....[22]....
        /*0150*/ 	.word	0x000027e0


	//   ....[23]....
        /*0154*/ 	.word	0x00002850


	//   ....[24]....
        /*0158*/ 	.word	0x000028c0


	//   ....[25]....
        /*015c*/ 	.word	0x000036a0


	//   ....[26]....
        /*0160*/ 	.word	0x00003700


	//   ....[27]....
        /*0164*/ 	.word	0x00003760


	//   ....[28]....
        /*0168*/ 	.word	0x000037c0


	//   ....[29]....
        /*016c*/ 	.word	0x00003820


	//----- nvinfo : EIATTR_VRC_CTA_INIT_COUNT
	.align		4
.L_236:
        /*0170*/ 	.byte	0x02, 0x4a
	.zero		1
	.zero		1


	//----- nvinfo : EIATTR_EXIT_INSTR_OFFSETS
	.align		4
        /*0174*/ 	.byte	0x04, 0x1c
        /*0176*/ 	.short	(.L_238 - .L_237)


	//   ....[0]....
.L_237:
        /*0178*/ 	.word	0x00000080


	//   ....[1]....
        /*017c*/ 	.word	0x000000c0


	//   ....[2]....
        /*0180*/ 	.word	0x00003940


	//   ....[3]....
        /*0184*/ 	.word	0x00003990


	//----- nvinfo : EIATTR_MAX_THREADS
	.align		4
.L_238:
        /*0188*/ 	.byte	0x04, 0x05
        /*018a*/ 	.short	(.L_240 - .L_239)
.L_239:
        /*018c*/ 	.word	0x00000100
        /*0190*/ 	.word	0x00000001
        /*0194*/ 	.word	0x00000001


	//----- nvinfo : EIATTR_CRS_STACK_SIZE
	.align		4
.L_240:
        /*0198*/ 	.byte	0x04, 0x1e
        /*019a*/ 	.short	(.L_242 - .L_241)
.L_241:
        /*019c*/ 	.word	0x00000000


	//----- nvinfo : EIATTR_CBANK_PARAM_SIZE
	.align		4
.L_242:
        /*01a0*/ 	.byte	0x03, 0x19
        /*01a2*/ 	.short	0x001d


	//----- nvinfo : EIATTR_PARAM_CBANK
	.align		4
        /*01a4*/ 	.byte	0x04, 0x0a
        /*01a6*/ 	.short	(.L_244 - .L_243)
	.align		4
.L_243:
        /*01a8*/ 	.word	index@(.nv.constant0._ZN3cub18CUB_300001_SM_10006detail6reduce28DeviceReduceSingleTileKernelINS2_10policy_hubIiyN4cuda3std3__44plusIiEEE10Policy1000EPiSC_iS9_iiNS7_10__identityEEEvT0_T1_T2_T3_T4_T6_)
        /*01ac*/ 	.short	0x0380
        /*01ae*/ 	.short	0x001d


	//----- nvinfo : EIATTR_SW_WAR
	.align		4
.L_244:
        /*01b0*/ 	.byte	0x04, 0x36
        /*01b2*/ 	.short	(.L_246 - .L_245)
.L_245:
        /*01b4*/ 	.word	0x00000008
.L_246:


//--------------------- .nv.info._ZN3cub18CUB_300001_SM_10006detail6reduce18DeviceReduceKernelINS2_10policy_hubIiyN4cuda3std3__44plusIiEEE10Policy1000EN6thrust24THRUST_300001_SM_1000_NS10device_ptrIiEEyS9_iNS7_10__identityEEEvT0_PT3_T1_NS0_13GridEvenShareISK_EET2_T4_ --------------------------
	.section	.nv.info._ZN3cub18CUB_300001_SM_10006detail6reduce18DeviceReduceKernelINS2_10policy_hubIiyN4cuda3std3__44plusIiEEE10Policy1000EN6thrust24THRUST_300001_SM_1000_NS10device_ptrIiEEyS9_iNS7_10__identityEEEvT0_PT3_T1_NS0_13GridEvenShareISK_EET2_T4_,"",@"SHT_CUDA_INFO"
	.sectionflags	@""
	.align	4


	//----- nvinfo : EIATTR_CUDA_API_VERSION
	.align		4
        /*0000*/ 	.byte	0x04, 0x37
        /*0002*/ 	.short	(.L_248 - .L_247)
.L_247:
        /*0004*/ 	.word	0x00000082


	//----- nvinfo : EIATTR_KPARAM_INFO
	.align		4
.L_248:
        /*0008*/ 	.byte	0x04, 0x17
        /*000a*/ 	.short	(.L_250 - .L_249)
.L_249:
        /*000c*/ 	.word	0x00000000
        /*0010*/ 	.short	0x0005
        /*0012*/ 	.short	0x0061
        /*0014*/ 	.byte	0x00, 0xf0, 0x05, 0x00


	//----- nvinfo : EIATTR_KPARAM_INFO
	.align		4
.L_250:
        /*0018*/ 	.byte	0x04, 0x17
        /*001a*/ 	.short	(.L_252 - .L_251)
.L_251:
        /*001c*/ 	.word	0x00000000
        /*0020*/ 	.short	0x0004
        /*0022*/ 	.short	0x0060
        /*0024*/ 	.byte	0x00, 0xf0, 0x05, 0x00


	//----- nvinfo : EIATTR_KPARAM_INFO
	.align		4
.L_252:
        /*0028*/ 	.byte	0x04, 0x17
        /*002a*/ 	.short	(.L_254 - .L_253)
.L_253:
        /*002c*/ 	.word	0x00000000
        /*0030*/ 	.short	0x0003
        /*0032*/ 	.short	0x0018
        /*0034*/ 	.byte	0x00, 0xf0, 0x21, 0x01


	//----- nvinfo : EIATTR_KPARAM_INFO
	.align		4
.L_254:
        /*0038*/ 	.byte	0x04, 0x17
        /*003a*/ 	.short	(.L_256 - .L_255)
.L_255:
        /*003c*/ 	.word	0x00000000
        /*0040*/ 	.short	0x0002
        /*0042*/ 	.short	0x0010
        /*0044*/ 	.byte	0x00, 0xf0, 0x21, 0x00


	//----- nvinfo : EIATTR_KPARAM_INFO
	.align		4
.L_256:
        /*0048*/ 	.byte	0x04, 0x17
        /*004a*/ 	.short	(.L_258 - .L_257)
.L_257:
        /*004c*/ 	.word	0x00000000
        /*0050*/ 	.short	0x0001
        /*0052*/ 	.short	0x0008
        /*0054*/ 	.byte	0x00, 0xf5, 0x21, 0x00


	//----- nvinfo : EIATTR_KPARAM_INFO
	.align		4
.L_258:
        /*0058*/ 	.byte	0x04, 0x17
        /*005a*/ 	.short	(.L_260 - .L_259)
.L_259:
        /*005c*/ 	.word	0x00000000
        /*0060*/ 	.short	0x0000
        /*0062*/ 	.short	0x0000
        /*0064*/ 	.byte	0x00, 0xf0, 0x21, 0x00


	//----- nvinfo : EIATTR_SPARSE_MMA_MASK
	.align		4
.L_260:
        /*0068*/ 	.byte	0x03, 0x50
        /*006a*/ 	.short	0x0000


	//----- nvinfo : EIATTR_MAXREG_COUNT
	.align		4
        /*006c*/ 	.byte	0x03, 0x1b
        /*006e*/ 	.short	0x00ff


	//----- nvinfo : EIATTR_NUM_BARRIERS
	.align		4
        /*0070*/ 	.byte	0x02, 0x4c
        /*0072*/ 	.byte	0x01
	.zero		1


	//----- nvinfo : EIATTR_MERCURY_ISA_VERSION
	.align		4
        /*0074*/ 	.byte	0x03, 0x5f
        /*0076*/ 	.short	0x0101


	//----- nvinfo : EIATTR_COOP_GROUP_MASK_REGIDS
	.align		4
        /*0078*/ 	.byte	0x04, 0x29
        /*007a*/ 	.short	(.L_262 - .L_261)


	//   ....[0]....
.L_261:
        /*007c*/ 	.word	0xffffffff


	//   ....[1]....
        /*0080*/ 	.word	0xffffffff


	//   ....[2]....
        /*0084*/ 	.word	0xffffffff


	//   ....[3]....
        /*0088*/ 	.word	0xffffffff


	//   ....[4]....
        /*008c*/ 	.word	0xffffffff


	//   ....[5]....
        /*0090*/ 	.word	0xffffffff


	//   ....[6]....
        /*0094*/ 	.word	0xffffffff


	//   ....[7]....
        /*0098*/ 	.word	0xffffffff


	//   ....[8]....
        /*009c*/ 	.word	0xffffffff


	//   ....[9]....
        /*00a0*/ 	.word	0xffffffff


	//   ....[10]....
        /*00a4*/ 	.word	0xffffffff


	//   ....[11]....
        /*00a8*/ 	.word	0xffffffff


	//   ....[12]....
        /*00ac*/ 	.word	0xffffffff


	//   ....[13]....
        /*00b0*/ 	.word	0xffffffff


	//   ....[14]....
        /*00b4*/ 	.word	0xffffffff


	//----- nvinfo : EIATTR_COOP_GROUP_INSTR_OFFSETS
	.align		4
.L_262:
        /*00b8*/ 	.byte	0x04, 0x28
        /*00ba*/ 	.short	(.L_264 - .L_263)


	//   ....[0]....
.L_263:
        /*00bc*/ 	.word	0x000008e0


	//   ....[1]....
        /*00c0*/ 	.word	0x00000940


	//   ....[2]....
        /*00c4*/ 	.word	0x000009a0


	//   ....[3]....
        /*00c8*/ 	.word	0x00000a00


	//   ....[4]....
        /*00cc*/ 	.word	0x00000a60


	//   ....[5]....
        /*00d0*/ 	.word	0x00000bf0


	//   ....[6]....
        /*00d4*/ 	.word	0x00000c90


	//   ....[7]....
        /*00d8*/ 	.word	0x00000d10


	//   ....[8]....
        /*00dc*/ 	.word	0x00000d70


	//   ....[9]....
        /*00e0*/ 	.word	0x00000db0


	//   ....[10]....
        /*00e4*/ 	.word	0x00001db0


	//   ....[11]....
        /*00e8*/ 	.word	0x00001e10


	//   ....[12]....
        /*00ec*/ 	.word	0x00001e70


	//   ....[13]....
        /*00f0*/ 	.word	0x00001ed0


	//   ....[14]....
        /*00f4*/ 	.word	0x00001f30


	//----- nvinfo : EIATTR_VRC_CTA_INIT_COUNT
	.align		4
.L_264:
        /*00f8*/ 	.byte	0x02, 0x4a
	.zero		1
	.zero		1


	//----- nvinfo : EIATTR_EXIT_INSTR_OFFSETS
	.align		4
        /*00fc*/ 	.byte	0x04, 0x1c
        /*00fe*/ 	.short	(.L_266 - .L_265)


	//   ....[0]....
.L_265:
        /*0100*/ 	.word	0x00002050


	//   ....[1]....
        /*0104*/ 	.word	0x000020b0


	//----- nvinfo : EIATTR_MAX_THREADS
	.align		4
.L_266:
        /*0108*/ 	.byte	0x04, 0x05
        /*010a*/ 	.short	(.L_268 - .L_267)
.L_267:
        /*010c*/ 	.word	0x00000100
        /*0110*/ 	.word	0x00000001
        /*0114*/ 	.word	0x00000001


	//----- nvinfo : EIATTR_CRS_STACK_SIZE
	.align		4
.L_268:
        /*0118*/ 	.byte	0x04, 0x1e
        /*011a*/ 	.short	(.L_270 - .L_269)
.L_269:
        /*011c*/ 	.word	0x00000000


	//----- nvinfo : EIATTR_CBANK_PARAM_SIZE
	.align		4
.L_270:
        /*0120*/ 	.byte	0x03, 0x19
        /*0122*/ 	.short	0x0062


	//----- nvinfo : EIATTR_PARAM_CBANK
	.align		4
        /*0124*/ 	.byte	0x04, 0x0a
        /*0126*/ 	.short	(.L_272 - .L_271)
	.align		4
.L_271:
        /*0128*/ 	.word	index@(.nv.constant0._ZN3cub18CUB_300001_SM_10006detail6reduce18DeviceReduceKernelINS2_10policy_hubIiyN4cuda3std3__44plusIiEEE10Policy1000EN6thrust24THRUST_300001_SM_1000_NS10device_ptrIiEEyS9_iNS7_10__identityEEEvT0_PT3_T1_NS0_13GridEvenShareISK_EET2_T4_)
        /*012c*/ 	.short	0x0380
        /*012e*/ 	.short	0x0062


	//----- nvinfo : EIATTR_SW_WAR
	.align		4
.L_272:
        /*0130*/ 	.byte	0x04, 0x36
        /*0132*/ 	.short	(.L_274 - .L_273)
.L_273:
        /*0134*/ 	.word	0x00000008
.L_274:


//--------------------- .nv.info._ZN3cub18CUB_300001_SM_10006detail6reduce28DeviceReduceSingleTileKernelINS2_10policy_hubIiyN4cuda3std3__44plusIiEEE10Policy1000EN6thrust24THRUST_300001_SM_1000_NS10device_ptrIiEEPiyS9_iiNS7_10__identityEEEvT0_T1_T2_T3_T4_T6_ --------------------------
	.section	.nv.info._ZN3cub18CUB_300001_SM_10006detail6reduce28DeviceReduceSingleTileKernelINS2_10policy_hubIiyN4cuda3std3__44plusIiEEE10Policy1000EN6thrust24THRUST_300001_SM_1000_NS10device_ptrIiEEPiyS9_iiNS7_10__identityEEEvT0_T1_T2_T3_T4_T6_,"",@"SHT_CUDA_INFO"
	.sectionflags	@""
	.align	4


	//----- nvinfo : EIATTR_CUDA_API_VERSION
	.align		4
        /*0000*/ 	.byte	0x04, 0x37
        /*0002*/ 	.short	(.L_276 - .L_275)
.L_275:
        /*0004*/ 	.word	0x00000082


	//----- nvinfo : EIATTR_KPARAM_INFO
	.align		4
.L_276:
        /*0008*/ 	.byte	0x04, 0x17
        /*000a*/ 	.short	(.L_278 - .L_277)
.L_277:
        /*000c*/ 	.word	0x00000000
        /*0010*/ 	.short	0x0005
        /*0012*/ 	.short	0x0020
        /*0014*/ 	.byte	0x00, 0xf0, 0x05, 0x00


	//----- nvinfo : EIATTR_KPARAM_INFO
	.align		4
.L_278:
        /*0018*/ 	.byte	0x04, 0x17
        /*001a*/ 	.short	(.L_280 - .L_279)
.L_279:
        /*001c*/ 	.word	0x00000000
        /*0020*/ 	.short	0x0004
        /*0022*/ 	.short	0x001c
        /*0024*/ 	.byte	0x00, 0xf0, 0x11, 0x00


	//----- nvinfo : EIATTR_KPARAM_INFO
	.align		4
.L_280:
        /*0028*/ 	.byte	0x04, 0x17
        /*002a*/ 	.short	(.L_282 - .L_281)
.L_281:
        /*002c*/ 	.word	0x00000000
        /*0030*/ 	.short	0x0003
        /*0032*/ 	.short	0x0018
        /*0034*/ 	.byte	0x00, 0xf0, 0x05, 0x00


	//----- nvinfo : EIATTR_KPARAM_INFO
	.align		4
.L_282:
        /*0038*/ 	.byte	0x04, 0x17
        /*003a*/ 	.short	(.L_284 - .L_283)
.L_283:
        /*003c*/ 	.word	0x00000000
        /*0040*/ 	.short	0x0002
        /*0042*/ 	.short	0x0010
        /*0044*/ 	.byte	0x00, 0xf0, 0x21, 0x00


	//----- nvinfo : EIATTR_KPARAM_INFO
	.align		4
.L_284:
        /*0048*/ 	.byte	0x04, 0x17
        /*004a*/ 	.short	(.L_286 - .L_285)
.L_285:
        /*004c*/ 	.word	0x00000000
        /*0050*/ 	.short	0x0001
        /*0052*/ 	.short	0x0008
        /*0054*/ 	.byte	0x00, 0xf5, 0x21, 0x00


	//----- nvinfo : EIATTR_KPARAM_INFO
	.align		4
.L_286:
        /*0058*/ 	.byte	0x04, 0x17
        /*005a*/ 	.short	(.L_288 - .L_287)
.L_287:
        /*005c*/ 	.word	0x00000000
        /*0060*/ 	.short	0x0000
        /*0062*/ 	.short	0x0000
        /*0064*/ 	.byte	0x00, 0xf0, 0x21, 0x00


	//----- nvinfo : EIATTR_SPARSE_MMA_MASK
	.align		4
.L_288:
        /*0068*/ 	.byte	0x03, 0x50
        /*006a*/ 	.short	0x0000


	//----- nvinfo : EIATTR_MAXREG_COUNT
	.align		4
        /*006c*/ 	.byte	0x03, 0x1b
        /*006e*/ 	.short	0x00ff


	//----- nvinfo : EIATTR_NUM_BARRIERS
	.align		4
        /*0070*/ 	.byte	0x02, 0x4c
        /*0072*/ 	.byte	0x01
	.zero		1


	//----- nvinfo : EIATTR_MERCURY_ISA_VERSION
	.align		4
        /*0074*/ 	.byte	0x03, 0x5f
        /*0076*/ 	.short	0x0101


	//----- nvinfo : EIATTR_COOP_GROUP_MASK_REGIDS
	.align		4
        /*0078*/ 	.byte	0x04, 0x29
        /*007a*/ 	.short	(.L_290 - .L_289)


	//   ....[0]....
.L_289:
        /*007c*/ 	.word	0xffffffff


	//   ....[1]....
        /*0080*/ 	.word	0xffffffff


	//   ....[2]....
        /*0084*/ 	.word	0xffffffff


	//   ....[3]....
        /*0088*/ 	.word	0xffffffff


	//   ....[4]....
        /*008c*/ 	.word	0xffffffff


	//   ....[5]....
        /*0090*/ 	.word	0xffffffff


	//   ....[6]....
        /*0094*/ 	.word	0xffffffff


	//   ....[7]....
        /*0098*/ 	.word	0xffffffff


	//   ....[8]....
        /*009c*/ 	.word	0xffffffff


	//   ....[9]....
        /*00a0*/ 	.word	0xffffffff


	//   ....[10]....
        /*00a4*/ 	.word	0xffffffff


	//   ....[11]....
        /*00a8*/ 	.word	0xffffffff


	//   ....[12]....
        /*00ac*/ 	.word	0xffffffff


	//   ....[13]....
        /*00b0*/ 	.word	0xffffffff


	//   ....[14]....
        /*00b4*/ 	.word	0xffffffff


	//----- nvinfo : EIATTR_COOP_GROUP_INSTR_OFFSETS
	.align		4
.L_290:
        /*00b8*/ 	.byte	0x04, 0x28
        /*00ba*/ 	.short	(.L_292 - .L_291)


	//   ....[0]....
.L_291:
        /*00bc*/ 	.word	0x00000850


	//   ....[1]....
        /*00c0*/ 	.word	0x000008b0


	//   ....[2]....
        /*00c4*/ 	.word	0x00000910


	//   ....[3]....
        /*00c8*/ 	.word	0x00000970


	//   ....[4]....
        /*00cc*/ 	.word	0x000009d0


	//   ....[5]....
        /*00d0*/ 	.word	0x00000b60


	//   ....[6]....
        /*00d4*/ 	.word	0x00000c00


	//   ....[7]....
        /*00d8*/ 	.word	0x00000c80


	//   ....[8]....
        /*00dc*/ 	.word	0x00000ce0


	//   ....[9]....
        /*00e0*/ 	.word	0x00000d20


	//   ....[10]....
        /*00e4*/ 	.word	0x00001b90


	//   ....[11]....
        /*00e8*/ 	.word	0x00001bf0


	//   ....[12]....
        /*00ec*/ 	.word	0x00001c50


	//   ....[13]....
        /*00f0*/ 	.word	0x00001cb0


	//   ....[14]....
        /*00f4*/ 	.word	0x00001d10


	//----- nvinfo : EIATTR_VRC_CTA_INIT_COUNT
	.align		4
.L_292:
        /*00f8*/ 	.byte	0x02, 0x4a
	.zero		1
	.zero		1


	//----- nvinfo : EIATTR_EXIT_INSTR_OFFSETS
	.align		4
        /*00fc*/ 	.byte	0x04, 0x1c
        /*00fe*/ 	.short	(.L_294 - .L_293)


	//   ....[0]....
.L_293:
        /*0100*/ 	.word	0x000000a0


	//   ....[1]....
        /*0104*/ 	.word	0x000000e0


	//   ....[2]....
        /*0108*/ 	.word	0x00001e20


	//   ....[3]....
        /*010c*/ 	.word	0x00001e70


	//----- nvinfo : EIATTR_MAX_THREADS
	.align		4
.L_294:
        /*0110*/ 	.byte	0x04, 0x05
        /*0112*/ 	.short	(.L_296 - .L_295)
.L_295:
        /*0114*/ 	.word	0x00000100
        /*0118*/ 	.word	0x00000001
        /*011c*/ 	.word	0x00000001


	//----- nvinfo : EIATTR_CRS_STACK_SIZE
	.align		4
.L_296:
        /*0120*/ 	.byte	0x04, 0x1e
        /*0122*/ 	.short	(.L_298 - .L_297)
.L_297:
        /*0124*/ 	.word	0x00000000


	//----- nvinfo : EIATTR_CBANK_PARAM_SIZE
	.align		4
.L_298:
        /*0128*/ 	.byte	0x03, 0x19
        /*012a*/ 	.short	0x0021


	//----- nvinfo : EIATTR_PARAM_CBANK
	.align		4
        /*012c*/ 	.byte	0x04, 0x0a
        /*012e*/ 	.short	(.L_300 - .L_299)
	.align		4
.L_299:
        /*0130*/ 	.word	index@(.nv.constant0._ZN3cub18CUB_300001_SM_10006detail6reduce28DeviceReduceSingleTileKernelINS2_10policy_hubIiyN4cuda3std3__44plusIiEEE10Policy1000EN6thrust24THRUST_300001_SM_1000_NS10device_ptrIiEEPiyS9_iiNS7_10__identityEEEvT0_T1_T2_T3_T4_T6_)
        /*0134*/ 	.short	0x0380
        /*0136*/ 	.short	0x0021


	//----- nvinfo : EIATTR_SW_WAR
	.align		4
.L_300:
        /*0138*/ 	.byte	0x04, 0x36
        /*013a*/ 	.short	(.L_302 - .L_301)
.L_301:
        /*013c*/ 	.word	0x00000008
.L_302:


//--------------------- .nv.info._ZN3cub18CUB_300001_SM_10006detail6reduce28DeviceReduceSingleTileKernelINS2_10policy_hubIijN4cuda3std3__44plusIiEEE10Policy1000EPiSC_iS9_iiNS7_10__identityEEEvT0_T1_T2_T3_T4_T6_ --------------------------
	.section	.nv.info._ZN3cub18CUB_300001_SM_10006detail6reduce28DeviceReduceSingleTileKernelINS2_10policy_hubIijN4cuda3std3__44plusIiEEE10Policy1000EPiSC_iS9_iiNS7_10__identityEEEvT0_T1_T2_T3_T4_T6_,"",@"SHT_CUDA_INFO"
	.sectionflags	@""
	.align	4


	//----- nvinfo : EIATTR_CUDA_API_VERSION
	.align		4
        /*0000*/ 	.byte	0x04, 0x37
        /*0002*/ 	.short	(.L_304 - .L_303)
.L_303:
        /*0004*/ 	.word	0x00000082


	//----- nvinfo : EIATTR_KPARAM_INFO
	.align		4
.L_304:
        /*0008*/ 	.byte	0x04, 0x17
        /*000a*/ 	.short	(.L_306 - .L_305)
.L_305:
        /*000c*/ 	.word	0x00000000
        /*0010*/ 	.short	0x0005
        /*0012*/ 	.short	0x001c
        /*0014*/ 	.byte	0x00, 0xf0, 0x05, 0x00


	//----- nvinfo : EIATTR_KPARAM_INFO
	.align		4
.L_306:
        /*0018*/ 	.byte	0x04, 0x17
        /*001a*/ 	.short	(.L_308 - .L_307)
.L_307:
        /*001c*/ 	.word	0x00000000
        /*0020*/ 	.short	0x0004
        /*0022*/ 	.short	0x0018
        /*0024*/ 	.byte	0x00, 0xf0, 0x11, 0x00


	//----- nvinfo : EIATTR_KPARAM_INFO
	.align		4
.L_308:
        /*0028*/ 	.byte	0x04, 0x17
        /*002a*/ 	.short	(.L_310 - .L_309)
.L_309:
        /*002c*/ 	.word	0x00000000
        /*0030*/ 	.short	0x0003
        /*0032*/ 	.short	0x0014
        /*0034*/ 	.byte	0x00, 0xf0, 0x05, 0x00


	//----- nvinfo : EIATTR_KPARAM_INFO
	.align		4
.L_310:
        /*0038*/ 	.byte	0x04, 0x17
        /*003a*/ 	.short	(.L_312 - .L_311)
.L_311:
        /*003c*/ 	.word	0x00000000
        /*0040*/ 	.short	0x0002
        /*0042*/ 	.short	0x0010
        /*0044*/ 	.byte	0x00, 0xf0, 0x11, 0x00


	//----- nvinfo : EIATTR_KPARAM_INFO
	.align		4
.L_312:
        /*0048*/ 	.byte	0x04, 0x17
        /*004a*/ 	.short	(.L_314 - .L_313)
.L_313:
        /*004c*/ 	.word	0x00000000
        /*0050*/ 	.short	0x0001
        /*0052*/ 	.short	0x0008
        /*0054*/ 	.byte	0x00, 0xf5, 0x21, 0x00


	//----- nvinfo : EIATTR_KPARAM_INFO
	.align		4
.L_314:
        /*0058*/ 	.byte	0x04, 0x17
        /*005a*/ 	.short	(.L_316 - .L_315)
.L_315:
        /*005c*/ 	.word	0x00000000
        /*0060*/ 	.short	0x0000
        /*0062*/ 	.short	0x0000
        /*0064*/ 	.byte	0x00, 0xf5, 0x21, 0x00


	//----- nvinfo : EIATTR_SPARSE_MMA_MASK
	.align		4
.L_316:
        /*0068*/ 	.byte	0x03, 0x50
        /*006a*/ 	.short	0x0000


	//----- nvinfo : EIATTR_MAXREG_COUNT
	.align		4
        /*006c*/ 	.byte	0x03, 0x1b
        /*006e*/ 	.short	0x00ff


	//----- nvinfo : EIATTR_NUM_BARRIERS
	.align		4
        /*0070*/ 	.byte	0x02, 0x4c
        /*0072*/ 	.byte	0x01
	.zero		1


	//----- nvinfo : EIATTR_MERCURY_ISA_VERSION
	.align		4
        /*0074*/ 	.byte	0x03, 0x5f
        /*0076*/ 	.short	0x0101


	//----- nvinfo : EIATTR_COOP_GROUP_MASK_REGIDS
	.align		4
        /*0078*/ 	.byte	0x04, 0x29
        /*007a*/ 	.short	(.L_318 - .L_317)


	//   ....[0]....
.L_317:
        /*007c*/ 	.word	0xffffffff


	//   ....[1]....
        /*0080*/ 	.word	0xffffffff


	//   ....[2]....
        /*0084*/ 	.word	0xffffffff


	//   ....[3]....
        /*0088*/ 	.word	0xffffffff


	//   ....[4]....
        /*008c*/ 	.word	0xffffffff


	//   ....[5]....
        /*0090*/ 	.word	0xffffffff


	//   ....[6]....
        /*0094*/ 	.word	0xffffffff


	//   ....[7]....
        /*0098*/ 	.word	0xffffffff


	//   ....[8]....
        /*009c*/ 	.word	0xffffffff


	//   ....[9]....
        /*00a0*/ 	.word	0xffffffff


	//   ....[10]....
        /*00a4*/ 	.word	0xffffffff


	//   ....[11]....
        /*00a8*/ 	.word	0xffffffff


	//   ....[12]....
        /*00ac*/ 	.word	0xffffffff


	//   ....[13]....
        /*00b0*/ 	.word	0xffffffff


	//   ....[14]....
        /*00b4*/ 	.word	0xffffffff


	//   ....[15]....
        /*00b8*/ 	.word	0xffffffff


	//   ....[16]....
        /*00bc*/ 	.word	0xffffffff


	//   ....[17]....
        /*00c0*/ 	.word	0xffffffff


	//   ....[18]....
        /*00c4*/ 	.word	0xffffffff


	//   ....[19]....
        /*00c8*/ 	.word	0xffffffff


	//   ....[20]....
        /*00cc*/ 	.word	0xffffffff


	//   ....[21]....
        /*00d0*/ 	.word	0xffffffff


	//   ....[22]....
        /*00d4*/ 	.word	0xffffffff


	//   ....[23]....
        /*00d8*/ 	.word	0xffffffff


	//   ....[24]....
        /*00dc*/ 	.word	0xffffffff


	//   ....[25]....
        /*00e0*/ 	.word	0xffffffff


	//   ....[26]....
        /*00e4*/ 	.word	0xffffffff


	//   ....[27]....
        /*00e8*/ 	.word	0xffffffff


	//   ....[28]....
        /*00ec*/ 	.word	0xffffffff


	//   ....[29]....
        /*00f0*/ 	.word	0xffffffff


	//----- nvinfo : EIATTR_COOP_GROUP_INSTR_OFFSETS
	.align		4
.L_318:
        /*00f4*/ 	.byte	0x04, 0x28
        /*00f6*/ 	.short	(.L_320 - .L_319)


	//   ....[0]....
.L_319:
        /*00f8*/ 	.word	0x00000890


	//   ....[1]....
        /*00fc*/ 	.word	0x000008f0


	//   ....[2]....
        /*0100*/ 	.word	0x00000940


	//   ....[3]....
        /*0104*/ 	.word	0x000009b0


	//   ....[4]....
        /*0108*/ 	.word	0x00000a10


	//   ....[5]....
        /*010c*/ 	.word	0x00000ba0


	//   ....[6]....
        /*0110*/ 	.word	0x00000c40


	//   ....[7]....
        /*0114*/ 	.word	0x00000cc0


	//   ....[8]....
        /*0118*/ 	.word	0x00000d20


	//   ....[9]....
        /*011c*/ 	.word	0x00000d60


	//   ....[10]....
        /*0120*/ 	.word	0x000019d0


	//   ....[11]....
        /*0124*/ 	.word	0x00001a30


	//   ....[12]....
        /*0128*/ 	.word	0x00001a90


	//   ....[13]....
        /*012c*/ 	.word	0x00001af0


	//   ....[14]....
        /*0130*/ 	.word	0x00001b50


	//   ....[15]....
        /*0134*/ 	.word	0x000023f0


	//   ....[16]....
        /*0138*/ 	.word	0x00002450


	//   ....[17]....
        /*013c*/ 	.word	0x000024a0


	//   ....[18]....
        /*0140*/ 	.word	0x00002510


	//   ....[19]....
        /*0144*/ 	.word	0x00002570


	//   ....[20]....
        /*0148*/ 	.word	0x00002700


	//   ....[21]....
        /*014c*/ 	.word	0x00002790


	//   ....[22]....
        /*0150*/ 	.word	0x000027e0


	//   ....[23]....
        /*0154*/ 	.word	0x00002850


	//   ....[24]....
        /*0158*/ 	.word	0x000028c0


	//   ....[25]....
        /*015c*/ 	.word	0x000036a0


	//   ....[26]....
        /*0160*/ 	.word	0x00003700


	//   ....[27]....
        /*0164*/ 	.word	0x00003760


	//   ....[28]....
        /*0168*/ 	.word	0x000037c0


	//   ....[29]....
        /*016c*/ 	.word	0x00003820


	//----- nvinfo : EIATTR_VRC_CTA_INIT_COUNT
	.align		4
.L_320:
        /*0170*/ 	.byte	0x02, 0x4a
	.zero		1
	.zero		1


	//----- nvinfo : EIATTR_EXIT_INSTR_OFFSETS
	.align		4
        /*0174*/ 	.byte	0x04, 0x1c
        /*0176*/ 	.short	(.L_322 - .L_321)


	//   ....[0]....
.L_321:
        /*0178*/ 	.word	0x00000080


	//   ....[1]....
        /*017c*/ 	.word	0x000000c0


	//   ....[2]....
        /*0180*/ 	.word	0x00003940


	//   ....[3]....
        /*0184*/ 	.word	0x00003990


	//----- nvinfo : EIATTR_MAX_THREADS
	.align		4
.L_322:
        /*0188*/ 	.byte	0x04, 0x05
        /*018a*/ 	.short	(.L_324 - .L_323)
.L_323:
        /*018c*/ 	.word	0x00000100
        /*0190*/ 	.word	0x00000001
        /*0194*/ 	.word	0x00000001


	//----- nvinfo : EIATTR_CRS_STACK_SIZE
	.align		4
.L_324:
        /*0198*/ 	.byte	0x04, 0x1e
        /*019a*/ 	.short	(.L_326 - .L_325)
.L_325:
        /*019c*/ 	.word	0x00000000


	//----- nvinfo : EIATTR_CBANK_PARAM_SIZE
	.align		4
.L_326:
        /*01a0*/ 	.byte	0x03, 0x19
        /*01a2*/ 	.short	0x001d


	//----- nvinfo : EIATTR_PARAM_CBANK
	.align		4
        /*01a4*/ 	.byte	0x04, 0x0a
        /*01a6*/ 	.short	(.L_328 - .L_327)
	.align		4
.L_327:
        /*01a8*/ 	.word	index@(.nv.constant0._ZN3cub18CUB_300001_SM_10006detail6reduce28DeviceReduceSingleTileKernelINS2_10policy_hubIijN4cuda3std3__44plusIiEEE10Policy1000EPiSC_iS9_iiNS7_10__identityEEEvT0_T1_T2_T3_T4_T6_)
        /*01ac*/ 	.short	0x0380
        /*01ae*/ 	.short	0x001d


	//----- nvinfo : EIATTR_SW_WAR
	.align		4
.L_328:
        /*01b0*/ 	.byte	0x04, 0x36
        /*01b2*/ 	.short	(.L_330 - .L_329)
.L_329:
        /*01b4*/ 	.word	0x00000008
.L_330:


//--------------------- .nv.info._ZN3cub18CUB_300001_SM_10006detail6reduce18DeviceReduceKernelINS2_10policy_hubIijN4cuda3std3__44plusIiEEE10Policy1000EN6thrust24THRUST_300001_SM_1000_NS10device_ptrIiEEjS9_iNS7_10__identityEEEvT0_PT3_T1_NS0_13GridEvenShareISK_EET2_T4_ --------------------------
	.section	.nv.info._ZN3cub18CUB_300001_SM_10006detail6reduce18DeviceReduceKernelINS2_10policy_hubIijN4cuda3std3__44plusIiEEE10Policy1000EN6thrust24THRUST_300001_SM_1000_NS10device_ptrIiEEjS9_iNS7_10__identityEEEvT0_PT3_T1_NS0_13GridEvenShareISK_EET2_T4_,"",@"SHT_CUDA_INFO"
	.sectionflags	@""
	.align	4


	//----- nvinfo : EIATTR_CUDA_API_VERSION
	.align		4
        /*0000*/ 	.byte	0x04, 0x37
        /*0002*/ 	.short	(.L_332 - .L_331)
.L_331:
        /*0004*/ 	.word	0x00000082


	//----- nvinfo : EIATTR_KPARAM_INFO
	.align		4
.L_332:
        /*0008*/ 	.byte	0x04, 0x17
        /*000a*/ 	.short	(.L_334 - .L_333)
.L_333:
        /*000c*/ 	.word	0x00000000
        /*0010*/ 	.short	0x0005
        /*0012*/ 	.short	0x003d
        /*0014*/ 	.byte	0x00, 0xf0, 0x05, 0x00


	//----- nvinfo : EIATTR_KPARAM_INFO
	.align		4
.L_334:
        /*0018*/ 	.byte	0x04, 0x17
        /*001a*/ 	.short	(.L_336 - .L_335)
.L_335:
        /*001c*/ 	.word	0x00000000
        /*0020*/ 	.short	0x0004
        /*0022*/ 	.short	0x003c
        /*0024*/ 	.byte	0x00, 0xf0, 0x05, 0x00


	//----- nvinfo : EIATTR_KPARAM_INFO
	.align		4
.L_336:
        /*0028*/ 	.byte	0x04, 0x17
        /*002a*/ 	.short	(.L_338 - .L_337)
.L_337:
        /*002c*/ 	.word	0x00000000
        /*0030*/ 	.short	0x0003
        /*0032*/ 	.short	0x0014
        /*0034*/ 	.byte	0x00, 0xf0, 0xa1, 0x00


	//----- nvinfo : EIATTR_KPARAM_INFO
	.align		4
.L_338:
        /*0038*/ 	.byte	0x04, 0x17
        /*003a*/ 	.short	(.L_340 - .L_339)
.L_339:
        /*003c*/ 	.word	0x00000000
        /*0040*/ 	.short	0x0002
        /*0042*/ 	.short	0x0010
        /*0044*/ 	.byte	0x00, 0xf0, 0x11, 0x00


	//----- nvinfo : EIATTR_KPARAM_INFO
	.align		4
.L_340:
        /*0048*/ 	.byte	0x04, 0x17
        /*004a*/ 	.short	(.L_342 - .L_341)
.L_341:
        /*004c*/ 	.word	0x00000000
        /*0050*/ 	.short	0x0001
        /*0052*/ 	.short	0x0008
        /*0054*/ 	.byte	0x00, 0xf5, 0x21, 0x00


	//----- nvinfo : EIATTR_KPARAM_INFO
	.align		4
.L_342:
        /*0058*/ 	.byte	0x04, 0x17
        /*005a*/ 	.short	(.L_344 - .L_343)
.L_343:
        /*005c*/ 	.word	0x00000000
        /*0060*/ 	.short	0x0000
        /*0062*/ 	.short	0x0000
        /*0064*/ 	.byte	0x00, 0xf0, 0x21, 0x00


	//----- nvinfo : EIATTR_SPARSE_MMA_MASK
	.align		4
.L_344:
        /*0068*/ 	.byte	0x03, 0x50
        /*006a*/ 	.short	0x0000


	//----- nvinfo : EIATTR_MAXREG_COUNT
	.align		4
        /*006c*/ 	.byte	0x03, 0x1b
        /*006e*/ 	.short	0x00ff


	//----- nvinfo : EIATTR_NUM_BARRIERS
	.align		4
        /*0070*/ 	.byte	0x02, 0x4c
        /*0072*/ 	.byte	0x01
	.zero		1


	//----- nvinfo : EIATTR_MERCURY_ISA_VERSION
	.align		4
        /*0074*/ 	.byte	0x03, 0x5f
        /*0076*/ 	.short	0x0101


	//----- nvinfo : EIATTR_COOP_GROUP_MASK_REGIDS
	.align		4
        /*0078*/ 	.byte	0x04, 0x29
        /*007a*/ 	.short	(.L_346 - .L_345)


	//   ....[0]....
.L_345:
        /*007c*/ 	.word	0xffffffff


	//   ....[1]....
        /*0080*/ 	.word	0xffffffff


	//   ....[2]....
        /*0084*/ 	.word	0xffffffff


	//   ....[3]....
        /*0088*/ 	.word	0xffffffff


	//   ....[4]....
        /*008c*/ 	.word	0xffffffff


	//   ....[5]....
        /*0090*/ 	.word	0xffffffff


	//   ....[6]....
        /*0094*/ 	.word	0xffffffff


	//   ....[7]....
        /*0098*/ 	.word	0xffffffff


	//   ....[8]....
        /*009c*/ 	.word	0xffffffff


	//   ....[9]....
        /*00a0*/ 	.word	0xffffffff


	//   ....[10]....
        /*00a4*/ 	.word	0xffffffff


	//   ....[11]....
        /*00a8*/ 	.word	0xffffffff


	//   ....[12]....
        /*00ac*/ 	.word	0xffffffff


	//   ....[13]....
        /*00b0*/ 	.word	0xffffffff


	//   ....[14]....
        /*00b4*/ 	.word	0xffffffff


	//----- nvinfo : EIATTR_COOP_GROUP_INSTR_OFFSETS
	.align		4
.L_346:
        /*00b8*/ 	.byte	0x04, 0x28
        /*00ba*/ 	.short	(.L_348 - .L_347)


	//   ....[0]....
.L_347:
        /*00bc*/ 	.word	0x00000b10


	//   ....[1]....
        /*00c0*/ 	.word	0x00000b70


	//   ....[2]....
        /*00c4*/ 	.word	0x00000bd0


	//   ....[3]....
        /*00c8*/ 	.word	0x00000c30


	//   ....[4]....
        /*00cc*/ 	.word	0x00000c90


	//   ....[5]....
        /*00d0*/ 	.word	0x00000e20


	//   ....[6]....
        /*00d4*/ 	.word	0x00000ec0


	//   ....[7]....
        /*00d8*/ 	.word	0x00000f20


	//   ....[8]....
        /*00dc*/ 	.word	0x00000f80


	//   ....[9]....
        /*00e0*/ 	.word	0x00000fe0


	//   ....[10]....
        /*00e4*/ 	.word	0x00002100


	//   ....[11]....
        /*00e8*/ 	.word	0x00002170


	//   ....[12]....
        /*00ec*/ 	.word	0x000021c0


	//   ....[13]....
        /*00f0*/ 	.word	0x00002210


	//   ....[14]....
        /*00f4*/ 	.word	0x00002280


	//----- nvinfo : EIATTR_VRC_CTA_INIT_COUNT
	.align		4
.L_348:
        /*00f8*/ 	.byte	0x02, 0x4a
	.zero		1
	.zero		1


	//----- nvinfo : EIATTR_EXIT_INSTR_OFFSETS
	.align		4
        /*00fc*/ 	.byte	0x04, 0x1c
        /*00fe*/ 	.short	(.L_350 - .L_349)


	//   ....[0]....
.L_349:
        /*0100*/ 	.word	0x000023b0


	//   ....[1]....
        /*0104*/ 	.word	0x000023f0


	//----- nvinfo : EIATTR_MAX_THREADS
	.align		4
.L_350:
        /*0108*/ 	.byte	0x04, 0x05
        /*010a*/ 	.short	(.L_352 - .L_351)
.L_351:
        /*010c*/ 	.word	0x00000100
        /*0110*/ 	.word	0x00000001
        /*0114*/ 	.word	0x00000001


	//----- nvinfo : EIATTR_CRS_STACK_SIZE
	.align		4
.L_352:
        /*0118*/ 	.byte	0x04, 0x1e
        /*011a*/ 	.short	(.L_354 - .L_353)
.L_353:
        /*011c*/ 	.word	0x00000000


	//----- nvinfo : EIATTR_CBANK_PARAM_SIZE
	.align		4
.L_354:
        /*0120*/ 	.byte	0x03, 0x19
        /*0122*/ 	.short	0x003e


	//----- nvinfo : EIATTR_PARAM_CBANK
	.align		4
        /*0124*/ 	.byte	0x04, 0x0a
        /*0126*/ 	.short	(.L_356 - .L_355)
	.align		4
.L_355:
        /*0128*/ 	.word	index@(.nv.constant0._ZN3cub18CUB_300001_SM_10006detail6reduce18DeviceReduceKernelINS2_10policy_hubIijN4cuda3std3__44plusIiEEE10Policy1000EN6thrust24THRUST_300001_SM_1000_NS10device_ptrIiEEjS9_iNS7_10__identityEEEvT0_PT3_T1_NS0_13GridEvenShareISK_EET2_T4_)
        /*012c*/ 	.short	0x0380
        /*012e*/ 	.short	0x003e


	//----- nvinfo : EIATTR_SW_WAR
	.align		4
.L_356:
        /*0130*/ 	.byte	0x04, 0x36
        /*0132*/ 	.short	(.L_358 - .L_357)
.L_357:
        /*0134*/ 	.word	0x00000008
.L_358:


//--------------------- .nv.info._ZN3cub18CUB_300001_SM_10006detail6reduce28DeviceReduceSingleTileKernelINS2_10policy_hubIijN4cuda3std3__44plusIiEEE10Policy1000EN6thrust24THRUST_300001_SM_1000_NS10device_ptrIiEEPijS9_iiNS7_10__identityEEEvT0_T1_T2_T3_T4_T6_ --------------------------
	.section	.nv.info._ZN3cub18CUB_300001_SM_10006detail6reduce28DeviceReduceSingleTileKernelINS2_10policy_hubIijN4cuda3std3__44plusIiEEE10Policy1000EN6thrust24THRUST_300001_SM_1000_NS10device_ptrIiEEPijS9_iiNS7_10__identityEEEvT0_T1_T2_T3_T4_T6_,"",@"SHT_CUDA_INFO"
	.sectionflags	@""
	.align	4


	//----- nvinfo : EIATTR_CUDA_API_VERSION
	.align		4
        /*0000*/ 	.byte	0x04, 0x37
        /*0002*/ 	.short	(.L_360 - .L_359)
.L_359:
        /*0004*/ 	.word	0x00000082


	//----- nvinfo : EIATTR_KPARAM_INFO
	.align		4
.L_360:
        /*0008*/ 	.byte	0x04, 0x17
        /*000a*/ 	.short	(.L_362 - .L_361)
.L_361:
        /*000c*/ 	.word	0x00000000
        /*0010*/ 	.short	0x0005
        /*0012*/ 	.short	0x001c
        /*0014*/ 	.byte	0x00, 0xf0, 0x05, 0x00


	//----- nvinfo : EIATTR_KPARAM_INFO
	.align		4
.L_362:
        /*0018*/ 	.byte	0x04, 0x17
        /*001a*/ 	.short	(.L_364 - .L_363)
.L_363:
        /*001c*/ 	.word	0x00000000
        /*0020*/ 	.short	0x0004
        /*0022*/ 	.short	0x0018
        /*0024*/ 	.byte	0x00, 0xf0, 0x11, 0x00


	//----- nvinfo : EIATTR_KPARAM_INFO
	.align		4
.L_364:
        /*0028*/ 	.byte	0x04, 0x17
        /*002a*/ 	.short	(.L_366 - .L_365)
.L_365:
        /*002c*/ 	.word	0x00000000
        /*0030*/ 	.short	0x0003
        /*0032*/ 	.short	0x0014
        /*0034*/ 	.byte	0x00, 0xf0, 0x05, 0x00


	//----- nvinfo : EIATTR_KPARAM_INFO
	.align		4
.L_366:
        /*0038*/ 	.byte	0x04, 0x17
        /*003a*/ 	.short	(.L_368 - .L_367)
.L_367:
        /*003c*/ 	.word	0x00000000
        /*0040*/ 	.short	0x0002
        /*0042*/ 	.short	0x0010
        /*0044*/ 	.byte	0x00, 0xf0, 0x11, 0x00


	//----- nvinfo : EIATTR_KPARAM_INFO
	.align		4
.L_368:
        /*0048*/ 	.byte	0x04, 0x17
        /*004a*/ 	.short	(.L_370 - .L_369)
.L_369:
        /*004c*/ 	.word	0x00000000
        /*0050*/ 	.short	0x0001
        /*0052*/ 	.short	0x0008
        /*0054*/ 	.byte	0x00, 0xf5, 0x21, 0x00


	//----- nvinfo : EIATTR_KPARAM_INFO
	.align		4
.L_370:
        /*0058*/ 	.byte	0x04, 0x17
        /*005a*/ 	.short	(.L_372 - .L_371)
.L_371:
        /*005c*/ 	.word	0x00000000
        /*0060*/ 	.short	0x0000
        /*0062*/ 	.short	0x0000
        /*0064*/ 	.byte	0x00, 0xf0, 0x21, 0x00


	//----- nvinfo : EIATTR_SPARSE_MMA_MASK
	.align		4
.L_372:
        /*0068*/ 	.byte	0x03, 0x50
        /*006a*/ 	.short	0x0000


	//----- nvinfo : EIATTR_MAXREG_COUNT
	.align		4
        /*006c*/ 	.byte	0x03, 0x1b
        /*006e*/ 	.short	0x00ff


	//----- nvinfo : EIATTR_NUM_BARRIERS
	.align		4
        /*0070*/ 	.byte	0x02, 0x4c
        /*0072*/ 	.byte	0x01
	.zero		1


	//----- nvinfo : EIATTR_MERCURY_ISA_VERSION
	.align		4
        /*0074*/ 	.byte	0x03, 0x5f
        /*0076*/ 	.short	0x0101


	//----- nvinfo : EIATTR_COOP_GROUP_MASK_REGIDS
	.align		4
        /*0078*/ 	.byte	0x04, 0x29
        /*007a*/ 	.short	(.L_374 - .L_373)


	//   ....[0]....
.L_373:
        /*007c*/ 	.word	0xffffffff


	//   ....[1]....
        /*0080*/ 	.word	0xffffffff


	//   ....[2]....
        /*0084*/ 	.word	0xffffffff


	//   ....[3]....
        /*0088*/ 	.word	0xffffffff


	//   ....[4]....
        /*008c*/ 	.word	0xffffffff


	//   ....[5]....
        /*0090*/ 	.word	0xffffffff


	//   ....[6]....
        /*0094*/ 	.word	0xffffffff


	//   ....[7]....
        /*0098*/ 	.word	0xffffffff


	//   ....[8]....
        /*009c*/ 	.word	0xffffffff


	//   ....[9]....
        /*00a0*/ 	.word	0xffffffff


	//   ....[10]....
        /*00a4*/ 	.word	0xffffffff


	//   ....[11]....
        /*00a8*/ 	.word	0xffffffff


	//   ....[12]....
        /*00ac*/ 	.word	0xffffffff


	//   ....[13]....
        /*00b0*/ 	.word	0xffffffff


	//   ....[14]....
        /*00b4*/ 	.word	0xffffffff


	//----- nvinfo : EIATTR_COOP_GROUP_INSTR_OFFSETS
	.align		4
.L_374:
        /*00b8*/ 	.byte	0x04, 0x28
        /*00ba*/ 	.short	(.L_376 - .L_375)


	//   ....[0]....
.L_375:
        /*00bc*/ 	.word	0x00000830


	//   ....[1]....
        /*00c0*/ 	.word	0x00000890


	//   ....[2]....
        /*00c4*/ 	.word	0x000008f0


	//   ....[3]....
        /*00c8*/ 	.word	0x00000950


	//   ....[4]....
        /*00cc*/ 	.word	0x000009b0


	//   ....[5]....
        /*00d0*/ 	.word	0x00000b40


	//   ....[6]....
        /*00d4*/ 	.word	0x00000be0


	//   ....[7]....
        /*00d8*/ 	.word	0x00000c60


	//   ....[8]....
        /*00dc*/ 	.word	0x00000cc0


	//   ....[9]....
        /*00e0*/ 	.word	0x00000d00


	//   ....[10]....
        /*00e4*/ 	.word	0x00001cc0


	//   ....[11]....
        /*00e8*/ 	.word	0x00001d20


	//   ....[12]....
        /*00ec*/ 	.word	0x00001d80


	//   ....[13]....
        /*00f0*/ 	.word	0x00001de0


	//   ....[14]....
        /*00f4*/ 	.word	0x00001e40


	//----- nvinfo : EIATTR_VRC_CTA_INIT_COUNT
	.align		4
.L_376:
        /*00f8*/ 	.byte	0x02, 0x4a
	.zero		1
	.zero		1


	//----- nvinfo : EIATTR_EXIT_INSTR_OFFSETS
	.align		4
        /*00fc*/ 	.byte	0x04, 0x1c
        /*00fe*/ 	.short	(.L_378 - .L_377)


	//   ....[0]....
.L_377:
        /*0100*/ 	.word	0x00000080


	//   ....[1]....
        /*0104*/ 	.word	0x000000c0


	//   ....[2]....
        /*0108*/ 	.word	0x00001f60


	//   ....[3]....
        /*010c*/ 	.word	0x00001fb0


	//----- nvinfo : EIATTR_MAX_THREADS
	.align		4
.L_378:
        /*0110*/ 	.byte	0x04, 0x05
        /*0112*/ 	.short	(.L_380 - .L_379)
.L_379:
        /*0114*/ 	.word	0x00000100
        /*0118*/ 	.word	0x00000001
        /*011c*/ 	.word	0x00000001


	//----- nvinfo : EIATTR_CRS_STACK_SIZE
	.align		4
.L_380:
        /*0120*/ 	.byte	0x04, 0x1e
        /*0122*/ 	.short	(.L_382 - .L_381)
.L_381:
        /*0124*/ 	.word	0x00000000


	//----- nvinfo : EIATTR_CBANK_PARAM_SIZE
	.align		4
.L_382:
        /*0128*/ 	.byte	0x03, 0x19
        /*012a*/ 	.short	0x001d


	//----- nvinfo : EIATTR_PARAM_CBANK
	.align		4
        /*012c*/ 	.byte	0x04, 0x0a
        /*012e*/ 	.short	(.L_384 - .L_383)
	.align		4
.L_383:
        /*0130*/ 	.word	index@(.nv.constant0._ZN3cub18CUB_300001_SM_10006detail6reduce28DeviceReduceSingleTileKernelINS2_10policy_hubIijN4cuda3std3__44plusIiEEE10Policy1000EN6thrust24THRUST_300001_SM_1000_NS10device_ptrIiEEPijS9_iiNS7_10__identityEEEvT0_T1_T2_T3_T4_T6_)
        /*0134*/ 	.short	0x0380
        /*0136*/ 	.short	0x001d


	//----- nvinfo : EIATTR_SW_WAR
	.align		4
.L_384:
        /*0138*/ 	.byte	0x04, 0x36
        /*013a*/ 	.short	(.L_386 - .L_385)
.L_385:
        /*013c*/ 	.word	0x00000008
.L_386:


//--------------------- .nv.info._ZN3cub18CUB_300001_SM_10006detail8for_each13static_kernelINS2_12policy_hub_t12policy_500_tEmN6thrust24THRUST_300001_SM_1000_NS8cuda_cub20__uninitialized_fill7functorINS7_10device_ptrIiEEiEEEEvT0_T1_ --------------------------
	.section	.nv.info._ZN3cub18CUB_300001_SM_10006detail8for_each13static_kernelINS2_12policy_hub_t12policy_500_tEmN6thrust24THRUST_300001_SM_1000_NS8cuda_cub20__uninitialized_fill7functorINS7_10device_ptrIiEEiEEEEvT0_T1_,"",@"SHT_CUDA_INFO"
	.sectionflags	@""
	.align	4


	//----- nvinfo : EIATTR_CUDA_API_VERSION
	.align		4
        /*0000*/ 	.byte	0x04, 0x37
        /*0002*/ 	.short	(.L_388 - .L_387)
.L_387:
        /*0004*/ 	.word	0x00000082


	//----- nvinfo : EIATTR_KPARAM_INFO
	.align		4
.L_388:
        /*0008*/ 	.byte	0x04, 0x17
        /*000a*/ 	.short	(.L_390 - .L_389)
.L_389:
        /*000c*/ 	.word	0x00000000
        /*0010*/ 	.short	0x0001
        /*0012*/ 	.short	0x0008
        /*0014*/ 	.byte	0x00, 0xf0, 0x41, 0x00


	//----- nvinfo : EIATTR_KPARAM_INFO
	.align		4
.L_390:
        /*0018*/ 	.byte	0x04, 0x17
        /*001a*/ 	.short	(.L_392 - .L_391)
.L_391:
        /*001c*/ 	.word	0x00000000
        /*0020*/ 	.short	0x0000
        /*0022*/ 	.short	0x0000
        /*0024*/ 	.byte	0x00, 0xf0, 0x21, 0x00


	//----- nvinfo : EIATTR_SPARSE_MMA_MASK
	.align		4
.L_392:
        /*0028*/ 	.byte	0x03, 0x50
        /*002a*/ 	.short	0x0000


	//----- nvinfo : EIATTR_MAXREG_COUNT
	.align		4
        /*002c*/ 	.byte	0x03, 0x1b
        /*002e*/ 	.short	0x00ff


	//----- nvinfo : EIATTR_MERCURY_ISA_VERSION
	.align		4
        /*0030*/ 	.byte	0x03, 0x5f
        /*0032*/ 	.short	0x0101


	//----- nvinfo : EIATTR_VRC_CTA_INIT_COUNT
	.align		4
        /*0034*/ 	.byte	0x02, 0x4a
	.zero		1
	.zero		1


	//----- nvinfo : EIATTR_EXIT_INSTR_OFFSETS
	.align		4
        /*0038*/ 	.byte	0x04, 0x1c
        /*003a*/ 	.short	(.L_394 - .L_393)


	//   ....[0]....
.L_393:
        /*003c*/ 	.word	0x00000130


	//   ....[1]....
        /*0040*/ 	.word	0x00000230


	//   ....[2]....
        /*0044*/ 	.word	0x00000260


	//----- nvinfo : EIATTR_MAX_THREADS
	.align		4
.L_394:
        /*0048*/ 	.byte	0x04, 0x05
        /*004a*/ 	.short	(.L_396 - .L_395)
.L_395:
        /*004c*/ 	.word	0x00000100
        /*0050*/ 	.word	0x00000001
        /*0054*/ 	.word	0x00000001


	//----- nvinfo : EIATTR_CBANK_PARAM_SIZE
	.align		4
.L_396:
        /*0058*/ 	.byte	0x03, 0x19
        /*005a*/ 	.short	0x0018


	//----- nvinfo : EIATTR_PARAM_CBANK
	.align		4
        /*005c*/ 	.byte	0x04, 0x0a
        /*005e*/ 	.short	(.L_398 - .L_397)
	.align		4
.L_397:
        /*0060*/ 	.word	index@(.nv.constant0._ZN3cub18CUB_300001_SM_10006detail8for_each13static_kernelINS2_12policy_hub_t12policy_500_tEmN6thrust24THRUST_300001_SM_1000_NS8cuda_cub20__uninitialized_fill7functorINS7_10device_ptrIiEEiEEEEvT0_T1_)
        /*0064*/ 	.short	0x0380
        /*0066*/ 	.short	0x0018


	//----- nvinfo : EIATTR_SW_WAR
	.align		4
.L_398:
        /*0068*/ 	.byte	0x04, 0x36
        /*006a*/ 	.short	(.L_400 - .L_399)
.L_399:
        /*006c*/ 	.word	0x00000008
.L_400:


//--------------------- .nv.info._ZN3cub18CUB_300001_SM_10006detail11EmptyKernelIvEEvv --------------------------
	.section	.nv.info._ZN3cub18CUB_300001_SM_10006detail11EmptyKernelIvEEvv,"",@"SHT_CUDA_INFO"
	.sectionflags	@""
	.align	4


	//----- nvinfo : EIATTR_CUDA_API_VERSION
	.align		4
        /*0000*/ 	.byte	0x04, 0x37
        /*0002*/ 	.short	(.L_402 - .L_401)
.L_401:
        /*0004*/ 	.word	0x00000082


	//----- nvinfo : EIATTR_SPARSE_MMA_MASK
	.align		4
.L_402:
        /*0008*/ 	.byte	0x03, 0x50
        /*000a*/ 	.short	0x0000


	//----- nvinfo : EIATTR_MAXREG_COUNT
	.align		4
        /*000c*/ 	.byte	0x03, 0x1b
        /*000e*/ 	.short	0x00ff


	//----- nvinfo : EIATTR_MERCURY_ISA_VERSION
	.align		4
        /*0010*/ 	.byte	0x03, 0x5f
        /*0012*/ 	.short	0x0101


	//----- nvinfo : EIATTR_VRC_CTA_INIT_COUNT
	.align		4
        /*0014*/ 	.byte	0x02, 0x4a
	.zero		1
	.zero		1


	//----- nvinfo : EIATTR_EXIT_INSTR_OFFSETS
	.align		4
        /*0018*/ 	.byte	0x04, 0x1c
        /*001a*/ 	.short	(.L_404 - .L_403)


	//   ....[0]....
.L_403:
        /*001c*/ 	.word	0x00000010


	//----- nvinfo : EIATTR_SW_WAR
	.align		4
.L_404:
        /*0020*/ 	.byte	0x04, 0x36
        /*0022*/ 	.short	(.L_406 - .L_405)
.L_405:
        /*0024*/ 	.word	0x00000008
.L_406:


//--------------------- .nv.info._Z19kernel_binarySearchPKciPKiiS0_S2_iPi --------------------------
	.section	.nv.info._Z19kernel_binarySearchPKciPKiiS0_S2_iPi,"",@"SHT_CUDA_INFO"
	.sectionflags	@""
	.align	4


	//----- nvinfo : EIATTR_CUDA_API_VERSION
	.align		4
        /*0000*/ 	.byte	0x04, 0x37
        /*0002*/ 	.short	(.L_408 - .L_407)
.L_407:
        /*0004*/ 	.word	0x00000082


	//----- nvinfo : EIATTR_KPARAM_INFO
	.align		4
.L_408:
        /*0008*/ 	.byte	0x04, 0x17
        /*000a*/ 	.short	(.L_410 - .L_409)
.L_409:
        /*000c*/ 	.word	0x00000000
        /*0010*/ 	.short	0x0007
        /*0012*/ 	.short	0x0038
        /*0014*/ 	.byte	0x00, 0xf5, 0x21, 0x00


	//----- nvinfo : EIATTR_KPARAM_INFO
	.align		4
.L_410:
        /*0018*/ 	.byte	0x04, 0x17
        /*001a*/ 	.short	(.L_412 - .L_411)
.L_411:
        /*001c*/ 	.word	0x00000000
        /*0020*/ 	.short	0x0006
        /*0022*/ 	.short	0x0030
        /*0024*/ 	.byte	0x00, 0xf0, 0x11, 0x00


	//----- nvinfo : EIATTR_KPARAM_INFO
	.align		4
.L_412:
        /*0028*/ 	.byte	0x04, 0x17
        /*002a*/ 	.short	(.L_414 - .L_413)
.L_413:
        /*002c*/ 	.word	0x00000000
        /*0030*/ 	.short	0x0005
        /*0032*/ 	.short	0x0028
        /*0034*/ 	.byte	0x00, 0xf5, 0x21, 0x00


	//----- nvinfo : EIATTR_KPARAM_INFO
	.align		4
.L_414:
        /*0038*/ 	.byte	0x04, 0x17
        /*003a*/ 	.short	(.L_416 - .L_415)
.L_415:
        /*003c*/ 	.word	0x00000000
        /*0040*/ 	.short	0x0004
        /*0042*/ 	.short	0x0020
        /*0044*/ 	.byte	0x00, 0xf5, 0x21, 0x00


	//----- nvinfo : EIATTR_KPARAM_INFO
	.align		4
.L_416:
        /*0048*/ 	.byte	0x04, 0x17
        /*004a*/ 	.short	(.L_418 - .L_417)
.L_417:
        /*004c*/ 	.word	0x00000000
        /*0050*/ 	.short	0x0003
        /*0052*/ 	.short	0x0018
        /*0054*/ 	.byte	0x00, 0xf0, 0x11, 0x00


	//----- nvinfo : EIATTR_KPARAM_INFO
	.align		4
.L_418:
        /*0058*/ 	.byte	0x04, 0x17
        /*005a*/ 	.short	(.L_420 - .L_419)
.L_419:
        /*005c*/ 	.word	0x00000000
        /*0060*/ 	.short	0x0002
        /*0062*/ 	.short	0x0010
        /*0064*/ 	.byte	0x00, 0xf5, 0x21, 0x00


	//----- nvinfo : EIATTR_KPARAM_INFO
	.align		4
.L_420:
        /*0068*/ 	.byte	0x04, 0x17
        /*006a*/ 	.short	(.L_422 - .L_421)
.L_421:
        /*006c*/ 	.word	0x00000000
        /*0070*/ 	.short	0x0001
        /*0072*/ 	.short	0x0008
        /*0074*/ 	.byte	0x00, 0xf0, 0x11, 0x00


	//----- nvinfo : EIATTR_KPARAM_INFO
	.align		4
.L_422:
        /*0078*/ 	.byte	0x04, 0x17
        /*007a*/ 	.short	(.L_424 - .L_423)
.L_423:
        /*007c*/ 	.word	0x00000000
        /*0080*/ 	.short	0x0000
        /*0082*/ 	.short	0x0000
        /*0084*/ 	.byte	0x00, 0xf5, 0x21, 0x00


	//----- nvinfo : EIATTR_SPARSE_MMA_MASK
	.align		4
.L_424:
        /*0088*/ 	.byte	0x03, 0x50
        /*008a*/ 	.short	0x0000


	//----- nvinfo : EIATTR_MAXREG_COUNT
	.align		4
        /*008c*/ 	.byte	0x03, 0x1b
        /*008e*/ 	.short	0x00ff


	//----- nvinfo : EIATTR_MERCURY_ISA_VERSION
	.align		4
        /*0090*/ 	.byte	0x03, 0x5f
        /*0092*/ 	.short	0x0101


	//----- nvinfo : EIATTR_VRC_CTA_INIT_COUNT
	.align		4
        /*0094*/ 	.byte	0x02, 0x4a
	.zero		1
	.zero		1


	//----- nvinfo : EIATTR_EXIT_INSTR_OFFSETS
	.align		4
        /*0098*/ 	.byte	0x04, 0x1c
        /*009a*/ 	.short	(.L_426 - .L_425)


	//   ....[0]....
.L_425:
        /*009c*/ 	.word	0x00000070


	//   ....[1]....
        /*00a0*/ 	.word	0x00000540


	//----- nvinfo : EIATTR_CRS_STACK_SIZE
	.align		4
.L_426:
        /*00a4*/ 	.byte	0x04, 0x1e
        /*00a6*/ 	.short	(.L_428 - .L_427)
.L_427:
        /*00a8*/ 	.word	0x00000000


	//----- nvinfo : EIATTR_CBANK_PARAM_SIZE
	.align		4
.L_428:
        /*00ac*/ 	.byte	0x03, 0x19
        /*00ae*/ 	.short	0x0040


	//----- nvinfo : EIATTR_PARAM_CBANK
	.align		4
        /*00b0*/ 	.byte	0x04, 0x0a
        /*00b2*/ 	.short	(.L_430 - .L_429)
	.align		4
.L_429:
        /*00b4*/ 	.word	index@(.nv.constant0._Z19kernel_binarySearchPKciPKiiS0_S2_iPi)
        /*00b8*/ 	.short	0x0380
        /*00ba*/ 	.short	0x0040


	//----- nvinfo : EIATTR_SW_WAR
	.align		4
.L_430:
        /*00bc*/ 	.byte	0x04, 0x36
        /*00be*/ 	.short	(.L_432 - .L_431)
.L_431:
        /*00c0*/ 	.word	0x00000008
.L_432:


//--------------------- .nv.info._Z22kernel_markGroupStartsPKiPiPKcii --------------------------
	.section	.nv.info._Z22kernel_markGroupStartsPKiPiPKcii,"",@"SHT_CUDA_INFO"
	.sectionflags	@""
	.align	4


	//----- nvinfo : EIATTR_CUDA_API_VERSION
	.align		4
        /*0000*/ 	.byte	0x04, 0x37
        /*0002*/ 	.short	(.L_434 - .L_433)
.L_433:
        /*0004*/ 	.word	0x00000082


	//----- nvinfo : EIATTR_KPARAM_INFO
	.align		4
.L_434:
        /*0008*/ 	.byte	0x04, 0x17
        /*000a*/ 	.short	(.L_436 - .L_435)
.L_435:
        /*000c*/ 	.word	0x00000000
        /*0010*/ 	.short	0x0004
        /*0012*/ 	.short	0x001c
        /*0014*/ 	.byte	0x00, 0xf0, 0x11, 0x00


	//----- nvinfo : EIATTR_KPARAM_INFO
	.align		4
.L_436:
        /*0018*/ 	.byte	0x04, 0x17
        /*001a*/ 	.short	(.L_438 - .L_437)
.L_437:
        /*001c*/ 	.word	0x00000000
        /*0020*/ 	.short	0x0003
        /*0022*/ 	.short	0x0018
        /*0024*/ 	.byte	0x00, 0xf0, 0x11, 0x00


	//----- nvinfo : EIATTR_KPARAM_INFO
	.align		4
.L_438:
        /*0028*/ 	.byte	0x04, 0x17
        /*002a*/ 	.short	(.L_440 - .L_439)
.L_439:
        /*002c*/ 	.word	0x00000000
        /*0030*/ 	.short	0x0002
        /*0032*/ 	.short	0x0010
        /*0034*/ 	.byte	0x00, 0xf5, 0x21, 0x00


	//----- nvinfo : EIATTR_KPARAM_INFO
	.align		4
.L_440:
        /*0038*/ 	.byte	0x04, 0x17
        /*003a*/ 	.short	(.L_442 - .L_441)
.L_441:
        /*003c*/ 	.word	0x00000000
        /*0040*/ 	.short	0x0001
        /*0042*/ 	.short	0x0008
        /*0044*/ 	.byte	0x00, 0xf5, 0x21, 0x00


	//----- nvinfo : EIATTR_KPARAM_INFO
	.align		4
.L_442:
        /*0048*/ 	.byte	0x04, 0x17
        /*004a*/ 	.short	(.L_444 - .L_443)
.L_443:
        /*004c*/ 	.word	0x00000000
        /*0050*/ 	.short	0x0000
        /*0052*/ 	.short	0x0000
        /*0054*/ 	.byte	0x00, 0xf5, 0x21, 0x00


	//----- nvinfo : EIATTR_SPARSE_MMA_MASK
	.align		4
.L_444:
        /*0058*/ 	.byte	0x03, 0x50
        /*005a*/ 	.short	0x0000


	//----- nvinfo : EIATTR_MAXREG_COUNT
	.align		4
        /*005c*/ 	.byte	0x03, 0x1b
        /*005e*/ 	.short	0x00ff


	//----- nvinfo : EIATTR_MERCURY_ISA_VERSION
	.align		4
        /*0060*/ 	.byte	0x03, 0x5f
        /*0062*/ 	.short	0x0101


	//----- nvinfo : EIATTR_VRC_CTA_INIT_COUNT
	.align		4
        /*0064*/ 	.byte	0x02, 0x4a
	.zero		1
	.zero		1


	//----- nvinfo : EIATTR_EXIT_INSTR_OFFSETS
	.align		4
        /*0068*/ 	.byte	0x04, 0x1c
        /*006a*/ 	.short	(.L_446 - .L_445)


	//   ....[0]....
.L_445:
        /*006c*/ 	.word	0x00000070


	//   ....[1]....
        /*0070*/ 	.word	0x000000d0


	//   ....[2]....
        /*0074*/ 	.word	0x000006f0


	//----- nvinfo : EIATTR_CRS_STACK_SIZE
	.align		4
.L_446:
        /*0078*/ 	.byte	0x04, 0x1e
        /*007a*/ 	.short	(.L_448 - .L_447)
.L_447:
        /*007c*/ 	.word	0x00000000


	//----- nvinfo : EIATTR_CBANK_PARAM_SIZE
	.align		4
.L_448:
        /*0080*/ 	.byte	0x03, 0x19
        /*0082*/ 	.short	0x0020


	//----- nvinfo : EIATTR_PARAM_CBANK
	.align		4
        /*0084*/ 	.byte	0x04, 0x0a
        /*0086*/ 	.short	(.L_450 - .L_449)
	.align		4
.L_449:
        /*0088*/ 	.word	index@(.nv.constant0._Z22kernel_markGroupStartsPKiPiPKcii)
        /*008c*/ 	.short	0x0380
        /*008e*/ 	.short	0x0020


	//----- nvinfo : EIATTR_SW_WAR
	.align		4
.L_450:
        /*0090*/ 	.byte	0x04, 0x36
        /*0092*/ 	.short	(.L_452 - .L_451)
.L_451:
        /*0094*/ 	.word	0x00000008
.L_452:


//--------------------- .nv.info._Z16kernel_mergeStepPKcPKiPiiii --------------------------
	.section	.nv.info._Z16kernel_mergeStepPKcPKiPiiii,"",@"SHT_CUDA_INFO"
	.sectionflags	@""
	.align	4


	//----- nvinfo : EIATTR_CUDA_API_VERSION
	.align		4
        /*0000*/ 	.byte	0x04, 0x37
        /*0002*/ 	.short	(.L_454 - .L_453)
.L_453:
        /*0004*/ 	.word	0x00000082


	//----- nvinfo : EIATTR_KPARAM_INFO
	.align		4
.L_454:
        /*0008*/ 	.byte	0x04, 0x17
        /*000a*/ 	.short	(.L_456 - .L_455)
.L_455:
        /*000c*/ 	.word	0x00000000
        /*0010*/ 	.short	0x0005
        /*0012*/ 	.short	0x0020
        /*0014*/ 	.byte	0x00, 0xf0, 0x11, 0x00


	//----- nvinfo : EIATTR_KPARAM_INFO
	.align		4
.L_456:
        /*0018*/ 	.byte	0x04, 0x17
        /*001a*/ 	.short	(.L_458 - .L_457)
.L_457:
        /*001c*/ 	.word	0x00000000
        /*0020*/ 	.short	0x0004
        /*0022*/ 	.short	0x001c
        /*0024*/ 	.byte	0x00, 0xf0, 0x11, 0x00


	//----- nvinfo : EIATTR_KPARAM_INFO
	.align		4
.L_458:
        /*0028*/ 	.byte	0x04, 0x17
        /*002a*/ 	.short	(.L_460 - .L_459)
.L_459:
        /*002c*/ 	.word	0x00000000
        /*0030*/ 	.short	0x0003
        /*0032*/ 	.short	0x0018
        /*0034*/ 	.byte	0x00, 0xf0, 0x11, 0x00


	//----- nvinfo : EIATTR_KPARAM_INFO
	.align		4
.L_460:
        /*0038*/ 	.byte	0x04, 0x17
        /*003a*/ 	.short	(.L_462 - .L_461)
.L_461:
        /*003c*/ 	.word	0x00000000
        /*0040*/ 	.short	0x0002
        /*0042*/ 	.short	0x0010
        /*0044*/ 	.byte	0x00, 0xf5, 0x21, 0x00


	//----- nvinfo : EIATTR_KPARAM_INFO
	.align		4
.L_462:
        /*0048*/ 	.byte	0x04, 0x17
        /*004a*/ 	.short	(.L_464 - .L_463)
.L_463:
        /*004c*/ 	.word	0x00000000
        /*0050*/ 	.short	0x0001
        /*0052*/ 	.short	0x0008
        /*0054*/ 	.byte	0x00, 0xf5, 0x21, 0x00


	//----- nvinfo : EIATTR_KPARAM_INFO
	.align		4
.L_464:
        /*0058*/ 	.byte	0x04, 0x17
        /*005a*/ 	.short	(.L_466 - .L_465)
.L_465:
        /*005c*/ 	.word	0x00000000
        /*0060*/ 	.short	0x0000
        /*0062*/ 	.short	0x0000
        /*0064*/ 	.byte	0x00, 0xf5, 0x21, 0x00


	//----- nvinfo : EIATTR_SPARSE_MMA_MASK
	.align		4
.L_466:
        /*0068*/ 	.byte	0x03, 0x50
        /*006a*/ 	.short	0x0000


	//----- nvinfo : EIATTR_MAXREG_COUNT
	.align		4
        /*006c*/ 	.byte	0x03, 0x1b
        /*006e*/ 	.short	0x00ff


	//----- nvinfo : EIATTR_MERCURY_ISA_VERSION
	.align		4
        /*0070*/ 	.byte	0x03, 0x5f
        /*0072*/ 	.short	0x0101


	//----- nvinfo : EIATTR_VRC_CTA_INIT_COUNT
	.align		4
        /*0074*/ 	.byte	0x02, 0x4a
	.zero		1
	.zero		1


	//----- nvinfo : EIATTR_EXIT_INSTR_OFFSETS
	.align		4
        /*0078*/ 	.byte	0x04, 0x1c
        /*007a*/ 	.short	(.L_468 - .L_467)


	//   ....[0]....
.L_467:
        /*007c*/ 	.word	0x000000c0


	//   ....[1]....
        /*0080*/ 	.word	0x00001280


	//   ....[2]....
        /*0084*/ 	.word	0x00001500


	//   ....[3]....
        /*0088*/ 	.word	0x00001b70


	//   ....[4]....
        /*008c*/ 	.word	0x00001c00


	//----- nvinfo : EIATTR_CRS_STACK_SIZE
	.align		4
.L_468:
        /*0090*/ 	.byte	0x04, 0x1e
        /*0092*/ 	.short	(.L_470 - .L_469)
.L_469:
        /*0094*/ 	.word	0x00000000


	//----- nvinfo : EIATTR_CBANK_PARAM_SIZE
	.align		4
.L_470:
        /*0098*/ 	.byte	0x03, 0x19
        /*009a*/ 	.short	0x0024


	//----- nvinfo : EIATTR_PARAM_CBANK
	.align		4
        /*009c*/ 	.byte	0x04, 0x0a
        /*009e*/ 	.short	(.L_472 - .L_471)
	.align		4
.L_471:
        /*00a0*/ 	.word	index@(.nv.constant0._Z16kernel_mergeStepPKcPKiPiiii)
        /*00a4*/ 	.short	0x0380
        /*00a6*/ 	.short	0x0024


	//----- nvinfo : EIATTR_SW_WAR
	.align		4
.L_472:
        /*00a8*/ 	.byte	0x04, 0x36
        /*00aa*/ 	.short	(.L_474 - .L_473)
.L_473:
        /*00ac*/ 	.word	0x00000008
.L_474:


//--------------------- .nv.info._Z17kernel_scatterPosPKiS0_Pii --------------------------
	.section	.nv.info._Z17kernel_scatterPosPKiS0_Pii,"",@"SHT_CUDA_INFO"
	.sectionflags	@""
	.align	4


	//----- nvinfo : EIATTR_CUDA_API_VERSION
	.align		4
        /*0000*/ 	.byte	0x04, 0x37
        /*0002*/ 	.short	(.L_476 - .L_475)
.L_475:
        /*0004*/ 	.word	0x00000082


	//----- nvinfo : EIATTR_KPARAM_INFO
	.align		4
.L_476:
        /*0008*/ 	.byte	0x04, 0x17
        /*000a*/ 	.short	(.L_478 - .L_477)
.L_477:
        /*000c*/ 	.word	0x00000000
        /*0010*/ 	.short	0x0003
        /*0012*/ 	.short	0x0018
        /*0014*/ 	.byte	0x00, 0xf0, 0x11, 0x00


	//----- nvinfo : EIATTR_KPARAM_INFO
	.align		4
.L_478:
        /*0018*/ 	.byte	0x04, 0x17
        /*001a*/ 	.short	(.L_480 - .L_479)
.L_479:
        /*001c*/ 	.word	0x00000000
        /*0020*/ 	.short	0x0002
        /*0022*/ 	.short	0x0010
        /*0024*/ 	.byte	0x00, 0xf5, 0x21, 0x00


	//----- nvinfo : EIATTR_KPARAM_INFO
	.align		4
.L_480:
        /*0028*/ 	.byte	0x04, 0x17
        /*002a*/ 	.short	(.L_482 - .L_481)
.L_481:
        /*002c*/ 	.word	0x00000000
        /*0030*/ 	.short	0x0001
        /*0032*/ 	.short	0x0008
        /*0034*/ 	.byte	0x00, 0xf5, 0x21, 0x00


	//----- nvinfo : EIATTR_KPARAM_INFO
	.align		4
.L_482:
        /*0038*/ 	.byte	0x04, 0x17
        /*003a*/ 	.short	(.L_484 - .L_483)
.L_483:
        /*003c*/ 	.word	0x00000000
        /*0040*/ 	.short	0x0000
        /*0042*/ 	.short	0x0000
        /*0044*/ 	.byte	0x00, 0xf5, 0x21, 0x00


	//----- nvinfo : EIATTR_SPARSE_MMA_MASK
	.align		4
.L_484:
        /*0048*/ 	.byte	0x03, 0x50
        /*004a*/ 	.short	0x0000


	//----- nvinfo : EIATTR_MAXREG_COUNT
	.align		4
        /*004c*/ 	.byte	0x03, 0x1b
        /*004e*/ 	.short	0x00ff


	//----- nvinfo : EIATTR_MERCURY_ISA_VERSION
	.align		4
        /*0050*/ 	.byte	0x03, 0x5f
        /*0052*/ 	.short	0x0101


	//----- nvinfo : EIATTR_VRC_CTA_INIT_COUNT
	.align		4
        /*0054*/ 	.byte	0x02, 0x4a
	.zero		1
	.zero		1


	//----- nvinfo : EIATTR_EXIT_INSTR_OFFSETS
	.align		4
        /*0058*/ 	.byte	0x04, 0x1c
        /*005a*/ 	.short	(.L_486 - .L_485)


	//   ....[0]....
.L_485:
        /*005c*/ 	.word	0x00000070


	//   ....[1]....
        /*0060*/ 	.word	0x000000d0


	//   ....[2]....
        /*0064*/ 	.word	0x00000140


	//----- nvinfo : EIATTR_CBANK_PARAM_SIZE
	.align		4
.L_486:
        /*0068*/ 	.byte	0x03, 0x19
        /*006a*/ 	.short	0x001c


	//----- nvinfo : EIATTR_PARAM_CBANK
	.align		4
        /*006c*/ 	.byte	0x04, 0x0a
        /*006e*/ 	.short	(.L_488 - .L_487)
	.align		4
.L_487:
        /*0070*/ 	.word	index@(.nv.constant0._Z17kernel_scatterPosPKiS0_Pii)
        /*0074*/ 	.short	0x0380
        /*0076*/ 	.short	0x001c


	//----- nvinfo : EIATTR_SW_WAR
	.align		4
.L_488:
        /*0078*/ 	.byte	0x04, 0x36
        /*007a*/ 	.short	(.L_490 - .L_489)
.L_489:
        /*007c*/ 	.word	0x00000008
.L_490:


//--------------------- .nv.info._Z17kernel_markStartsPKiPii --------------------------
	.section	.nv.info._Z17kernel_markStartsPKiPii,"",@"SHT_CUDA_INFO"
	.sectionflags	@""
	.align	4


	//----- nvinfo : EIATTR_CUDA_API_VERSION
	.align		4
        /*0000*/ 	.byte	0x04, 0x37
        /*0002*/ 	.short	(.L_492 - .L_491)
.L_491:
        /*0004*/ 	.word	0x00000082


	//----- nvinfo : EIATTR_KPARAM_INFO
	.align		4
.L_492:
        /*0008*/ 	.byte	0x04, 0x17
        /*000a*/ 	.short	(.L_494 - .L_493)
.L_493:
        /*000c*/ 	.word	0x00000000
        /*0010*/ 	.short	0x0002
        /*0012*/ 	.short	0x0010
        /*0014*/ 	.byte	0x00, 0xf0, 0x11, 0x00


	//----- nvinfo : EIATTR_KPARAM_INFO
	.align		4
.L_494:
        /*0018*/ 	.byte	0x04, 0x17
        /*001a*/ 	.short	(.L_496 - .L_495)
.L_495:
        /*001c*/ 	.word	0x00000000
        /*0020*/ 	.short	0x0001
        /*0022*/ 	.short	0x0008
        /*0024*/ 	.byte	0x00, 0xf5, 0x21, 0x00


	//----- nvinfo : EIATTR_KPARAM_INFO
	.align		4
.L_496:
        /*0028*/ 	.byte	0x04, 0x17
        /*002a*/ 	.short	(.L_498 - .L_497)
.L_497:
        /*002c*/ 	.word	0x00000000
        /*0030*/ 	.short	0x0000
        /*0032*/ 	.short	0x0000
        /*0034*/ 	.byte	0x00, 0xf5, 0x21, 0x00


	//----- nvinfo : EIATTR_SPARSE_MMA_MASK
	.align		4
.L_498:
        /*0038*/ 	.byte	0x03, 0x50
        /*003a*/ 	.short	0x0000


	//----- nvinfo : EIATTR_MAXREG_COUNT
	.align		4
        /*003c*/ 	.byte	0x03, 0x1b
        /*003e*/ 	.short	0x00ff


	//----- nvinfo : EIATTR_MERCURY_ISA_VERSION
	.align		4
        /*0040*/ 	.byte	0x03, 0x5f
        /*0042*/ 	.short	0x0101


	//----- nvinfo : EIATTR_VRC_CTA_INIT_COUNT
	.align		4
        /*0044*/ 	.byte	0x02, 0x4a
	.zero		1
	.zero		1


	//----- nvinfo : EIATTR_EXIT_INSTR_OFFSETS
	.align		4
        /*0048*/ 	.byte	0x04, 0x1c
        /*004a*/ 	.short	(.L_500 - .L_499)


	//   ....[0]....
.L_499:
        /*004c*/ 	.word	0x00000070


	//   ....[1]....
        /*0050*/ 	.word	0x00000190


	//   ....[2]....
        /*0054*/ 	.word	0x000001d0


	//----- nvinfo : EIATTR_CRS_STACK_SIZE
	.align		4
.L_500:
        /*0058*/ 	.byte	0x04, 0x1e
        /*005a*/ 	.short	(.L_502 - .L_501)
.L_501:
        /*005c*/ 	.word	0x00000000


	//----- nvinfo : EIATTR_CBANK_PARAM_SIZE
	.align		4
.L_502:
        /*0060*/ 	.byte	0x03, 0x19
        /*0062*/ 	.short	0x0014


	//----- nvinfo : EIATTR_PARAM_CBANK
	.align		4
        /*0064*/ 	.byte	0x04, 0x0a
        /*0066*/ 	.short	(.L_504 - .L_503)
	.align		4
.L_503:
        /*0068*/ 	.word	index@(.nv.constant0._Z17kernel_markStartsPKiPii)
        /*006c*/ 	.short	0x0380
        /*006e*/ 	.short	0x0014


	//----- nvinfo : EIATTR_SW_WAR
	.align		4
.L_504:
        /*0070*/ 	.byte	0x04, 0x36
        /*0072*/ 	.short	(.L_506 - .L_505)
.L_505:
        /*0074*/ 	.word	0x00000008
.L_506:


//--------------------- .nv.info._Z16kernel_flagCharsPKcPii --------------------------
	.section	.nv.info._Z16kernel_flagCharsPKcPii,"",@"SHT_CUDA_INFO"
	.sectionflags	@""
	.align	4


	//----- nvinfo : EIATTR_CUDA_API_VERSION
	.align		4
        /*0000*/ 	.byte	0x04, 0x37
        /*0002*/ 	.short	(.L_508 - .L_507)
.L_507:
        /*0004*/ 	.word	0x00000082


	//----- nvinfo : EIATTR_KPARAM_INFO
	.align		4
.L_508:
        /*0008*/ 	.byte	0x04, 0x17
        /*000a*/ 	.short	(.L_510 - .L_509)
.L_509:
        /*000c*/ 	.word	0x00000000
        /*0010*/ 	.short	0x0002
        /*0012*/ 	.short	0x0010
        /*0014*/ 	.byte	0x00, 0xf0, 0x11, 0x00


	//----- nvinfo : EIATTR_KPARAM_INFO
	.align		4
.L_510:
        /*0018*/ 	.byte	0x04, 0x17
        /*001a*/ 	.short	(.L_512 - .L_511)
.L_511:
        /*001c*/ 	.word	0x00000000
        /*0020*/ 	.short	0x0001
        /*0022*/ 	.short	0x0008
        /*0024*/ 	.byte	0x00, 0xf5, 0x21, 0x00


	//----- nvinfo : EIATTR_KPARAM_INFO
	.align		4
.L_512:
        /*0028*/ 	.byte	0x04, 0x17
        /*002a*/ 	.short	(.L_514 - .L_513)
.L_513:
        /*002c*/ 	.word	0x00000000
        /*0030*/ 	.short	0x0000
        /*0032*/ 	.short	0x0000
        /*0034*/ 	.byte	0x00, 0xf5, 0x21, 0x00


	//----- nvinfo : EIATTR_SPARSE_MMA_MASK
	.align		4
.L_514:
        /*0038*/ 	.byte	0x03, 0x50
        /*003a*/ 	.short	0x0000


	//----- nvinfo : EIATTR_MAXREG_COUNT
	.align		4
        /*003c*/ 	.byte	0x03, 0x1b
        /*003e*/ 	.short	0x00ff


	//----- nvinfo : EIATTR_MERCURY_ISA_VERSION
	.align		4
        /*0040*/ 	.byte	0x03, 0x5f
        /*0042*/ 	.short	0x0101


	//----- nvinfo : EIATTR_VRC_CTA_INIT_COUNT
	.align		4
        /*0044*/ 	.byte	0x02, 0x4a
	.zero		1
	.zero		1


	//----- nvinfo : EIATTR_EXIT_INSTR_OFFSETS
	.align		4
        /*0048*/ 	.byte	0x04, 0x1c
        /*004a*/ 	.short	(.L_516 - .L_515)


	//   ....[0]....
.L_515:
        /*004c*/ 	.word	0x00000070


	//   ....[1]....
        /*0050*/ 	.word	0x000001a0


	//----- nvinfo : EIATTR_CBANK_PARAM_SIZE
	.align		4
.L_516:
        /*0054*/ 	.byte	0x03, 0x19
        /*0056*/ 	.short	0x0014


	//----- nvinfo : EIATTR_PARAM_CBANK
	.align		4
        /*0058*/ 	.byte	0x04, 0x0a
        /*005a*/ 	.short	(.L_518 - .L_517)
	.align		4
.L_517:
        /*005c*/ 	.word	index@(.nv.constant0._Z16kernel_flagCharsPKcPii)
        /*0060*/ 	.short	0x0380
        /*0062*/ 	.short	0x0014


	//----- nvinfo : EIATTR_SW_WAR
	.align		4
.L_518:
        /*0064*/ 	.byte	0x04, 0x36
        /*0066*/ 	.short	(.L_520 - .L_519)
.L_519:
        /*0068*/ 	.word	0x00000008
.L_520:


//--------------------- .nv.callgraph             --------------------------
	.section	.nv.callgraph,"",@"SHT_CUDA_CALLGRAPH"
	.align	4
	.sectionentsize	8
	.align		4
        /*0000*/ 	.word	0x00000000
	.align		4
        /*0004*/ 	.word	0xffffffff
	.align		4
        /*0008*/ 	.word	0x00000000
	.align		4
        /*000c*/ 	.word	0xfffffffe
	.align		4
        /*0010*/ 	.word	0x00000000
	.align		4
        /*0014*/ 	.word	0xfffffffd
	.align		4
        /*0018*/ 	.word	0x00000000
	.align		4
        /*001c*/ 	.word	0xfffffffc


//--------------------- .nv.constant4             --------------------------
	.section	.nv.constant4,"a",@progbits
	.align	8
	.align		8
.nv.constant4:
        /*0000*/ 	.dword	_ZN34_INTERNAL_15ba124b_4_k_cu_cd92ec944cuda3std3__45__cpo5beginE
	.align		8
        /*0008*/ 	.dword	_ZN34_INTERNAL_15ba124b_4_k_cu_cd92ec944cuda3std3__45__cpo3endE
	.align		8
        /*0010*/ 	.dword	_ZN34_INTERNAL_15ba124b_4_k_cu_cd92ec944cuda3std3__45__cpo6cbeginE
	.align		8
        /*0018*/ 	.dword	_ZN34_INTERNAL_15ba124b_4_k_cu_cd92ec944cuda3std3__45__cpo4cendE
	.align		8
        /*0020*/ 	.dword	_ZN34_INTERNAL_15ba124b_4_k_cu_cd92ec944cuda3std3__45__cpo6rbeginE
	.align		8
        /*0028*/ 	.dword	_ZN34_INTERNAL_15ba124b_4_k_cu_cd92ec944cuda3std3__45__cpo4rendE
	.align		8
        /*0030*/ 	.dword	_ZN34_INTERNAL_15ba124b_4_k_cu_cd92ec944cuda3std3__45__cpo7crbeginE
	.align		8
        /*0038*/ 	.dword	_ZN34_INTERNAL_15ba124b_4_k_cu_cd92ec944cuda3std3__45__cpo5crendE
	.align		8
        /*0040*/ 	.dword	_ZN34_INTERNAL_15ba124b_4_k_cu_cd92ec944cuda3std3__436_GLOBAL__N__15ba124b_4_k_cu_cd92ec946ignoreE
	.align		8
        /*0048*/ 	.dword	_ZN34_INTERNAL_15ba124b_4_k_cu_cd92ec944cuda3std3__419piecewise_constructE
	.align		8
        /*0050*/ 	.dword	_ZN34_INTERNAL_15ba124b_4_k_cu_cd92ec944cuda3std3__48in_placeE
	.align		8
        /*0058*/ 	.dword	_ZN34_INTERNAL_15ba124b_4_k_cu_cd92ec944cuda3std3__420unreachable_sentinelE
	.align		8
        /*0060*/ 	.dword	_ZN34_INTERNAL_15ba124b_4_k_cu_cd92ec944cuda3std3__47nulloptE
	.align		8
        /*0068*/ 	.dword	_ZN34_INTERNAL_15ba124b_4_k_cu_cd92ec944cuda3std3__48unexpectE
	.align		8
        /*0070*/ 	.dword	_ZN34_INTERNAL_15ba124b_4_k_cu_cd92ec944cuda3std6ranges3__45__cpo4swapE
	.align		8
        /*0078*/ 	.dword	_ZN34_INTERNAL_15ba124b_4_k_cu_cd92ec944cuda3std6ranges3__45__cpo9iter_moveE
	.align		8
        /*0080*/ 	.dword	_ZN34_INTERNAL_15ba124b_4_k_cu_cd92ec944cuda3std6ranges3__45__cpo5beginE
	.align		8
        /*0088*/ 	.dword	_ZN34_INTERNAL_15ba124b_4_k_cu_cd92ec944cuda3std6ranges3__45__cpo3endE
	.align		8
        /*0090*/ 	.dword	_ZN34_INTERNAL_15ba124b_4_k_cu_cd92ec944cuda3std6ranges3__45__cpo6cbeginE
	.align		8
        /*0098*/ 	.dword	_ZN34_INTERNAL_15ba124b_4_k_cu_cd92ec944cuda3std6ranges3__45__cpo4cendE
	.align		8
        /*00a0*/ 	.dword	_ZN34_INTERNAL_15ba124b_4_k_cu_cd92ec944cuda3std6ranges3__45__cpo7advanceE
	.align		8
        /*00a8*/ 	.dword	_ZN34_INTERNAL_15ba124b_4_k_cu_cd92ec944cuda3std6ranges3__45__cpo9iter_swapE
	.align		8
        /*00b0*/ 	.dword	_ZN34_INTERNAL_15ba124b_4_k_cu_cd92ec944cuda3std6ranges3__45__cpo4nextE
	.align		8
        /*00b8*/ 	.dword	_ZN34_INTERNAL_15ba124b_4_k_cu_cd92ec944cuda3std6ranges3__45__cpo4prevE
	.align		8
        /*00c0*/ 	.dword	_ZN34_INTERNAL_15ba124b_4_k_cu_cd92ec944cuda3std6ranges3__45__cpo4dataE
	.align		8
        /*00c8*/ 	.dword	_ZN34_INTERNAL_15ba124b_4_k_cu_cd92ec944cuda3std6ranges3__45__cpo5cdataE
	.align		8
        /*00d0*/ 	.dword	_ZN34_INTERNAL_15ba124b_4_k_cu_cd92ec944cuda3std6ranges3__45__cpo4sizeE
	.align		8
        /*00d8*/ 	.dword	_ZN34_INTERNAL_15ba124b_4_k_cu_cd92ec944cuda3std6ranges3__45__cpo5ssizeE
	.align		8
        /*00e0*/ 	.dword	_ZN34_INTERNAL_15ba124b_4_k_cu_cd92ec944cuda3std6ranges3__45__cpo8distanceE
	.align		8
        /*00e8*/ 	.dword	_ZN34_INTERNAL_15ba124b_4_k_cu_cd92ec946thrust24THRUST_300001_SM_1000_NS8cuda_cub3parE
	.align		8
        /*00f0*/ 	.dword	_ZN34_INTERNAL_15ba124b_4_k_cu_cd92ec946thrust24THRUST_300001_SM_1000_NS8cuda_cub10par_nosyncE
	.align		8
        /*00f8*/ 	.dword	_ZN34_INTERNAL_15ba124b_4_k_cu_cd92ec946thrust24THRUST_300001_SM_1000_NS6system6detail10sequential3seqE
	.align		8
        /*0100*/ 	.dword	_ZN34_INTERNAL_15ba124b_4_k_cu_cd92ec946thrust24THRUST_300001_SM_1000_NS12placeholders2_1E
	.align		8
        /*0108*/ 	.dword	_ZN34_INTERNAL_15ba124b_4_k_cu_cd92ec946thrust24THRUST_300001_SM_1000_NS12placeholders2_2E
	.align		8
        /*0110*/ 	.dword	_ZN34_INTERNAL_15ba124b_4_k_cu_cd92ec946thrust24THRUST_300001_SM_1000_NS12placeholders2_3E
	.align		8
        /*0118*/ 	.dword	_ZN34_INTERNAL_15ba124b_4_k_cu_cd92ec946thrust24THRUST_300001_SM_1000_NS12placeholders2_4E
	.align		8
        /*0120*/ 	.dword	_ZN34_INTERNAL_15ba124b_4_k_cu_cd92ec946thrust24THRUST_300001_SM_1000_NS12placeholders2_5E
	.align		8
        /*0128*/ 	.dword	_ZN34_INTERNAL_15ba124b_4_k_cu_cd92ec946thrust24THRUST_300001_SM_1000_NS12placeholders2_6E
	.align		8
        /*0130*/ 	.dword	_ZN34_INTERNAL_15ba124b_4_k_cu_cd92ec946thrust24THRUST_300001_SM_1000_NS12placeholders2_7E
	.align		8
        /*0138*/ 	.dword	_ZN34_INTERNAL_15ba124b_4_k_cu_cd92ec946thrust24THRUST_300001_SM_1000_NS12placeholders2_8E
	.align		8
        /*0140*/ 	.dword	_ZN34_INTERNAL_15ba124b_4_k_cu_cd92ec946thrust24THRUST_300001_SM_1000_NS12placeholders2_9E
	.align		8
        /*0148*/ 	.dword	_ZN34_INTERNAL_15ba124b_4_k_cu_cd92ec946thrust24THRUST_300001_SM_1000_NS12placeholders3_10E
	.align		8
        /*0150*/ 	.dword	_ZN34_INTERNAL_15ba124b_4_k_cu_cd92ec946thrust24THRUST_300001_SM_1000_NS3seqE


//--------------------- .text._ZN3cub18CUB_300001_SM_10006detail4scan16DeviceScanKernelINS2_10policy_hubIiiimN4cuda3std3__44plusIvEEE10Policy1000EN6thrust24THRUST_300001_SM_1000_NS10device_ptrIiEENSD_6detail15normal_iteratorISF_EENS0_13ScanTileStateIiLb1EEES9_NS1_10InputValueIiPiEEmiLb0EiEEvT0_T1_T2_iT3_T4_T5_ --------------------------
	.section	.text._ZN3cub18CUB_300001_SM_10006detail4scan16DeviceScanKernelINS2_10policy_hubIiiimN4cuda3std3__44plusIvEEE10Policy1000EN6thrust24THRUST_300001_SM_1000_NS10device_ptrIiEENSD_6detail15normal_iteratorISF_EENS0_13ScanTileStateIiLb1EEES9_NS1_10InputValueIiPiEEmiLb0EiEEvT0_T1_T2_iT3_T4_T5_,"ax",@progbits
	.align	128
        .global         _ZN3cub18CUB_300001_SM_10006detail4scan16DeviceScanKernelINS2_10policy_hubIiiimN4cuda3std3__44plusIvEEE10Policy1000EN6thrust24THRUST_300001_SM_1000_NS10device_ptrIiEENSD_6detail15normal_iteratorISF_EENS0_13ScanTileStateIiLb1EEES9_NS1_10InputValueIiPiEEmiLb0EiEEvT0_T1_T2_iT3_T4_T5_
        .type           _ZN3cub18CUB_300001_SM_10006detail4scan16DeviceScanKernelINS2_10policy_hubIiiimN4cuda3std3__44plusIvEEE10Policy1000EN6thrust24THRUST_300001_SM_1000_NS10device_ptrIiEENSD_6detail15normal_iteratorISF_EENS0_13ScanTileStateIiLb1EEES9_NS1_10InputValueIiPiEEmiLb0EiEEvT0_T1_T2_iT3_T4_T5_,@function
        .size           _ZN3cub18CUB_300001_SM_10006detail4scan16DeviceScanKernelINS2_10policy_hubIiiimN4cuda3std3__44plusIvEEE10Policy1000EN6thrust24THRUST_300001_SM_1000_NS10device_ptrIiEENSD_6detail15normal_iteratorISF_EENS0_13ScanTileStateIiLb1EEES9_NS1_10InputValueIiPiEEmiLb0EiEEvT0_T1_T2_iT3_T4_T5_,(.L_x_478 - _ZN3cub18CUB_300001_SM_10006detail4scan16DeviceScanKernelINS2_10policy_hubIiiimN4cuda3std3__44plusIvEEE10Policy1000EN6thrust24THRUST_300001_SM_1000_NS10device_ptrIiEENSD_6detail15normal_iteratorISF_EENS0_13ScanTileStateIiLb1EEES9_NS1_10InputValueIiPiEEmiLb0EiEEvT0_T1_T2_iT3_T4_T5_)
        .other          _ZN3cub18CUB_300001_SM_10006detail4scan16DeviceScanKernelINS2_10policy_hubIiiimN4cuda3std3__44plusIvEEE10Policy1000EN6thrust24THRUST_300001_SM_1000_NS10device_ptrIiEENSD_6detail15normal_iteratorISF_EENS0_13ScanTileStateIiLb1EEES9_NS1_10InputValueIiPiEEmiLb0EiEEvT0_T1_T2_iT3_T4_T5_,@"STO_CUDA_ENTRY STV_DEFAULT"
_ZN3cub18CUB_300001_SM_10006detail4scan16DeviceScanKernelINS2_10policy_hubIiiimN4cuda3std3__44plusIvEEE10Policy1000EN6thrust24THRUST_300001_SM_1000_NS10device_ptrIiEENSD_6detail15normal_iteratorISF_EENS0_13ScanTileStateIiLb1EEES9_NS1_10InputValueIiPiEEmiLb0EiEEvT0_T1_T2_iT3_T4_T5_:
.text._ZN3cub18CUB_300001_SM_10006detail4scan16DeviceScanKernelINS2_10policy_hubIiiimN4cuda3std3__44plusIvEEE10Policy1000EN6thrust24THRUST_300001_SM_1000_NS10device_ptrIiEENSD_6detail15normal_iteratorISF_EENS0_13ScanTileStateIiLb1EEES9_NS1_10InputValueIiPiEEmiLb0EiEEvT0_T1_T2_iT3_T4_T5_:
[----:B------:R-:W-:Y:S01]  /*0000*/  LDC R1, c[0x0][0x37c] ;  /* 0x0000df00ff017b82 */ /* 0x000fe20000000800 */
[----:B------:R-:W0:Y:S01]  /*0010*/  LDCU UR4, c[0x0][0x3a0] ;  /* 0x00007400ff0477ac */ /* 0x000e220008000800 */
[----:B------:R-:W1:Y:S06]  /*0020*/  LDCU.64 UR12, c[0x0][0x358] ;  /* 0x00006b00ff0c77ac */ /* 0x000e6c0008000a00 */
[----:B------:R-:W2:Y:S01]  /*0030*/  S2UR UR6, SR_CTAID.X ;  /* 0x00000000000679c3 */ /* 0x000ea20000002500 */
[----:B------:R-:W3:Y:S01]  /*0040*/  LDCU.64 UR8, c[0x0][0x3b0] ;  /* 0x00007600ff0877ac */ /* 0x000ee20008000a00 */
[----:B0-----:R-:W-:-:S06]  /*0050*/  UPRMT UR4, UR4, 0x7770, URZ ;  /* 0x0000777004047896 */ /* 0x001fcc00080000ff */
[----:B------:R-:W-:-:S05]  /*0060*/  ISETP.NE.AND P0, PT, RZ, UR4, PT ;  /* 0x00000004ff007c0c */ /* 0x000fca000bf05270 */
[----:B------:R-:W2:Y:S08]  /*0070*/  LDCU UR4, c[0x0][0x398] ;  /* 0x00007300ff0477ac */ /* 0x000eb00008000800 */
[----:B------:R-:W1:Y:S02]  /*0080*/  @P0 LDC.64 R2, c[0x0][0x3a8] ;  /* 0x0000ea00ff020b82 */ /* 0x000e640000000a00 */
[----:B-1----:R0:W5:Y:S01]  /*0090*/  @P0 LDG.E R39, desc[UR12][R2.64] ;  /* 0x0000000c02270981 */ /* 0x002162000c1e1900 */
[----:B--2---:R-:W-:-:S04]  /*00a0*/  UIADD3 UR6, UPT, UPT, UR6, UR4, URZ ;  /* 0x0000000406067290 */ /* 0x004fc8000fffe0ff */
[----:B------:R-:W-:-:S04]  /*00b0*/  UIMAD.WIDE UR10, UR6, 0x1ee0, URZ ;  /* 0x00001ee0060a78a5 */ /* 0x000fc8000f8e02ff */
[----:B---3--:R-:W-:-:S04]  /*00c0*/  UIADD3 UR7, UP0, UPT, -UR10, UR8, URZ ;  /* 0x000000080a077290 */ /* 0x008fc8000ff1e1ff */
[----:B------:R-:W-:Y:S02]  /*00d0*/  UIADD3.X UR4, UPT, UPT, ~UR11, UR9, URZ, UP0, !UPT ;  /* 0x000000090b047290 */ /* 0x000fe400087fe5ff */
[----:B------:R-:W-:-:S04]  /*00e0*/  UISETP.GE.U32.AND UP0, UPT, UR7, 0x1ee1, UPT ;  /* 0x00001ee10700788c */ /* 0x000fc8000bf06070 */
[----:B------:R-:W-:Y:S01]  /*00f0*/  UISETP.GE.U32.AND.EX UP0, UPT, UR4, URZ, UPT, UP0 ;  /* 0x000000ff0400728c */ /* 0x000fe2000bf06100 */
[----:B------:R-:W1:Y:S08]  /*0100*/  @!P0 LDC R39, c[0x0][0x3a8] ;  /* 0x0000ea00ff278b82 */ /* 0x000e700000000800 */
[----:B0-----:R-:W-:Y:S05]  /*0110*/  BRA.U !UP0, `(.L_x_0) ;  /* 0x0000001908f47547 */ /* 0x001fea000b800000 */
[----:B------:R-:W0:Y:S01]  /*0120*/  S2R R35, SR_TID.X ;  /* 0x0000000000237919 */ /* 0x000e220000002100 */
[----:B------:R-:W2:Y:S01]  /*0130*/  LDCU.64 UR4, c[0x0][0x380] ;  /* 0x00007000ff0477ac */ /* 0x000ea20008000a00 */
[C---:B0-----:R-:W-:Y:S02]  /*0140*/  LOP3.LUT R0, R35.reuse, 0x1f, RZ, 0xc0, !PT ;  /* 0x0000001f23007812 */ /* 0x041fe400078ec0ff */
[----:B------:R-:W-:-:S05]  /*0150*/  LOP3.LUT R3, R35, 0x3e0, RZ, 0xc0, !PT ;  /* 0x000003e023037812 */ /* 0x000fca00078ec0ff */
[----:B------:R-:W-:-:S05]  /*0160*/  IMAD R0, R3, 0x13, R0 ;  /* 0x0000001303007824 */ /* 0x000fca00078e0200 */
[----:B------:R-:W-:-:S05]  /*0170*/  IADD3 R0, P0, PT, R0, UR10, RZ ;  /* 0x0000000a00007c10 */ /* 0x000fca000ff1e0ff */
[----:B------:R-:W-:Y:S02]  /*0180*/  IMAD.X R3, RZ, RZ, UR11, P0 ;  /* 0x0000000bff037e24 */ /* 0x000fe400080e06ff */
[----:B------:R-:W-:-:S03]  /*0190*/  IMAD.SHL.U32 R31, R0, 0x4, RZ ;  /* 0x00000004001f7824 */ /* 0x000fc600078e00ff */
[----:B------:R-:W-:Y:S02]  /*01a0*/  SHF.L.U64.HI R30, R0, 0x2, R3 ;  /* 0x00000002001e7819 */ /* 0x000fe40000010203 */
[----:B--2---:R-:W-:-:S04]  /*01b0*/  IADD3 R2, P0, PT, R31, UR4, RZ ;  /* 0x000000041f027c10 */ /* 0x004fc8000ff1e0ff */
[----:B------:R-:W-:-:S05]  /*01c0*/  IADD3.X R3, PT, PT, R30, UR5, RZ, P0, !PT ;  /* 0x000000051e037c10 */ /* 0x000fca00087fe4ff */
[----:B------:R-:W2:Y:S04]  /*01d0*/  LDG.E R5, desc[UR12][R2.64] ;  /* 0x0000000c02057981 */ /* 0x000ea8000c1e1900 */
[----:B------:R-:W3:Y:S04]  /*01e0*/  LDG.E R7, desc[UR12][R2.64+0x80] ;  /* 0x0000800c02077981 */ /* 0x000ee8000c1e1900 */
[----:B------:R-:W4:Y:S04]  /*01f0*/  LDG.E R9, desc[UR12][R2.64+0x100] ;  /* 0x0001000c02097981 */ /* 0x000f28000c1e1900 */
        /* <DEDUP_REMOVED lines=15> */
[----:B------:R-:W4:Y:S01]  /*02f0*/  LDG.E R8, desc[UR12][R2.64+0x900] ;  /* 0x0009000c02087981 */ /* 0x000f22000c1e1900 */
[----:B------:R-:W0:Y:S01]  /*0300*/  S2UR UR5, SR_CgaCtaId ;  /* 0x00000000000579c3 */ /* 0x000e220000008800 */
[----:B------:R-:W-:Y:S01]  /*0310*/  SHF.R.U32.HI R36, RZ, 0x5, R35 ;  /* 0x00000005ff247819 */ /* 0x000fe20000011623 */
[----:B------:R-:W-:Y:S01]  /*0320*/  UMOV UR4, 0x400 ;  /* 0x0000040000047882 */ /* 0x000fe20000000000 */
[----:B------:R-:W1:Y:S01]  /*0330*/  S2R R37, SR_LANEID ;  /* 0x0000000000257919 */ /* 0x000e620000000000 */
[----:B------:R-:W-:Y:S01]  /*0340*/  UISETP.NE.AND UP0, UPT, UR6, URZ, UPT ;  /* 0x000000ff0600728c */ /* 0x000fe2000bf05270 */
[----:B------:R-:W-:Y:S01]  /*0350*/  BSSY.RECONVERGENT B0, `(.L_x_1) ;  /* 0x0000148000007945 */ /* 0x000fe20003800200 */
[----:B0-----:R-:W-:Y:S01]  /*0360*/  ULEA UR4, UR5, UR4, 0x18 ;  /* 0x0000000405047291 */ /* 0x001fe2000f8ec0ff */
[----:B-1----:R-:W-:-:S05]  /*0370*/  IMAD R34, R36, 0x260, R37 ;  /* 0x0000026024227824 */ /* 0x002fca00078e0225 */
[----:B------:R-:W-:-:S05]  /*0380*/  LEA R34, R34, UR4, 0x2 ;  /* 0x0000000422227c11 */ /* 0x000fca000f8e10ff */
[----:B------:R-:W-:Y:S01]  /*0390*/  IMAD R33, R37, 0x48, R34 ;  /* 0x0000004825217824 */ /* 0x000fe200078e0222 */
[----:B--2---:R0:W-:Y:S04]  /*03a0*/  STS [R34], R5 ;  /* 0x0000000522007388 */ /* 0x0041e80000000800 */
[----:B---3--:R0:W-:Y:S04]  /*03b0*/  STS [R34+0x80], R7 ;  /* 0x0000800722007388 */ /* 0x0081e80000000800 */
[----:B----4-:R0:W-:Y:S04]  /*03c0*/  STS [R34+0x100], R9 ;  /* 0x0001000922007388 */ /* 0x0101e80000000800 */
[----:B------:R0:W-:Y:S04]  /*03d0*/  STS [R34+0x180], R11 ;  /* 0x0001800b22007388 */ /* 0x0001e80000000800 */
        /* <DEDUP_REMOVED lines=14> */
[----:B------:R0:W-:Y:S01]  /*04c0*/  STS [R34+0x900], R8 ;  /* 0x0009000822007388 */ /* 0x0001e20000000800 */
[----:B------:R-:W-:-:S03]  /*04d0*/  NOP ;  /* 0x0000000000007918 */ /* 0x000fc60000000000 */
[----:B------:R0:W1:Y:S04]  /*04e0*/  LDS R32, [R33] ;  /* 0x0000000021207984 */ /* 0x0000680000000800 */
[----:B------:R0:W2:Y:S04]  /*04f0*/  LDS R29, [R33+0x4] ;  /* 0x00000400211d7984 */ /* 0x0000a80000000800 */
[----:B------:R0:W3:Y:S04]  /*0500*/  LDS R28, [R33+0x8] ;  /* 0x00000800211c7984 */ /* 0x0000e80000000800 */
[----:B------:R0:W4:Y:S04]  /*0510*/  LDS R27, [R33+0xc] ;  /* 0x00000c00211b7984 */ /* 0x0001280000000800 */
[----:B------:R0:W0:Y:S04]  /*0520*/  LDS R26, [R33+0x10] ;  /* 0x00001000211a7984 */ /* 0x0000280000000800 */
        /* <DEDUP_REMOVED lines=13> */
[----:B------:R0:W0:Y:S01]  /*0600*/  LDS R9, [R33+0x48] ;  /* 0x0000480021097984 */ /* 0x0000220000000800 */
[----:B------:R-:W-:Y:S06]  /*0610*/  BAR.SYNC.DEFER_BLOCKING 0x0 ;  /* 0x0000000000007b1d */ /* 0x000fec0000010000 */
[----:B-1234-:R-:W-:Y:S05]  /*0620*/  BRA.U UP0, `(.L_x_2) ;  /* 0x0000000500247547 */ /* 0x01efea000b800000 */
[----:B0-----:R-:W-:Y:S02]  /*0630*/  IADD3 R8, PT, PT, R28, R29, R32 ;  /* 0x0000001d1c087210 */ /* 0x001fe40007ffe020 */
[C---:B------:R-:W-:Y:S02]  /*0640*/  ISETP.NE.AND P1, PT, R37.reuse, 0x1f, PT ;  /* 0x0000001f2500780c */ /* 0x040fe40003f25270 */
[----:B------:R-:W-:Y:S02]  /*0650*/  IADD3 R8, PT, PT, R26, R27, R8 ;  /* 0x0000001b1a087210 */ /* 0x000fe40007ffe008 */
[----:B------:R-:W-:Y:S02]  /*0660*/  ISETP.NE.AND P2, PT, R37, RZ, PT ;  /* 0x000000ff2500720c */ /* 0x000fe40003f45270 */
[----:B------:R-:W-:-:S04]  /*0670*/  IADD3 R8, PT, PT, R24, R25, R8 ;  /* 0x0000001918087210 */ /* 0x000fc80007ffe008 */
[----:B------:R-:W-:-:S03]  /*0680*/  IADD3 R8, PT, PT, R22, R23, R8 ;  /* 0x0000001716087210 */ /* 0x000fc60007ffe008 */
[----:B------:R-:W-:Y:S02]  /*0690*/  @!P1 LEA R42, R36, UR4, 0x2 ;  /* 0x00000004242a9c11 */ /* 0x000fe4000f8e10ff */
[----:B------:R-:W-:-:S04]  /*06a0*/  IADD3 R8, PT, PT, R20, R21, R8 ;  /* 0x0000001514087210 */ /* 0x000fc80007ffe008 */
[----:B------:R-:W-:-:S04]  /*06b0*/  IADD3 R8, PT, PT, R6, R7, R8 ;  /* 0x0000000706087210 */ /* 0x000fc80007ffe008 */
[----:B------:R-:W-:-:S04]  /*06c0*/  IADD3 R8, PT, PT, R4, R5, R8 ;  /* 0x0000000504087210 */ /* 0x000fc80007ffe008 */
[----:B------:R-:W-:-:S04]  /*06d0*/  IADD3 R8, PT, PT, R2, R3, R8 ;  /* 0x0000000302087210 */ /* 0x000fc80007ffe008 */
[----:B------:R-:W-:-:S05]  /*06e0*/  IADD3 R38, PT, PT, R9, R0, R8 ;  /* 0x0000000009267210 */ /* 0x000fca0007ffe008 */
[----:B------:R-:W0:Y:S02]  /*06f0*/  SHFL.UP P0, R9, R38, 0x1, RZ ;  /* 0x0420000026097989 */ /* 0x000e2400000000ff */
[----:B0-----:R-:W-:-:S05]  /*0700*/  @P0 IMAD.IADD R9, R38, 0x1, R9 ;  /* 0x0000000126090824 */ /* 0x001fca00078e0209 */
[----:B------:R-:W0:Y:S02]  /*0710*/  SHFL.UP P0, R12, R9, 0x2, RZ ;  /* 0x04400000090c7989 */ /* 0x000e2400000000ff */
[----:B0-----:R-:W-:-:S05]  /*0720*/  @P0 IMAD.IADD R12, R9, 0x1, R12 ;  /* 0x00000001090c0824 */ /* 0x001fca00078e020c */
[----:B------:R-:W0:Y:S02]  /*0730*/  SHFL.UP P0, R17, R12, 0x4, RZ ;  /* 0x048000000c117989 */ /* 0x000e2400000000ff */
[----:B0-----:R-:W-:-:S05]  /*0740*/  @P0 IMAD.IADD R17, R12, 0x1, R17 ;  /* 0x000000010c110824 */ /* 0x001fca00078e0211 */
[----:B------:R-:W0:Y:S02]  /*0750*/  SHFL.UP P0, R40, R17, 0x8, RZ ;  /* 0x0500000011287989 */ /* 0x000e2400000000ff */
[----:B0-----:R-:W-:-:S05]  /*0760*/  @P0 IMAD.IADD R40, R17, 0x1, R40 ;  /* 0x0000000111280824 */ /* 0x001fca00078e0228 */
[----:B------:R-:W0:Y:S02]  /*0770*/  SHFL.UP P0, R41, R40, 0x10, RZ ;  /* 0x0600000028297989 */ /* 0x000e2400000000ff */
[----:B0-----:R-:W-:Y:S01]  /*0780*/  @P0 IMAD.IADD R41, R40, 0x1, R41 ;  /* 0x0000000128290824 */ /* 0x001fe200078e0229 */
[----:B------:R-:W-:-:S03]  /*0790*/  ISETP.NE.AND P0, PT, R36, 0x2, PT ;  /* 0x000000022400780c */ /* 0x000fc60003f05270 */
[----:B------:R-:W-:Y:S01]  /*07a0*/  IMAD.IADD R38, R41, 0x1, -R38 ;  /* 0x0000000129267824 */ /* 0x000fe200078e0a26 */
[----:B------:R-:W-:Y:S01]  /*07b0*/  @!P1 STS [R42+0x10], R41 ;  /* 0x000010292a009388 */ /* 0x000fe20000000800 */
[----:B------:R-:W-:Y:S01]  /*07c0*/  BAR.SYNC.DEFER_BLOCKING 0x0 ;  /* 0x0000000000007b1d */ /* 0x000fe20000010000 */
[----:B------:R-:W-:Y:S02]  /*07d0*/  ISETP.NE.AND P1, PT, R36, 0xc, PT ;  /* 0x0000000c2400780c */ /* 0x000fe40003f25270 */
[----:B------:R-:W-:-:S03]  /*07e0*/  SEL R38, R38, RZ, P2 ;  /* 0x000000ff26267207 */ /* 0x000fc60001000000 */
[----:B------:R-:W0:Y:S04]  /*07f0*/  LDS.128 R8, [UR4+0x10] ;  /* 0x00001004ff087984 */ /* 0x000e280008000c00 */
[----:B------:R-:W1:Y:S04]  /*0800*/  LDS.128 R12, [UR4+0x20] ;  /* 0x00002004ff0c7984 */ /* 0x000e680008000c00 */
[----:B------:R-:W2:Y:S01]  /*0810*/  LDS.128 R16, [UR4+0x30] ;  /* 0x00003004ff107984 */ /* 0x000ea20008000c00 */
[----:B0-----:R-:W-:-:S04]  /*0820*/  IMAD.IADD R9, R8, 0x1, R9 ;  /* 0x0000000108097824 */ /* 0x001fc800078e0209 */
[----:B------:R-:W-:Y:S01]  /*0830*/  IMAD.IADD R10, R10, 0x1, R9 ;  /* 0x000000010a0a7824 */ /* 0x000fe200078e0209 */
[----:B------:R-:W-:Y:S02]  /*0840*/  SEL R8, R9, R8, !P0 ;  /* 0x0000000809087207 */ /* 0x000fe40004000000 */
[----:B------:R-:W-:Y:S01]  /*0850*/  ISETP.NE.AND P0, PT, R36, 0x3, PT ;  /* 0x000000032400780c */ /* 0x000fe20003f05270 */
[----:B------:R-:W-:-:S03]  /*0860*/  IMAD.IADD R11, R11, 0x1, R10 ;  /* 0x000000010b0b7824 */ /* 0x000fc600078e020a */
[----:B------:R-:W-:Y:S01]  /*0870*/  SEL R8, R10, R8, !P0 ;  /* 0x000000080a087207 */ /* 0x000fe20004000000 */
[----:B-1----:R-:W-:Y:S01]  /*0880*/  IMAD.IADD R12, R11, 0x1, R12 ;  /* 0x000000010b0c7824 */ /* 0x002fe200078e020c */
[----:B------:R-:W-:-:S03]  /*0890*/  ISETP.NE.AND P0, PT, R36, 0x4, PT ;  /* 0x000000042400780c */ /* 0x000fc60003f05270 */
[----:B------:R-:W-:Y:S01]  /*08a0*/  IMAD.IADD R13, R13, 0x1, R12 ;  /* 0x000000010d0d7824 */ /* 0x000fe200078e020c */
[----:B------:R-:W-:Y:S02]  /*08b0*/  SEL R8, R11, R8, !P0 ;  /* 0x000000080b087207 */ /* 0x000fe40004000000 */
[----:B------:R-:W-:Y:S01]  /*08c0*/  ISETP.NE.AND P0, PT, R36, 0x5, PT ;  /* 0x000000052400780c */ /* 0x000fe20003f05270 */
[----:B------:R-:W-:-:S03]  /*08d0*/  IMAD.IADD R14, R14, 0x1, R13 ;  /* 0x000000010e0e7824 */ /* 0x000fc600078e020d */
[----:B------:R-:W-:Y:S01]  /*08e0*/  SEL R8, R12, R8, !P0 ;  /* 0x000000080c087207 */ /* 0x000fe20004000000 */
[----:B------:R-:W-:Y:S01]  /*08f0*/  IMAD.IADD R15, R15, 0x1, R14 ;  /* 0x000000010f0f7824 */ /* 0x000fe200078e020e */
[----:B------:R-:W-:-:S03]  /*0900*/  ISETP.NE.AND P0, PT, R36, 0x6, PT ;  /* 0x000000062400780c */ /* 0x000fc60003f05270 */
[----:B--2---:R-:W-:Y:S01]  /*0910*/  IMAD.IADD R16, R15, 0x1, R16 ;  /* 0x000000010f107824 */ /* 0x004fe200078e0210 */
[----:B------:R-:W-:Y:S02]  /*0920*/  SEL R9, R13, R8, !P0 ;  /* 0x000000080d097207 */ /* 0x000fe40004000000 */
[----:B------:R-:W-:Y:S01]  /*0930*/  ISETP.NE.AND P0, PT, R36, 0x7, PT ;  /* 0x000000072400780c */ /* 0x000fe20003f05270 */
[----:B------:R-:W0:Y:S01]  /*0940*/  LDS R8, [UR4+0x40] ;  /* 0x00004004ff087984 */ /* 0x000e220008000800 */
[----:B------:R-:W-:Y:S02]  /*0950*/  IMAD.IADD R17, R17, 0x1, R16 ;  /* 0x0000000111117824 */ /* 0x000fe400078e0210 */
[----:B------:R-:W-:Y:S02]  /*0960*/  SEL R9, R14, R9, !P0 ;  /* 0x000000090e097207 */ /* 0x000fe40004000000 */
[----:B------:R-:W-:Y:S01]  /*0970*/  ISETP.NE.AND P0, PT, R36, 0x8, PT ;  /* 0x000000082400780c */ /* 0x000fe20003f05270 */
[----:B------:R-:W-:-:S03]  /*0980*/  IMAD.IADD R18, R18, 0x1, R17 ;  /* 0x0000000112127824 */ /* 0x000fc600078e0211 */
[----:B------:R-:W-:Y:S02]  /*0990*/  SEL R9, R15, R9, !P0 ;  /* 0x000000090f097207 */ /* 0x000fe40004000000 */
[----:B------:R-:W-:-:S04]  /*09a0*/  ISETP.NE.AND P0, PT, R36, 0x9, PT ;  /* 0x000000092400780c */ /* 0x000fc80003f05270 */
[----:B------:R-:W-:Y:S02]  /*09b0*/  SEL R9, R16, R9, !P0 ;  /* 0x0000000910097207 */ /* 0x000fe40004000000 */
[----:B------:R-:W-:-:S04]  /*09c0*/  ISETP.NE.AND P0, PT, R36, 0xa, PT ;  /* 0x0000000a2400780c */ /* 0x000fc80003f05270 */
[----:B------:R-:W-:Y:S02]  /*09d0*/  SEL R9, R17, R9, !P0 ;  /* 0x0000000911097207 */ /* 0x000fe40004000000 */
[----:B------:R-:W-:-:S04]  /*09e0*/  ISETP.NE.AND P0, PT, R36, 0xb, PT ;  /* 0x0000000b2400780c */ /* 0x000fc80003f05270 */
[----:B------:R-:W-:Y:S01]  /*09f0*/  SEL R9, R18, R9, !P0 ;  /* 0x0000000912097207 */ /* 0x000fe20004000000 */
[----:B------:R-:W-:Y:S01]  /*0a00*/  IMAD.IADD R18, R19, 0x1, R18 ;  /* 0x0000000113127824 */ /* 0x000fe200078e0212 */
[----:B------:R-:W-:-:S04]  /*0a10*/  ISETP.GE.U32.AND P0, PT, R35, 0x20, PT ;  /* 0x000000202300780c */ /* 0x000fc80003f06070 */
[C---:B------:R-:W-:Y:S02]  /*0a20*/  SEL R9, R18.reuse, R9, !P1 ;  /* 0x0000000912097207 */ /* 0x040fe40004800000 */
[----:B------:R-:W-:Y:S02]  /*0a30*/  ISETP.NE.AND P1, PT, R35, RZ, PT ;  /* 0x000000ff2300720c */ /* 0x000fe40003f25270 */
[----:B------:R-:W-:Y:S02]  /*0a40*/  SEL R10, R9, RZ, P0 ;  /* 0x000000ff090a7207 */ /* 0x000fe40000000000 */
[--C-:B0----5:R-:W-:Y:S02]  /*0a50*/  IADD3 R9, PT, PT, R18, R8, R39.reuse ;  /* 0x0000000812097210 */ /* 0x121fe40007ffe027 */
[----:B------:R-:W-:-:S07]  /*0a60*/  IADD3 R38, PT, PT, R10, R38, R39 ;  /* 0x000000260a267210 */ /* 0x000fce0007ffe027 */
[----:B------:R-:W-:Y:S05]  /*0a70*/  @P1 BRA `(.L_x_3) ;  /* 0x0000000c00541947 */ /* 0x000fea0003800000 */
[----:B------:R-:W0:Y:S01]  /*0a80*/  LDC.64 R10, c[0x0][0x390] ;  /* 0x0000e400ff0a7b82 */ /* 0x000e220000000a00 */
[----:B------:R-:W-:-:S05]  /*0a90*/  IMAD.MOV.U32 R8, RZ, RZ, 0x65 ;  /* 0x00000065ff087424 */ /* 0x000fca00078e00ff */
[----:B0-----:R0:W-:Y:S01]  /*0aa0*/  ST.E.64.STRONG.GPU desc[UR12][R10.64+0x100], R8 ;  /* 0x000100080a007985 */ /* 0x0011e2000c10fb0c */
[----:B------:R-:W-:Y:S05]  /*0ab0*/  BRA `(.L_x_3) ;  /* 0x0000000c00447947 */ /* 0x000fea0003800000 */
.L_x_2:
        /* <DEDUP_REMOVED lines=20> */
[----:B-----5:R-:W0:Y:S02]  /*0c00*/  SHFL.UP P0, R39, R40, 0x10, RZ ;  /* 0x0600000028277989 */ /* 0x020e2400000000ff */
[----:B0-----:R-:W-:Y:S01]  /*0c10*/  @P0 IMAD.IADD R39, R40, 0x1, R39 ;  /* 0x0000000128270824 */ /* 0x001fe200078e0227 */
[----:B------:R-:W-:-:S04]  /*0c20*/  ISETP.NE.AND P0, PT, R36, 0x2, PT ;  /* 0x000000022400780c */ /* 0x000fc80003f05270 */
[----:B------:R-:W-:Y:S01]  /*0c30*/  @!P1 STS [R42+0x10], R39 ;  /* 0x000010272a009388 */ /* 0x000fe20000000800 */
[----:B------:R-:W-:Y:S01]  /*0c40*/  BAR.SYNC.DEFER_BLOCKING 0x0 ;  /* 0x0000000000007b1d */ /* 0x000fe20000010000 */
[----:B------:R-:W-:-:S05]  /*0c50*/  ISETP.NE.AND P1, PT, R36, 0xc, PT ;  /* 0x0000000c2400780c */ /* 0x000fca0003f25270 */
[----:B------:R-:W0:Y:S04]  /*0c60*/  LDS.128 R8, [UR4+0x10] ;  /* 0x00001004ff087984 */ /* 0x000e280008000c00 */
[----:B------:R-:W1:Y:S04]  /*0c70*/  LDS.128 R12, [UR4+0x20] ;  /* 0x00002004ff0c7984 */ /* 0x000e680008000c00 */
[----:B------:R-:W2:Y:S01]  /*0c80*/  LDS.128 R16, [UR4+0x30] ;  /* 0x00003004ff107984 */ /* 0x000ea20008000c00 */
[----:B0-----:R-:W-:-:S04]  /*0c90*/  IMAD.IADD R9, R8, 0x1, R9 ;  /* 0x0000000108097824 */ /* 0x001fc800078e0209 */
[----:B------:R-:W-:Y:S01]  /*0ca0*/  IMAD.IADD R10, R10, 0x1, R9 ;  /* 0x000000010a0a7824 */ /* 0x000fe200078e0209 */
[----:B------:R-:W-:Y:S02]  /*0cb0*/  SEL R8, R9, R8, !P0 ;  /* 0x0000000809087207 */ /* 0x000fe40004000000 */
[----:B------:R-:W-:Y:S01]  /*0cc0*/  ISETP.NE.AND P0, PT, R36, 0x3, PT ;  /* 0x000000032400780c */ /* 0x000fe20003f05270 */
[----:B------:R-:W-:Y:S01]  /*0cd0*/  IMAD.IADD R11, R11, 0x1, R10 ;  /* 0x000000010b0b7824 */ /* 0x000fe200078e020a */
[----:B------:R-:W0:Y:S02]  /*0ce0*/  LDS R9, [UR4+0x40] ;  /* 0x00004004ff097984 */ /* 0x000e240008000800 */
        /* <DEDUP_REMOVED lines=13> */
[----:B------:R-:W-:-:S03]  /*0dc0*/  IMAD.IADD R17, R17, 0x1, R16 ;  /* 0x0000000111117824 */ /* 0x000fc600078e0210 */
[----:B------:R-:W-:Y:S01]  /*0dd0*/  SEL R8, R14, R8, !P0 ;  /* 0x000000080e087207 */ /* 0x000fe20004000000 */
[----:B------:R-:W-:Y:S01]  /*0de0*/  IMAD.IADD R18, R18, 0x1, R17 ;  /* 0x0000000112127824 */ /* 0x000fe200078e0211 */
[----:B------:R-:W-:-:S03]  /*0df0*/  ISETP.NE.AND P0, PT, R36, 0x8, PT ;  /* 0x000000082400780c */ /* 0x000fc60003f05270 */
[----:B------:R-:W-:Y:S01]  /*0e00*/  IMAD.IADD R19, R19, 0x1, R18 ;  /* 0x0000000113137824 */ /* 0x000fe200078e0212 */
[----:B------:R-:W-:Y:S02]  /*0e10*/  SEL R8, R15, R8, !P0 ;  /* 0x000000080f087207 */ /* 0x000fe40004000000 */
[----:B------:R-:W-:-:S04]  /*0e20*/  ISETP.NE.AND P0, PT, R36, 0x9, PT ;  /* 0x000000092400780c */ /* 0x000fc80003f05270 */
[----:B------:R-:W-:Y:S02]  /*0e30*/  SEL R8, R16, R8, !P0 ;  /* 0x0000000810087207 */ /* 0x000fe40004000000 */
[----:B------:R-:W-:Y:S01]  /*0e40*/  ISETP.NE.AND P0, PT, R36, 0xa, PT ;  /* 0x0000000a2400780c */ /* 0x000fe20003f05270 */
[----:B0-----:R-:W-:-:S03]  /*0e50*/  IMAD.IADD R9, R19, 0x1, R9 ;  /* 0x0000000113097824 */ /* 0x001fc600078e0209 */
[----:B------:R-:W-:Y:S01]  /*0e60*/  SEL R8, R17, R8, !P0 ;  /* 0x0000000811087207 */ /* 0x000fe20004000000 */
[----:B------:R-:W-:Y:S01]  /*0e70*/  IMAD.IADD R17, R39, 0x1, -R38 ;  /* 0x0000000127117824 */ /* 0x000fe200078e0a26 */
[----:B------:R-:W-:-:S04]  /*0e80*/  ISETP.NE.AND P0, PT, R36, 0xb, PT ;  /* 0x0000000b2400780c */ /* 0x000fc80003f05270 */
[----:B------:R-:W-:Y:S02]  /*0e90*/  SEL R8, R18, R8, !P0 ;  /* 0x0000000812087207 */ /* 0x000fe40004000000 */
[----:B------:R-:W-:Y:S02]  /*0ea0*/  ISETP.GT.U32.AND P0, PT, R35, 0x1f, PT ;  /* 0x0000001f2300780c */ /* 0x000fe40003f04070 */
[----:B------:R-:W-:Y:S02]  /*0eb0*/  SEL R11, R17, RZ, P2 ;  /* 0x000000ff110b7207 */ /* 0x000fe40001000000 */
[----:B------:R-:W-:Y:S02]  /*0ec0*/  SEL R8, R19, R8, !P1 ;  /* 0x0000000813087207 */ /* 0x000fe40004800000 */
[----:B------:R-:W-:-:S03]  /*0ed0*/  ISETP.GE.U32.AND P1, PT, R35, 0x20, PT ;  /* 0x000000202300780c */ /* 0x000fc60003f26070 */
[----:B------:R-:W-:-:S05]  /*0ee0*/  IMAD.IADD R38, R8, 0x1, R11 ;  /* 0x0000000108267824 */ /* 0x000fca00078e020b */
[----:B------:R-:W-:Y:S01]  /*0ef0*/  SEL R17, R17, R38, !P1 ;  /* 0x0000002611117207 */ /* 0x000fe20004800000 */
[----:B------:R-:W-:Y:S06]  /*0f00*/  @P0 BRA `(.L_x_4) ;  /* 0x00000008000c0947 */ /* 0x000fec0003800000 */
[----:B------:R-:W0:Y:S01]  /*0f10*/  LDC.64 R14, c[0x0][0x390] ;  /* 0x0000e400ff0e7b82 */ /* 0x000e220000000a00 */
[----:B------:R-:W-:Y:S01]  /*0f20*/  ISETP.NE.AND P1, PT, R35, RZ, PT ;  /* 0x000000ff2300720c */ /* 0x000fe20003f25270 */
[----:B------:R-:W-:Y:S01]  /*0f30*/  IMAD.U32 R45, RZ, RZ, UR6 ;  /* 0x00000006ff2d7e24 */ /* 0x000fe2000f8e00ff */
[----:B------:R-:W-:-:S05]  /*0f40*/  LOP3.LUT R18, RZ, R35, RZ, 0x33, !PT ;  /* 0x00000023ff127212 */ /* 0x000fca00078e33ff */
[----:B------:R-:W-:-:S06]  /*0f50*/  VIADD R18, R18, UR6 ;  /* 0x0000000612127c36 */ /* 0x000fcc0008000000 */
[----:B------:R-:W-:Y:S01]  /*0f60*/  @!P1 IMAD.MOV.U32 R8, RZ, RZ, 0x64 ;  /* 0x00000064ff089424 */ /* 0x000fe200078e00ff */
[----:B------:R1:W-:Y:S01]  /*0f70*/  @!P1 STS [UR4+0xc], R9 ;  /* 0x00000c09ff009988 */ /* 0x0003e20008000804 */
[----:B0-----:R-:W-:-:S04]  /*0f80*/  IMAD.WIDE R44, R45, 0x8, R14 ;  /* 0x000000082d2c7825 */ /* 0x001fc800078e020e */
[----:B------:R-:W-:Y:S01]  /*0f90*/  IMAD.WIDE R14, R18, 0x8, R14 ;  /* 0x00000008120e7825 */ /* 0x000fe200078e020e */
[----:B------:R1:W-:Y:S01]  /*0fa0*/  @!P1 ST.E.64.STRONG.GPU desc[UR12][R44.64+0x100], R8 ;  /* 0x000100082c009985 */ /* 0x0003e2000c10fb0c */
[----:B------:R-:W-:Y:S05]  /*0fb0*/  NANOSLEEP 0x226 ;  /* 0x000002260000795d */ /* 0x000fea0003800000 */
[----:B------:R-:W2:Y:S01]  /*0fc0*/  LD.E.64.STRONG.GPU R12, desc[UR12][R14.64+0x100] ;  /* 0x0001000c0e0c7980 */ /* 0x000ea2000c10fb00 */
[----:B------:R-:W-:Y:S01]  /*0fd0*/  UMOV UR5, 0xffffffff ;  /* 0xffffffff00057882 */ /* 0x000fe20000000000 */
[----:B--2---:R-:W-:Y:S02]  /*0fe0*/  ISETP.NE.AND P0, PT, R12, 0x63, PT ;  /* 0x000000630c00780c */ /* 0x004fe40003f05270 */
[----:B-1----:R-:W-:Y:S11]  /*0ff0*/  BRA.DIV UR5, `(.L_x_5) ;  /* 0x0000002e05bc7947 */ /* 0x002ff6000b800000 */
[----:B------:R-:W-:-:S13]  /*1000*/  VOTE.ANY P0, !P0 ;  /* 0x0000000000ff7806 */ /* 0x000fda0004000100 */
.L_x_34:
[----:B------:R-:W-:Y:S05]  /*1010*/  @!P0 BRA `(.L_x_6) ;  /* 0x0000000000248947 */ /* 0x000fea0003800000 */
[----:B------:R-:W-:-:S07]  /*1020*/  IMAD.MOV.U32 R8, RZ, RZ, 0x1de ;  /* 0x000001deff087424 */ /* 0x000fce00078e00ff */
.L_x_8:
[----:B------:R-:W-:Y:S05]  /*1030*/  NANOSLEEP R8 ;  /* 0x000000080000735d */ /* 0x000fea0003800000 */
[----:B------:R-:W2:Y:S01]  /*1040*/  LD.E.64.STRONG.GPU R12, desc[UR12][R14.64+0x100] ;  /* 0x0001000c0e0c7980 */ /* 0x000ea2000c10fb00 */
[----:B------:R-:W-:Y:S01]  /*1050*/  UMOV UR5, 0xffffffff ;  /* 0xffffffff00057882 */ /* 0x000fe20000000000 */
[----:B------:R-:W-:Y:S02]  /*1060*/  SHF.R.U32.HI R8, RZ, 0x1, R8 ;  /* 0x00000001ff087819 */ /* 0x000fe40000011608 */
[----:B--2---:R-:W-:Y:S01]  /*1070*/  ISETP.NE.AND P0, PT, R12, 0x63, PT ;  /* 0x000000630c00780c */ /* 0x004fe20003f05270 */
[----:B------:R-:W-:-:S12]  /*1080*/  BRA.DIV UR5, `(.L_x_7) ;  /* 0x0000002e05b87947 */ /* 0x000fd8000b800000 */
[----:B------:R-:W-:-:S13]  /*1090*/  VOTE.ANY P0, !P0 ;  /* 0x0000000000ff7806 */ /* 0x000fda0004000100 */
.L_x_37:
[----:B------:R-:W-:Y:S05]  /*10a0*/  @P0 BRA `(.L_x_8) ;  /* 0xfffffffc00e00947 */ /* 0x000fea000383ffff */
.L_x_6:
[----:B------:R-:W-:Y:S01]  /*10b0*/  UMOV UR5, 0xffffffff ;  /* 0xffffffff00057882 */ /* 0x000fe20000000000 */
[----:B------:R-:W-:Y:S02]  /*10c0*/  ISETP.NE.AND P0, PT, R12, 0x65, PT ;  /* 0x000000650c00780c */ /* 0x000fe40003f05270 */
[----:B------:R-:W-:Y:S11]  /*10d0*/  BRA.DIV UR5, `(.L_x_9) ;  /* 0x0000002e05c47947 */ /* 0x000ff6000b800000 */
[----:B------:R-:W0:Y:S01]  /*10e0*/  S2R R8, SR_GEMASK ;  /* 0x0000000000087919 */ /* 0x000e220000003c00 */
[----:B------:R-:W-:Y:S01]  /*10f0*/  VOTE.ANY R10, PT, !P0 ;  /* 0x00000000000a7806 */ /* 0x000fe200040e0100 */
[C---:B------:R-:W-:Y:S02]  /*1100*/  VIADD R38, R37.reuse, 0x2 ;  /* 0x0000000225267836 */ /* 0x040fe40000000000 */
[----:B------:R-:W-:Y:S01]  /*1110*/  VIADD R39, R37, 0x10 ;  /* 0x0000001025277836 */ /* 0x000fe20000000000 */
[----:B0-----:R-:W-:-:S05]  /*1120*/  LOP3.LUT R10, R10, 0x80000000, R8, 0xec, !PT ;  /* 0x800000000a0a7812 */ /* 0x001fca00078eec08 */
[----:B------:R-:W-:-:S05]  /*1130*/  VIADD R11, R10, 0xffffffff ;  /* 0xffffffff0a0b7836 */ /* 0x000fca0000000000 */
[----:B------:R-:W-:-:S04]  /*1140*/  LOP3.LUT R11, R10, R11, RZ, 0xc, !PT ;  /* 0x0000000b0a0b7212 */ /* 0x000fc800078e0cff */
[----:B------:R-:W0:Y:S02]  /*1150*/  POPC R15, R11 ;  /* 0x0000000b000f7309 */ /* 0x000e240000000000 */
[----:B0-----:R-:W0:Y:S01]  /*1160*/  SHFL.DOWN PT, R16, R13, 0x1, R15 ;  /* 0x082000000d107989 */ /* 0x001e2200000e000f */
[-C--:B------:R-:W-:Y:S02]  /*1170*/  ISETP.GE.AND P0, PT, R37, R15.reuse, PT ;  /* 0x0000000f2500720c */ /* 0x080fe40003f06270 */
[-C--:B------:R-:W-:Y:S02]  /*1180*/  ISETP.GT.AND P2, PT, R39, R15.reuse, PT ;  /* 0x0000000f2700720c */ /* 0x080fe40003f44270 */
[----:B0-----:R-:W-:Y:S02]  /*1190*/  SEL R16, R16, RZ, !P0 ;  /* 0x000000ff10107207 */ /* 0x001fe40004000000 */
[----:B------:R-:W-:-:S03]  /*11a0*/  ISETP.GT.AND P0, PT, R38, R15, PT ;  /* 0x0000000f2600720c */ /* 0x000fc60003f04270 */
[----:B------:R-:W-:-:S05]  /*11b0*/  IMAD.IADD R36, R16, 0x1, R13 ;  /* 0x0000000110247824 */ /* 0x000fca00078e020d */
[----:B------:R-:W0:Y:S02]  /*11c0*/  SHFL.DOWN PT, R16, R36, 0x2, R15 ;  /* 0x0840000024107989 */ /* 0x000e2400000e000f */
[----:B0-----:R-:W-:-:S05]  /*11d0*/  SEL R19, R16, RZ, !P0 ;  /* 0x000000ff10137207 */ /* 0x001fca0004000000 */
[----:B------:R-:W-:Y:S02]  /*11e0*/  IMAD.IADD R40, R36, 0x1, R19 ;  /* 0x0000000124287824 */ /* 0x000fe400078e0213 */
[C---:B------:R-:W-:Y:S02]  /*11f0*/  VIADD R19, R37.reuse, 0x4 ;  /* 0x0000000425137836 */ /* 0x040fe40000000000 */
[----:B------:R-:W-:Y:S01]  /*1200*/  VIADD R36, R37, 0x8 ;  /* 0x0000000825247836 */ /* 0x000fe20000000000 */
[----:B------:R-:W0:Y:S02]  /*1210*/  SHFL.DOWN PT, R16, R40, 0x4, R15 ;  /* 0x0880000028107989 */ /* 0x000e2400000e000f */
[----:B------:R-:W-:-:S04]  /*1220*/  ISETP.GT.AND P0, PT, R19, R15, PT ;  /* 0x0000000f1300720c */ /* 0x000fc80003f04270 */
[----:B0-----:R-:W-:Y:S02]  /*1230*/  SEL R11, R16, RZ, !P0 ;  /* 0x000000ff100b7207 */ /* 0x001fe40004000000 */
[----:B------:R-:W-:-:S03]  /*1240*/  ISETP.GT.AND P0, PT, R36, R15, PT ;  /* 0x0000000f2400720c */ /* 0x000fc60003f04270 */
[----:B------:R-:W-:Y:S02]  /*1250*/  IMAD.IADD R42, R40, 0x1, R11 ;  /* 0x00000001282a7824 */ /* 0x000fe400078e020b */
[----:B------:R-:W0:Y:S03]  /*1260*/  LDC.64 R10, c[0x0][0x390] ;  /* 0x0000e400ff0a7b82 */ /* 0x000e260000000a00 */
[----:B------:R-:W1:Y:S02]  /*1270*/  SHFL.DOWN PT, R16, R42, 0x8, R15 ;  /* 0x090000002a107989 */ /* 0x000e6400000e000f */
[----:B-1----:R-:W-:Y:S02]  /*1280*/  SEL R41, R16, RZ, !P0 ;  /* 0x000000ff10297207 */ /* 0x002fe40004000000 */
[----:B------:R-:W-:-:S03]  /*1290*/  ISETP.NE.AND P0, PT, R12, 0x65, PT ;  /* 0x000000650c00780c */ /* 0x000fc60003f05270 */
[----:B------:R-:W-:Y:S01]  /*12a0*/  IMAD.IADD R41, R42, 0x1, R41 ;  /* 0x000000012a297824 */ /* 0x000fe200078e0229 */
[----:B0-----:R-:W-:-:S04]  /*12b0*/  IADD3 R42, P3, PT, R10, 0x100, RZ ;  /* 0x000001000a2a7810 */ /* 0x001fc80007f7e0ff */
[----:B------:R-:W0:Y:S01]  /*12c0*/  SHFL.DOWN PT, R16, R41, 0x10, R15 ;  /* 0x0a00000029107989 */ /* 0x000e2200000e000f */
[----:B------:R-:W-:-:S04]  /*12d0*/  IMAD.X R43, RZ, RZ, R11, P3 ;  /* 0x000000ffff2b7224 */ /* 0x000fc800018e060b */
[----:B------:R-:W-:Y:S02]  /*12e0*/  VOTE.ALL P0, P0 ;  /* 0x0000000000ff7806 */ /* 0x000fe40000000000 */
[----:B0-----:R-:W-:-:S05]  /*12f0*/  SEL R16, R16, RZ, !P2 ;  /* 0x000000ff10107207 */ /* 0x001fca0005000000 */
[----:B------:R-:W-:-:S07]  /*1300*/  IMAD.IADD R40, R41, 0x1, R16 ;  /* 0x0000000129287824 */ /* 0x000fce00078e0210 */
.L_x_46:
[----:B------:R-:W-:Y:S05]  /*1310*/  @!P0 BRA `(.L_x_10) ;  /* 0x0000000000cc8947 */ /* 0x000fea0003800000 */
[----:B------:R-:W-:-:S07]  /*1320*/  IMAD.MOV.U32 R11, RZ, RZ, 0x1de ;  /* 0x000001deff0b7424 */ /* 0x000fce00078e00ff */
.L_x_16:
[----:B------:R-:W-:-:S05]  /*1330*/  IMAD.WIDE R14, R18, 0x8, R42 ;  /* 0x00000008120e7825 */ /* 0x000fca00078e022a */
[----:B------:R-:W2:Y:S01]  /*1340*/  LD.E.64.STRONG.GPU R12, desc[UR12][R14.64+-0x100] ;  /* 0xffff000c0e0c7980 */ /* 0x000ea2000c10fb00 */
[----:B------:R-:W-:Y:S05]  /*1350*/  YIELD ;  /* 0x0000000000007946 */ /* 0x000fea0003800000 */
[----:B------:R-:W-:Y:S01]  /*1360*/  UMOV UR5, 0xffffffff ;  /* 0xffffffff00057882 */ /* 0x000fe20000000000 */
[----:B------:R-:W-:Y:S02]  /*1370*/  SHF.R.U32.HI R11, RZ, 0x1, R11 ;  /* 0x00000001ff0b7819 */ /* 0x000fe4000001160b */
[----:B--2---:R-:W-:Y:S01]  /*1380*/  ISETP.NE.AND P0, PT, R12, 0x63, PT ;  /* 0x000000630c00780c */ /* 0x004fe20003f05270 */
[----:B------:R-:W-:-:S12]  /*1390*/  BRA.DIV UR5, `(.L_x_11) ;  /* 0x0000003205147947 */ /* 0x000fd8000b800000 */
[----:B------:R-:W-:-:S13]  /*13a0*/  VOTE.ANY P0, !P0 ;  /* 0x0000000000ff7806 */ /* 0x000fda0004000100 */
.L_x_49:
[----:B------:R-:W-:Y:S05]  /*13b0*/  @!P0 BRA `(.L_x_12) ;  /* 0x0000000000248947 */ /* 0x000fea0003800000 */
[----:B------:R-:W-:-:S07]  /*13c0*/  IMAD.MOV.U32 R16, RZ, RZ, R11 ;  /* 0x000000ffff107224 */ /* 0x000fce00078e000b */
.L_x_14:
[----:B------:R-:W-:Y:S05]  /*13d0*/  NANOSLEEP R16 ;  /* 0x000000100000735d */ /* 0x000fea0003800000 */
[----:B------:R-:W2:Y:S01]  /*13e0*/  LD.E.64.STRONG.GPU R12, desc[UR12][R14.64+-0x100] ;  /* 0xffff000c0e0c7980 */ /* 0x000ea2000c10fb00 */
[----:B------:R-:W-:Y:S01]  /*13f0*/  UMOV UR5, 0xffffffff ;  /* 0xffffffff00057882 */ /* 0x000fe20000000000 */
[----:B------:R-:W-:Y:S02]  /*1400*/  SHF.R.U32.HI R16, RZ, 0x1, R16 ;  /* 0x00000001ff107819 */ /* 0x000fe40000011610 */
[----:B--2---:R-:W-:Y:S01]  /*1410*/  ISETP.NE.AND P0, PT, R12, 0x63, PT ;  /* 0x000000630c00780c */ /* 0x004fe20003f05270 */
[----:B------:R-:W-:-:S12]  /*1420*/  BRA.DIV UR5, `(.L_x_13) ;  /* 0x0000003205107947 */ /* 0x000fd8000b800000 */
[----:B------:R-:W-:-:S13]  /*1430*/  VOTE.ANY P0, !P0 ;  /* 0x0000000000ff7806 */ /* 0x000fda0004000100 */
.L_x_52:
[----:B------:R-:W-:Y:S05]  /*1440*/  @P0 BRA `(.L_x_14) ;  /* 0xfffffffc00e00947 */ /* 0x000fea000383ffff */
.L_x_12:
[----:B------:R-:W-:Y:S01]  /*1450*/  UMOV UR5, 0xffffffff ;  /* 0xffffffff00057882 */ /* 0x000fe20000000000 */
[----:B------:R-:W-:Y:S02]  /*1460*/  ISETP.NE.AND P0, PT, R12, 0x65, PT ;  /* 0x000000650c00780c */ /* 0x000fe40003f05270 */
[----:B------:R-:W-:Y:S11]  /*1470*/  BRA.DIV UR5, `(.L_x_15) ;  /* 0x00000032051c7947 */ /* 0x000ff6000b800000 */
[----:B------:R-:W-:Y:S01]  /*1480*/  VOTE.ANY R10, PT, !P0 ;  /* 0x00000000000a7806 */ /* 0x000fe200040e0100 */
[----:B------:R-:W-:-:S03]  /*1490*/  VIADD R18, R18, 0xffffffe0 ;  /* 0xffffffe012127836 */ /* 0x000fc60000000000 */
[----:B------:R-:W-:-:S05]  /*14a0*/  LOP3.LUT R10, R10, 0x80000000, R8, 0xec, !PT ;  /* 0x800000000a0a7812 */ /* 0x000fca00078eec08 */
[----:B------:R-:W-:-:S05]  /*14b0*/  VIADD R15, R10, 0xffffffff ;  /* 0xffffffff0a0f7836 */ /* 0x000fca0000000000 */
[----:B------:R-:W-:-:S06]  /*14c0*/  LOP3.LUT R15, R10, R15, RZ, 0xc, !PT ;  /* 0x0000000f0a0f7212 */ /* 0x000fcc00078e0cff */
        /* <DEDUP_REMOVED lines=17> */
[----:B------:R-:W-:-:S03]  /*15e0*/  ISETP.NE.AND P0, PT, R12, 0x65, PT ;  /* 0x000000650c00780c */ /* 0x000fc60003f05270 */
[----:B------:R-:W-:-:S05]  /*15f0*/  IMAD.IADD R41, R13, 0x1, R16 ;  /* 0x000000010d297824 */ /* 0x000fca00078e0210 */
[----:B------:R-:W0:Y:S05]  /*1600*/  SHFL.DOWN PT, R16, R41, 0x10, R15 ;  /* 0x0a00000029107989 */ /* 0x000e2a00000e000f */
[----:B------:R-:W-:Y:S02]  /*1610*/  VOTE.ALL P0, P0 ;  /* 0x0000000000ff7806 */ /* 0x000fe40000000000 */
[----:B0-----:R-:W-:-:S04]  /*1620*/  SEL R16, R16, RZ, !P2 ;  /* 0x000000ff10107207 */ /* 0x001fc80005000000 */
[----:B------:R-:W-:-:S07]  /*1630*/  IADD3 R40, PT, PT, R41, R16, R40 ;  /* 0x0000001029287210 */ /* 0x000fce0007ffe028 */
.L_x_61:
[----:B------:R-:W-:Y:S05]  /*1640*/  @P0 BRA `(.L_x_16) ;  /* 0xfffffffc00380947 */ /* 0x000fea000383ffff */
.L_x_10:
[----:B------:R-:W-:Y:S01]  /*1650*/  ISETP.NE.AND P0, PT, R37, RZ, PT ;  /* 0x000000ff2500720c */ /* 0x000fe20003f05270 */
[----:B------:R-:W0:Y:S01]  /*1660*/  @!P1 S2R R11, SR_CgaCtaId ;  /* 0x00000000000b9919 */ /* 0x000e220000008800 */
[----:B------:R-:W-:Y:S01]  /*1670*/  @!P1 MOV R10, 0x400 ;  /* 0x00000400000a9802 */ /* 0x000fe20000000f00 */
[----:B------:R-:W-:Y:S02]  /*1680*/  @!P1 IMAD.IADD R9, R9, 0x1, R40 ;  /* 0x0000000109099824 */ /* 0x000fe400078e0228 */
[----:B------:R-:W-:Y:S02]  /*1690*/  @!P1 IMAD.MOV.U32 R8, RZ, RZ, 0x65 ;  /* 0x00000065ff089424 */ /* 0x000fe400078e00ff */
[----:B------:R-:W-:-:S03]  /*16a0*/  IMAD.MOV.U32 R38, RZ, RZ, R17 ;  /* 0x000000ffff267224 */ /* 0x000fc600078e0011 */
[----:B------:R1:W-:Y:S03]  /*16b0*/  @!P1 ST.E.64.STRONG.GPU desc[UR12][R44.64+0x100], R8 ;  /* 0x000100082c009985 */ /* 0x0003e6000c10fb0c */
[----:B------:R-:W-:Y:S01]  /*16c0*/  @!P0 MOV R12, 0x400 ;  /* 0x00000400000c8802 */ /* 0x000fe20000000f00 */
[----:B------:R-:W2:Y:S01]  /*16d0*/  @!P0 S2R R13, SR_CgaCtaId ;  /* 0x00000000000d8919 */ /* 0x000ea20000008800 */
[----:B------:R-:W-:Y:S01]  /*16e0*/  @!P0 IMAD.MOV.U32 R38, RZ, RZ, R40 ;  /* 0x000000ffff268224 */ /* 0x000fe200078e0028 */
[----:B0-----:R-:W-:-:S05]  /*16f0*/  @!P1 LEA R10, R11, R10, 0x18 ;  /* 0x0000000a0b0a9211 */ /* 0x001fca00078ec0ff */
[----:B------:R1:W-:Y:S04]  /*1700*/  @!P1 STS [R10+0x8], R9 ;  /* 0x000008090a009388 */ /* 0x0003e80000000800 */
[----:B------:R1:W-:Y:S01]  /*1710*/  @!P1 STS [R10+0x4], R40 ;  /* 0x000004280a009388 */ /* 0x0003e20000000800 */
[----:B--2---:R-:W-:-:S05]  /*1720*/  @!P0 LEA R13, R13, R12, 0x18 ;  /* 0x0000000c0d0d8211 */ /* 0x004fca00078ec0ff */
[----:B------:R1:W-:Y:S02]  /*1730*/  @!P0 STS [R13+0x54], R40 ;  /* 0x000054280d008388 */ /* 0x0003e40000000800 */
.L_x_4:
[----:B------:R-:W-:Y:S05]  /*1740*/  WARPSYNC.ALL ;  /* 0x0000000000007948 */ /* 0x000fea0003800000 */
[----:B------:R-:W0:Y:S08]  /*1750*/  S2UR UR7, SR_CgaCtaId ;  /* 0x00000000000779c3 */ /* 0x000e300000008800 */
[----:B------:R-:W-:Y:S01]  /*1760*/  BAR.SYNC.DEFER_BLOCKING 0x0 ;  /* 0x0000000000007b1d */ /* 0x000fe20000010000 */
[----:B------:R-:W-:-:S05]  /*1770*/  ISETP.NE.AND P0, PT, R35, RZ, PT ;  /* 0x000000ff2300720c */ /* 0x000fca0003f05270 */
[----:B------:R-:W-:Y:S02]  /*1780*/  UMOV UR5, 0x400 ;  /* 0x0000040000057882 */ /* 0x000fe40000000000 */
[----:B0-----:R-:W-:-:S09]  /*1790*/  ULEA UR5, UR7, UR5, 0x18 ;  /* 0x0000000507057291 */ /* 0x001fd2000f8ec0ff */
[----:B-1----:R-:W0:Y:S02]  /*17a0*/  LDS R8, [UR5+0x54] ;  /* 0x00005405ff087984 */ /* 0x002e240008000800 */
[----:B0-----:R-:W-:-:S05]  /*17b0*/  SEL R9, R8, RZ, P0 ;  /* 0x000000ff08097207 */ /* 0x001fca0000000000 */
[----:B------:R-:W-:-:S07]  /*17c0*/  IMAD.IADD R38, R9, 0x1, R38 ;  /* 0x0000000109267824 */ /* 0x000fce00078e0226 */
.L_x_3:
[----:B------:R-:W-:Y:S05]  /*17d0*/  BSYNC.RECONVERGENT B0 ;  /* 0x0000000000007941 */ /* 0x000fea0003800200 */
.L_x_1:
[----:B------:R-:W-:Y:S01]  /*17e0*/  IMAD.IADD R32, R32, 0x1, R38 ;  /* 0x0000000120207824 */ /* 0x000fe200078e0226 */
[----:B------:R-:W-:Y:S03]  /*17f0*/  BAR.SYNC.DEFER_BLOCKING 0x0 ;  /* 0x0000000000007b1d */ /* 0x000fe60000010000 */
[----:B------:R-:W-:-:S03]  /*1800*/  IMAD.IADD R29, R29, 0x1, R32 ;  /* 0x000000011d1d7824 */ /* 0x000fc600078e0220 */
[----:B------:R-:W1:Y:S01]  /*1810*/  LDCU.64 UR8, c[0x0][0x388] ;  /* 0x00007100ff0877ac */ /* 0x000e620008000a00 */
[----:B------:R-:W-:-:S04]  /*1820*/  IMAD.IADD R28, R28, 0x1, R29 ;  /* 0x000000011c1c7824 */ /* 0x000fc800078e021d */
[----:B------:R-:W-:-:S04]  /*1830*/  IMAD.IADD R27, R27, 0x1, R28 ;  /* 0x000000011b1b7824 */ /* 0x000fc800078e021c */
[----:B------:R-:W-:-:S04]  /*1840*/  IMAD.IADD R26, R26, 0x1, R27 ;  /* 0x000000011a1a7824 */ /* 0x000fc800078e021b */
[----:B------:R-:W-:-:S04]  /*1850*/  IMAD.IADD R25, R25, 0x1, R26 ;  /* 0x0000000119197824 */ /* 0x000fc800078e021a */
[----:B------:R-:W-:Y:S01]  /*1860*/  IMAD.IADD R24, R24, 0x1, R25 ;  /* 0x0000000118187824 */ /* 0x000fe200078e0219 */
[----:B------:R-:W-:Y:S03]  /*1870*/  STS [R33], R38 ;  /* 0x0000002621007388 */ /* 0x000fe60000000800 */
[----:B------:R-:W-:Y:S01]  /*1880*/  IMAD.IADD R23, R23, 0x1, R24 ;  /* 0x0000000117177824 */ /* 0x000fe200078e0218 */
[----:B------:R-:W-:Y:S03]  /*1890*/  STS [R33+0x4], R32 ;  /* 0x0000042021007388 */ /* 0x000fe60000000800 */
        /* <DEDUP_REMOVED lines=19> */
[----:B------:R-:W-:Y:S04]  /*19d0*/  STS [R33+0x2c], R20 ;  /* 0x00002c1421007388 */ /* 0x000fe80000000800 */
[----:B------:R-:W-:Y:S04]  /*19e0*/  STS [R33+0x30], R7 ;  /* 0x0000300721007388 */ /* 0x000fe80000000800 */
[----:B------:R-:W-:Y:S04]  /*19f0*/  STS [R33+0x34], R6 ;  /* 0x0000340621007388 */ /* 0x000fe80000000800 */
[----:B------:R-:W-:Y:S04]  /*1a00*/  STS [R33+0x38], R5 ;  /* 0x0000380521007388 */ /* 0x000fe80000000800 */
[----:B------:R-:W-:Y:S04]  /*1a10*/  STS [R33+0x3c], R4 ;  /* 0x00003c0421007388 */ /* 0x000fe80000000800 */
[----:B------:R-:W-:Y:S04]  /*1a20*/  STS [R33+0x40], R3 ;  /* 0x0000400321007388 */ /* 0x000fe80000000800 */
[----:B------:R1:W-:Y:S04]  /*1a30*/  STS [R33+0x44], R2 ;  /* 0x0000440221007388 */ /* 0x0003e80000000800 */
[----:B------:R-:W-:Y:S01]  /*1a40*/  STS [R33+0x48], R0 ;  /* 0x0000480021007388 */ /* 0x000fe20000000800 */
[----:B------:R-:W-:-:S03]  /*1a50*/  NOP ;  /* 0x0000000000007918 */ /* 0x000fc60000000000 */
[----:B0-----:R-:W0:Y:S01]  /*1a60*/  LDS R9, [R34] ;  /* 0x0000000022097984 */ /* 0x001e220000000800 */
[----:B-1----:R-:W-:-:S03]  /*1a70*/  IADD3 R2, P0, PT, R31, UR8, RZ ;  /* 0x000000081f027c10 */ /* 0x002fc6000ff1e0ff */
[----:B------:R-:W1:Y:S01]  /*1a80*/  LDS R7, [R34+0x80] ;  /* 0x0000800022077984 */ /* 0x000e620000000800 */
[----:B------:R-:W-:-:S03]  /*1a90*/  IADD3.X R3, PT, PT, R30, UR9, RZ, P0, !PT ;  /* 0x000000091e037c10 */ /* 0x000fc600087fe4ff */
[----:B------:R-:W2:Y:S04]  /*1aa0*/  LDS R11, [R34+0x100] ;  /* 0x00010000220b7984 */ /* 0x000ea80000000800 */
[----:B------:R-:W3:Y:S04]  /*1ab0*/  LDS R13, [R34+0x180] ;  /* 0x00018000220d7984 */ /* 0x000ee80000000800 */
[----:B------:R-:W4:Y:S04]  /*1ac0*/  LDS R5, [R34+0x200] ;  /* 0x0002000022057984 */ /* 0x000f280000000800 */
[----:B------:R-:W5:Y:S04]  /*1ad0*/  LDS R15, [R34+0x280] ;  /* 0x00028000220f7984 */ /* 0x000f680000000800 */
        /* <DEDUP_REMOVED lines=13> */
[----:B0-----:R-:W-:Y:S04]  /*1bb0*/  STG.E desc[UR12][R2.64], R9 ;  /* 0x0000000902007986 */ /* 0x001fe8000c10190c */
[----:B-1----:R-:W-:Y:S04]  /*1bc0*/  STG.E desc[UR12][R2.64+0x80], R7 ;  /* 0x0000800702007986 */ /* 0x002fe8000c10190c */
[----:B--2---:R-:W-:Y:S04]  /*1bd0*/  STG.E desc[UR12][R2.64+0x100], R11 ;  /* 0x0001000b02007986 */ /* 0x004fe8000c10190c */
[----:B---3--:R-:W-:Y:S04]  /*1be0*/  STG.E desc[UR12][R2.64+0x180], R13 ;  /* 0x0001800d02007986 */ /* 0x008fe8000c10190c */
[----:B----4-:R-:W-:Y:S04]  /*1bf0*/  STG.E desc[UR12][R2.64+0x200], R5 ;  /* 0x0002000502007986 */ /* 0x010fe8000c10190c */
[----:B-----5:R-:W-:Y:S04]  /*1c00*/  STG.E desc[UR12][R2.64+0x280], R15 ;  /* 0x0002800f02007986 */ /* 0x020fe8000c10190c */
[----:B------:R-:W-:Y:S04]  /*1c10*/  STG.E desc[UR12][R2.64+0x300], R17 ;  /* 0x0003001102007986 */ /* 0x000fe8000c10190c */
        /* <DEDUP_REMOVED lines=11> */
[----:B------:R-:W-:Y:S01]  /*1cd0*/  STG.E desc[UR12][R2.64+0x900], R43 ;  /* 0x0009002b02007986 */ /* 0x000fe2000c10190c */
[----:B------:R-:W-:Y:S05]  /*1ce0*/  EXIT ;  /* 0x000000000000794d */ /* 0x000fea0003800000 */
.L_x_0:
[----:B------:R-:W-:-:S04]  /*1cf0*/  ISETP.NE.U32.AND P0, PT, RZ, UR7, PT ;  /* 0x00000007ff007c0c */ /* 0x000fc8000bf05070 */
[----:B------:R-:W-:-:S13]  /*1d00*/  ISETP.NE.AND.EX P0, PT, RZ, UR4, PT, P0 ;  /* 0x00000004ff007c0c */ /* 0x000fda000bf05300 */
[----:B------:R-:W-:Y:S05]  /*1d10*/  @!P0 EXIT ;  /* 0x000000000000894d */ /* 0x000fea0003800000 */
[----:B------:R-:W0:Y:S02]  /*1d20*/  LDCU.64 UR4, c[0x0][0x380] ;  /* 0x00007000ff0477ac */ /* 0x000e240008000a00 */
[----:B0-----:R-:W-:-:S06]  /*1d30*/  UIMAD.WIDE UR4, UR6, 0x7b80, UR4 ;  /* 0x00007b80060478a5 */ /* 0x001fcc000f8e0204 */
[----:B------:R-:W-:Y:S02]  /*1d40*/  IMAD.U32 R2, RZ, RZ, UR4 ;  /* 0x00000004ff027e24 */ /* 0x000fe4000f8e00ff */
[----:B------:R-:W-:-:S05]  /*1d50*/  IMAD.U32 R3, RZ, RZ, UR5 ;  /* 0x00000005ff037e24 */ /* 0x000fca000f8e00ff */
[----:B------:R0:W2:Y:S01]  /*1d60*/  LDG.E R0, desc[UR12][R2.64] ;  /* 0x0000000c02007981 */ /* 0x0000a2000c1e1900 */
[----:B------:R-:W3:Y:S02]  /*1d70*/  S2R R31, SR_TID.X ;  /* 0x00000000001f7919 */ /* 0x000ee40000002100 */
[C---:B---3--:R-:W-:Y:S02]  /*1d80*/  LOP3.LUT R30, R31.reuse, 0x1f, RZ, 0xc0, !PT ;  /* 0x0000001f1f1e7812 */ /* 0x048fe400078ec0ff */
[----:B------:R-:W-:-:S05]  /*1d90*/  LOP3.LUT R5, R31, 0x3e0, RZ, 0xc0, !PT ;  /* 0x000003e01f057812 */ /* 0x000fca00078ec0ff */
[----:B------:R-:W-:-:S04]  /*1da0*/  IMAD R30, R5, 0x13, R30 ;  /* 0x00000013051e7824 */ /* 0x000fc800078e021e */
[C---:B------:R-:W-:Y:S01]  /*1db0*/  VIADD R4, R30.reuse, 0x20 ;  /* 0x000000201e047836 */ /* 0x040fe20000000000 */
[C---:B------:R-:W-:Y:S01]  /*1dc0*/  ISETP.GE.U32.AND P1, PT, R30.reuse, UR7, PT ;  /* 0x000000071e007c0c */ /* 0x040fe2000bf26070 */
[C---:B------:R-:W-:Y:S01]  /*1dd0*/  VIADD R5, R30.reuse, 0x40 ;  /* 0x000000401e057836 */ /* 0x040fe20000000000 */
[C---:B0-----:R-:W-:Y:S01]  /*1de0*/  LEA R2, P0, R30.reuse, UR4, 0x2 ;  /* 0x000000041e027c11 */ /* 0x041fe2000f8010ff */
[----:B------:R-:W-:Y:S01]  /*1df0*/  VIADD R3, R30, 0x80 ;  /* 0x000000801e037836 */ /* 0x000fe20000000000 */
[----:B------:R-:W-:Y:S01]  /*1e00*/  ISETP.GE.U32.AND P2, PT, R4, UR7, PT ;  /* 0x0000000704007c0c */ /* 0x000fe2000bf46070 */
[C---:B------:R-:W-:Y:S01]  /*1e10*/  VIADD R4, R30.reuse, 0xa0 ;  /* 0x000000a01e047836 */ /* 0x040fe20000000000 */
[----:B------:R-:W-:Y:S01]  /*1e20*/  ISETP.GE.U32.AND P3, PT, R5, UR7, PT ;  /* 0x0000000705007c0c */ /* 0x000fe2000bf66070 */
[----:B------:R-:W-:Y:S01]  /*1e30*/  VIADD R5, R30, 0xc0 ;  /* 0x000000c01e057836 */ /* 0x000fe20000000000 */
[----:B------:R-:W-:Y:S01]  /*1e40*/  ISETP.GE.U32.AND P5, PT, R3, UR7, PT ;  /* 0x0000000703007c0c */ /* 0x000fe2000bfa6070 */
[----:B------:R-:W-:Y:S01]  /*1e50*/  IMAD.X R3, RZ, RZ, UR5, P0 ;  /* 0x00000005ff037e24 */ /* 0x000fe200080e06ff */
[----:B------:R-:W-:Y:S01]  /*1e60*/  ISETP.GE.U32.AND P6, PT, R4, UR7, PT ;  /* 0x0000000704007c0c */ /* 0x000fe2000bfc6070 */
[C---:B------:R-:W-:Y:S01]  /*1e70*/  VIADD R6, R30.reuse, 0x60 ;  /* 0x000000601e067836 */ /* 0x040fe20000000000 */
[----:B------:R-:W-:Y:S01]  /*1e80*/  ISETP.GE.U32.AND P0, PT, R5, UR7, PT ;  /* 0x0000000705007c0c */ /* 0x000fe2000bf06070 */
[----:B------:R-:W-:-:S02]  /*1e90*/  VIADD R5, R30, 0xe0 ;  /* 0x000000e01e057836 */ /* 0x000fc40000000000 */
[----:B------:R-:W-:Y:S01]  /*1ea0*/  VIADD R37, R30, 0x100 ;  /* 0x000001001e257836 */ /* 0x000fe20000000000 */
[----:B------:R-:W-:Y:S01]  /*1eb0*/  ISETP.GE.U32.AND P4, PT, R6, UR7, PT ;  /* 0x0000000706007c0c */ /* 0x000fe2000bf86070 */
[C---:B------:R-:W-:Y:S02]  /*1ec0*/  VIADD R7, R30.reuse, 0x140 ;  /* 0x000001401e077836 */ /* 0x040fe40000000000 */
[C---:B------:R-:W-:Y:S02]  /*1ed0*/  VIADD R36, R30.reuse, 0x120 ;  /* 0x000001201e247836 */ /* 0x040fe40000000000 */
[C---:B------:R-:W-:Y:S02]  /*1ee0*/  VIADD R35, R30.reuse, 0x220 ;  /* 0x000002201e237836 */ /* 0x040fe40000000000 */
[----:B------:R-:W-:Y:S02]  /*1ef0*/  VIADD R34, R30, 0x240 ;  /* 0x000002401e227836 */ /* 0x000fe40000000000 */
[----:B--2---:R-:W-:-:S02]  /*1f00*/  IMAD.MOV.U32 R4, RZ, RZ, R0 ;  /* 0x000000ffff047224 */ /* 0x004fc400078e0000 */
[----:B------:R-:W2:Y:S02]  /*1f10*/  @!P1 LDG.E R0, desc[UR12][R2.64] ;  /* 0x0000000c02009981 */ /* 0x000ea4000c1e1900 */
[--C-:B------:R-:W-:Y:S01]  /*1f20*/  IMAD.MOV.U32 R12, RZ, RZ, R4.reuse ;  /* 0x000000ffff0c7224 */ /* 0x100fe200078e0004 */
[----:B------:R-:W-:Y:S01]  /*1f30*/  ISETP.GE.U32.AND P1, PT, R5, UR7, PT ;  /* 0x0000000705007c0c */ /* 0x000fe2000bf26070 */
[--C-:B------:R-:W-:Y:S02]  /*1f40*/  IMAD.MOV.U32 R8, RZ, RZ, R4.reuse ;  /* 0x000000ffff087224 */ /* 0x100fe400078e0004 */
[C---:B------:R-:W-:Y:S02]  /*1f50*/  VIADD R5, R30.reuse, 0x160 ;  /* 0x000001601e057836 */ /* 0x040fe40000000000 */
[--C-:B------:R-:W-:Y:S01]  /*1f60*/  IMAD.MOV.U32 R6, RZ, RZ, R4.reuse ;  /* 0x000000ffff067224 */ /* 0x100fe200078e0004 */
[----:B------:R-:W3:Y:S01]  /*1f70*/  @!P5 LDG.E R12, desc[UR12][R2.64+0x200] ;  /* 0x0002000c020cd981 */ /* 0x000ee2000c1e1900 */
[--C-:B------:R-:W-:Y:S01]  /*1f80*/  IMAD.MOV.U32 R14, RZ, RZ, R4.reuse ;  /* 0x000000ffff0e7224 */ /* 0x100fe200078e0004 */
[----:B------:R-:W-:Y:S01]  /*1f90*/  ISETP.GE.U32.AND P5, PT, R37, UR7, PT ;  /* 0x0000000725007c0c */ /* 0x000fe2000bfa6070 */
[----:B------:R-:W-:Y:S01]  /*1fa0*/  IMAD.MOV.U32 R16, RZ, RZ, R4 ;  /* 0x000000ffff107224 */ /* 0x000fe200078e0004 */
[----:B------:R-:W4:Y:S01]  /*1fb0*/  @!P3 LDG.E R8, desc[UR12][R2.64+0x100] ;  /* 0x0001000c0208b981 */ /* 0x000f22000c1e1900 */
[----:B------:R-:W-:Y:S01]  /*1fc0*/  ISETP.GE.U32.AND P3, PT, R5, UR7, PT ;  /* 0x0000000705007c0c */ /* 0x000fe2000bf66070 */
[----:B------:R-:W-:-:S02]  /*1fd0*/  VIADD R5, R30, 0x1a0 ;  /* 0x000001a01e057836 */ /* 0x000fc40000000000 */
[----:B------:R-:W4:Y:S01]  /*1fe0*/  @!P2 LDG.E R6, desc[UR12][R2.64+0x80] ;  /* 0x0000800c0206a981 */ /* 0x000f22000c1e1900 */
[----:B------:R-:W-:Y:S01]  /*1ff0*/  ISETP.GE.U32.AND P2, PT, R7, UR7, PT ;  /* 0x0000000707007c0c */ /* 0x000fe2000bf46070 */
[--C-:B------:R-:W-:Y:S02]  /*2000*/  IMAD.MOV.U32 R10, RZ, RZ, R4.reuse ;  /* 0x000000ffff0a7224 */ /* 0x100fe400078e0004 */
[----:B------:R-:W4:Y:S01]  /*2010*/  @!P6 LDG.E R14, desc[UR12][R2.64+0x280] ;  /* 0x0002800c020ee981 */ /* 0x000f22000c1e1900 */
[----:B------:R-:W-:Y:S01]  /*2020*/  ISETP.GE.U32.AND P6, PT, R36, UR7, PT ;  /* 0x0000000724007c0c */ /* 0x000fe2000bfc6070 */
[----:B------:R-:W-:Y:S02]  /*2030*/  IMAD.MOV.U32 R20, RZ, RZ, R4 ;  /* 0x000000ffff147224 */ /* 0x000fe400078e0004 */
[----:B------:R-:W4:Y:S01]  /*2040*/  @!P0 LDG.E R16, desc[UR12][R2.64+0x300] ;  /* 0x0003000c02108981 */ /* 0x000f22000c1e1900 */
[----:B------:R-:W-:Y:S01]  /*2050*/  ISETP.GE.U32.AND P0, PT, R5, UR7, PT ;  /* 0x0000000705007c0c */ /* 0x000fe2000bf06070 */
[----:B------:R-:W-:-:S02]  /*2060*/  VIADD R7, R30, 0x180 ;  /* 0x000001801e077836 */ /* 0x000fc40000000000 */
[C---:B------:R-:W-:Y:S01]  /*2070*/  VIADD R5, R30.reuse, 0x1e0 ;  /* 0x000001e01e057836 */ /* 0x040fe20000000000 */
[----:B------:R-:W4:Y:S01]  /*2080*/  @!P4 LDG.E R10, desc[UR12][R2.64+0x180] ;  /* 0x0001800c020ac981 */ /* 0x000f22000c1e1900 */
[--C-:B------:R-:W-:Y:S01]  /*2090*/  IMAD.MOV.U32 R18, RZ, RZ, R4.reuse ;  /* 0x000000ffff127224 */ /* 0x100fe200078e0004 */
[----:B------:R-:W-:Y:S01]  /*20a0*/  ISETP.GE.U32.AND P4, PT, R7, UR7, PT ;  /* 0x0000000707007c0c */ /* 0x000fe2000bf86070 */
[--C-:B------:R-:W-:Y:S01]  /*20b0*/  IMAD.MOV.U32 R22, RZ, RZ, R4.reuse ;  /* 0x000000ffff167224 */ /* 0x100fe200078e0004 */
[----:B------:R-:W4:Y:S01]  /*20c0*/  @!P5 LDG.E R20, desc[UR12][R2.64+0x400] ;  /* 0x0004000c0214d981 */ /* 0x000f22000c1e1900 */
[--C-:B------:R-:W-:Y:S01]  /*20d0*/  IMAD.MOV.U32 R24, RZ, RZ, R4.reuse ;  /* 0x000000ffff187224 */ /* 0x100fe200078e0004 */
[----:B------:R-:W-:Y:S01]  /*20e0*/  ISETP.GE.U32.AND P5, PT, R5, UR7, PT ;  /* 0x0000000705007c0c */ /* 0x000fe2000bfa6070 */
[----:B------:R-:W-:Y:S01]  /*20f0*/  IMAD.MOV.U32 R26, RZ, RZ, R4 ;  /* 0x000000ffff1a7224 */ /* 0x000fe200078e0004 */
[----:B------:R-:W4:Y:S01]  /*2100*/  @!P1 LDG.E R18, desc[UR12][R2.64+0x380] ;  /* 0x0003800c02129981 */ /* 0x000f22000c1e1900 */
[----:B------:R-:W-:-:S02]  /*2110*/  VIADD R7, R30, 0x1c0 ;  /* 0x000001c01e077836 */ /* 0x000fc40000000000 */
[----:B------:R-:W-:Y:S01]  /*2120*/  VIADD R5, R30, 0x200 ;  /* 0x000002001e057836 */ /* 0x000fe20000000000 */
[----:B------:R-:W4:Y:S02]  /*2130*/  @!P6 LDG.E R22, desc[UR12][R2.64+0x480] ;  /* 0x0004800c0216e981 */ /* 0x000f24000c1e1900 */
[----:B------:R-:W-:Y:S02]  /*2140*/  ISETP.GE.U32.AND P1, PT, R7, UR7, PT ;  /* 0x0000000707007c0c */ /* 0x000fe4000bf26070 */
[----:B------:R-:W4:Y:S01]  /*2150*/  @!P2 LDG.E R24, desc[UR12][R2.64+0x500] ;  /* 0x0005000c0218a981 */ /* 0x000f22000c1e1900 */
[----:B------:R-:W-:Y:S02]  /*2160*/  ISETP.GE.U32.AND P6, PT, R5, UR7, PT ;  /* 0x0000000705007c0c */ /* 0x000fe4000bfc6070 */
[----:B------:R-:W-:Y:S01]  /*2170*/  ISETP.GE.U32.AND P2, PT, R35, UR7, PT ;  /* 0x0000000723007c0c */ /* 0x000fe2000bf46070 */
[----:B------:R-:W4:Y:S01]  /*2180*/  @!P3 LDG.E R26, desc[UR12][R2.64+0x580] ;  /* 0x0005800c021ab981 */ /* 0x000f22000c1e1900 */
[----:B------:R-:W-:Y:S01]  /*2190*/  ISETP.GE.U32.AND P3, PT, R34, UR7, PT ;  /* 0x0000000722007c0c */ /* 0x000fe2000bf66070 */
[----:B------:R-:W-:-:S02]  /*21a0*/  IMAD.MOV.U32 R28, RZ, RZ, R4 ;  /* 0x000000ffff1c7224 */ /* 0x000fc400078e0004 */
[--C-:B------:R-:W-:Y:S02]  /*21b0*/  IMAD.MOV.U32 R40, RZ, RZ, R4.reuse ;  /* 0x000000ffff287224 */ /* 0x100fe400078e0004 */
[--C-:B------:R-:W-:Y:S02]  /*21c0*/  IMAD.MOV.U32 R42, RZ, RZ, R4.reuse ;  /* 0x000000ffff2a7224 */ /* 0x100fe400078e0004 */
[--C-:B------:R-:W-:Y:S01]  /*21d0*/  IMAD.MOV.U32 R44, RZ, RZ, R4.reuse ;  /* 0x000000ffff2c7224 */ /* 0x100fe200078e0004 */
[----:B------:R-:W4:Y:S01]  /*21e0*/  @!P4 LDG.E R28, desc[UR12][R2.64+0x600] ;  /* 0x0006000c021cc981 */ /* 0x000f22000c1e1900 */
[--C-:B------:R-:W-:Y:S02]  /*21f0*/  IMAD.MOV.U32 R5, RZ, RZ, R4.reuse ;  /* 0x000000ffff057224 */ /* 0x100fe400078e0004 */
[----:B------:R-:W-:Y:S01]  /*2200*/  IMAD.MOV.U32 R7, RZ, RZ, R4 ;  /* 0x000000ffff077224 */ /* 0x000fe200078e0004 */
[----:B------:R-:W4:Y:S04]  /*2210*/  @!P0 LDG.E R40, desc[UR12][R2.64+0x680] ;  /* 0x0006800c02288981 */ /* 0x000f28000c1e1900 */
[----:B------:R-:W4:Y:S04]  /*2220*/  @!P1 LDG.E R42, desc[UR12][R2.64+0x700] ;  /* 0x0007000c022a9981 */ /* 0x000f28000c1e1900 */
[----:B------:R-:W4:Y:S04]  /*2230*/  @!P5 LDG.E R44, desc[UR12][R2.64+0x780] ;  /* 0x0007800c022cd981 */ /* 0x000f28000c1e1900 */
[----:B------:R-:W4:Y:S04]  /*2240*/  @!P6 LDG.E R5, desc[UR12][R2.64+0x800] ;  /* 0x0008000c0205e981 */ /* 0x000f28000c1e1900 */
[----:B------:R-:W4:Y:S04]  /*2250*/  @!P2 LDG.E R7, desc[UR12][R2.64+0x880] ;  /* 0x0008800c0207a981 */ /* 0x000f28000c1e1900 */
[----:B------:R-:W4:Y:S01]  /*2260*/  @!P3 LDG.E R4, desc[UR12][R2.64+0x900] ;  /* 0x0009000c0204b981 */ /* 0x000f22000c1e1900 */
[----:B------:R-:W0:Y:S01]  /*2270*/  S2R R38, SR_LANEID ;  /* 0x0000000000267919 */ /* 0x000e220000000000 */
[----:B------:R-:W1:Y:S01]  /*2280*/  S2UR UR5, SR_CgaCtaId ;  /* 0x00000000000579c3 */ /* 0x000e620000008800 */
[----:B------:R-:W-:Y:S01]  /*2290*/  SHF.R.U32.HI R41, RZ, 0x5, R31 ;  /* 0x00000005ff297819 */ /* 0x000fe2000001161f */
[----:B------:R-:W-:-:S02]  /*22a0*/  UMOV UR4, 0x400 ;  /* 0x0000040000047882 */ /* 0x000fc40000000000 */
[----:B-1----:R-:W-:Y:S02]  /*22b0*/  ULEA UR4, UR5, UR4, 0x18 ;  /* 0x0000000405047291 */ /* 0x002fe4000f8ec0ff */
[----:B0-----:R-:W-:-:S05]  /*22c0*/  IMAD R29, R41, 0x260, R38 ;  /* 0x00000260291d7824 */ /* 0x001fca00078e0226 */
[----:B------:R-:W-:Y:S01]  /*22d0*/  LEA R29, R29, UR4, 0x2 ;  /* 0x000000041d1d7c11 */ /* 0x000fe2000f8e10ff */
[----:B------:R-:W-:-:S04]  /*22e0*/  UISETP.NE.AND UP0, UPT, UR6, URZ, UPT ;  /* 0x000000ff0600728c */ /* 0x000fc8000bf05270 */
[----:B--2---:R-:W-:Y:S04]  /*22f0*/  STS [R29], R0 ;  /* 0x000000001d007388 */ /* 0x004fe80000000800 */
[----:B---3--:R-:W-:Y:S04]  /*2300*/  STS [R29+0x200], R12 ;  /* 0x0002000c1d007388 */ /* 0x008fe80000000800 */
[----:B----4-:R0:W-:Y:S04]  /*2310*/  STS [R29+0x100], R8 ;  /* 0x000100081d007388 */ /* 0x0101e80000000800 */
[----:B------:R1:W-:Y:S01]  /*2320*/  STS [R29+0x80], R6 ;  /* 0x000080061d007388 */ /* 0x0003e20000000800 */
[----:B0-----:R-:W-:-:S03]  /*2330*/  IMAD R8, R38, 0x48, R29 ;  /* 0x0000004826087824 */ /* 0x001fc600078e021d */
        /* <DEDUP_REMOVED lines=16> */
[----:B------:R1:W0:Y:S04]  /*2440*/  LDS R32, [R8] ;  /* 0x0000000008207984 */ /* 0x0002280000000800 */
        /* <DEDUP_REMOVED lines=19> */
[----:B--234-:R-:W-:Y:S05]  /*2580*/  BRA.U UP0, `(.L_x_17) ;  /* 0x0000000500047547 */ /* 0x01cfea000b800000 */
[----:B01----:R-:W-:Y:S02]  /*2590*/  IADD3 R8, PT, PT, R28, R33, R32 ;  /* 0x000000211c087210 */ /* 0x003fe40007ffe020 */
[----:B------:R-:W-:Y:S02]  /*25a0*/  ISETP.NE.AND P1, PT, R38, 0x1f, PT ;  /* 0x0000001f2600780c */ /* 0x000fe40003f25270 */
[----:B------:R-:W-:Y:S02]  /*25b0*/  IADD3 R8, PT, PT, R26, R27, R8 ;  /* 0x0000001b1a087210 */ /* 0x000fe40007ffe008 */
[----:B------:R-:W-:Y:S02]  /*25c0*/  ISETP.NE.AND P2, PT, R41, 0xc, PT ;  /* 0x0000000c2900780c */ /* 0x000fe40003f45270 */
        /* <DEDUP_REMOVED lines=47> */
[----:B------:R-:W-:-:S04]  /*28c0*/  ISETP.NE.AND P0, PT, R41, 0x8, PT ;  /* 0x000000082900780c */ /* 0x000fc80003f05270 */
[----:B------:R-:W-:Y:S02]  /*28d0*/  SEL R8, R15, R8, !P0 ;  /* 0x000000080f087207 */ /* 0x000fe40004000000 */
[C---:B------:R-:W-:Y:S02]  /*28e0*/  ISETP.NE.AND P0, PT, R41.reuse, 0xa, PT ;  /* 0x0000000a2900780c */ /* 0x040fe40003f05270 */
[----:B------:R-:W-:Y:S02]  /*28f0*/  SEL R8, R16, R8, !P1 ;  /* 0x0000000810087207 */ /* 0x000fe40004800000 */
[----:B------:R-:W-:Y:S02]  /*2900*/  ISETP.NE.AND P1, PT, R41, 0xb, PT ;  /* 0x0000000b2900780c */ /* 0x000fe40003f25270 */
[----:B------:R-:W-:Y:S02]  /*2910*/  SEL R8, R17, R8, !P0 ;  /* 0x0000000811087207 */ /* 0x000fe40004000000 */
[----:B------:R-:W-:-:S02]  /*2920*/  ISETP.GE.U32.AND P0, PT, R31, 0x20, PT ;  /* 0x000000201f00780c */ /* 0x000fc40003f06070 */
[----:B------:R-:W-:Y:S01]  /*2930*/  SEL R8, R18, R8, !P1 ;  /* 0x0000000812087207 */ /* 0x000fe20004800000 */
[----:B------:R-:W-:Y:S01]  /*2940*/  @!P2 IMAD.IADD R8, R19, 0x1, R18 ;  /* 0x000000011308a824 */ /* 0x000fe200078e0212 */
[----:B------:R-:W-:-:S04]  /*2950*/  ISETP.NE.AND P1, PT, R38, RZ, PT ;  /* 0x000000ff2600720c */ /* 0x000fc80003f25270 */
[----:B------:R-:W-:Y:S02]  /*2960*/  SEL R40, R40, RZ, P1 ;  /* 0x000000ff28287207 */ /* 0x000fe40000800000 */
[----:B------:R-:W-:-:S04]  /*2970*/  SEL R8, R8, RZ, P0 ;  /* 0x000000ff08087207 */ /* 0x000fc80000000000 */
[----:B-----5:R-:W-:Y:S01]  /*2980*/  IADD3 R39, PT, PT, R8, R40, R39 ;  /* 0x0000002808277210 */ /* 0x020fe20007ffe027 */
[----:B------:R-:W-:Y:S06]  /*2990*/  BRA `(.L_x_18) ;  /* 0x0000000c00547947 */ /* 0x000fec0003800000 */
.L_x_17:
[----:B01----:R-:W-:Y:S02]  /*29a0*/  IADD3 R8, PT, PT, R28, R33, R32 ;  /* 0x000000211c087210 */ /* 0x003fe40007ffe020 */
[----:B------:R-:W-:Y:S02]  /*29b0*/  ISETP.NE.AND P1, PT, R38, 0x1f, PT ;  /* 0x0000001f2600780c */ /* 0x000fe40003f25270 */
        /* <DEDUP_REMOVED lines=9> */
[----:B-----5:R-:W-:-:S05]  /*2a50*/  IADD3 R39, PT, PT, R9, R0, R8 ;  /* 0x0000000009277210 */ /* 0x020fca0007ffe008 */
        /* <DEDUP_REMOVED lines=28> */
[----:B------:R-:W-:Y:S01]  /*2c20*/  IMAD.IADD R14, R14, 0x1, R13 ;  /* 0x000000010e0e7824 */ /* 0x000fe200078e020d */
[----:B------:R-:W0:Y:S02]  /*2c30*/  LDS R11, [UR4+0x40] ;  /* 0x00004004ff0b7984 */ /* 0x000e240008000800 */
        /* <DEDUP_REMOVED lines=14> */
[----:B------:R-:W-:-:S04]  /*2d20*/  ISETP.NE.AND P0, PT, R41, 0xa, PT ;  /* 0x0000000a2900780c */ /* 0x000fc80003f05270 */
[----:B------:R-:W-:Y:S01]  /*2d30*/  SEL R8, R17, R8, !P0 ;  /* 0x0000000811087207 */ /* 0x000fe20004000000 */
[----:B------:R-:W-:Y:S01]  /*2d40*/  IMAD.IADD R17, R40, 0x1, -R39 ;  /* 0x0000000128117824 */ /* 0x000fe200078e0a27 */
[----:B------:R-:W-:-:S04]  /*2d50*/  ISETP.NE.AND P0, PT, R41, 0xb, PT ;  /* 0x0000000b2900780c */ /* 0x000fc80003f05270 */
[----:B------:R-:W-:Y:S02]  /*2d60*/  SEL R8, R18, R8, !P0 ;  /* 0x0000000812087207 */ /* 0x000fe40004000000 */
[----:B------:R-:W-:Y:S01]  /*2d70*/  ISETP.GT.U32.AND P0, PT, R31, 0x1f, PT ;  /* 0x0000001f1f00780c */ /* 0x000fe20003f04070 */
[----:B0-----:R-:W-:Y:S01]  /*2d80*/  IMAD.IADD R11, R19, 0x1, R11 ;  /* 0x00000001130b7824 */ /* 0x001fe200078e020b */
        /* <DEDUP_REMOVED lines=22> */
.L_x_64:
[----:B------:R-:W-:Y:S05]  /*2ef0*/  @!P0 BRA `(.L_x_21) ;  /* 0x0000000000248947 */ /* 0x000fea0003800000 */
[----:B------:R-:W-:-:S07]  /*2f00*/  IMAD.MOV.U32 R14, RZ, RZ, 0x1de ;  /* 0x000001deff0e7424 */ /* 0x000fce00078e00ff */
.L_x_23:
[----:B------:R-:W-:Y:S05]  /*2f10*/  NANOSLEEP R14 ;  /* 0x0000000e0000735d */ /* 0x000fea0003800000 */
[----:B------:R-:W2:Y:S01]  /*2f20*/  LD.E.64.STRONG.GPU R8, desc[UR12][R12.64+0x100] ;  /* 0x0001000c0c087980 */ /* 0x000ea2000c10fb00 */
[----:B------:R-:W-:Y:S01]  /*2f30*/  UMOV UR5, 0xffffffff ;  /* 0xffffffff00057882 */ /* 0x000fe20000000000 */
[----:B------:R-:W-:Y:S02]  /*2f40*/  SHF.R.U32.HI R14, RZ, 0x1, R14 ;  /* 0x00000001ff0e7819 */ /* 0x000fe4000001160e */
[----:B--2---:R-:W-:Y:S01]  /*2f50*/  ISETP.NE.AND P0, PT, R8, 0x63, PT ;  /* 0x000000630800780c */ /* 0x004fe20003f05270 */
[----:B------:R-:W-:-:S12]  /*2f60*/  BRA.DIV UR5, `(.L_x_22) ;  /* 0x0000001a05607947 */ /* 0x000fd8000b800000 */
[----:B------:R-:W-:-:S13]  /*2f70*/  VOTE.ANY P0, !P0 ;  /* 0x0000000000ff7806 */ /* 0x000fda0004000100 */
.L_x_67:
[----:B------:R-:W-:Y:S05]  /*2f80*/  @P0 BRA `(.L_x_23) ;  /* 0xfffffffc00e00947 */ /* 0x000fea000383ffff */
.L_x_21:
[----:B------:R-:W-:Y:S01]  /*2f90*/  UMOV UR5, 0xffffffff ;  /* 0xffffffff00057882 */ /* 0x000fe20000000000 */
[----:B------:R-:W-:Y:S02]  /*2fa0*/  ISETP.NE.AND P2, PT, R8, 0x65, PT ;  /* 0x000000650800780c */ /* 0x000fe40003f45270 */
[----:B------:R-:W-:Y:S11]  /*2fb0*/  BRA.DIV UR5, `(.L_x_24) ;  /* 0x0000001a056c7947 */ /* 0x000ff6000b800000 */
[----:B------:R-:W0:Y:S01]  /*2fc0*/  S2R R19, SR_GEMASK ;  /* 0x0000000000137919 */ /* 0x000e220000003c00 */
[----:B------:R-:W-:-:S04]  /*2fd0*/  VOTE.ANY R10, PT, !P2 ;  /* 0x00000000000a7806 */ /* 0x000fc800050e0100 */
[----:B0-----:R-:W-:-:S05]  /*2fe0*/  LOP3.LUT R10, R10, 0x80000000, R19, 0xec, !PT ;  /* 0x800000000a0a7812 */ /* 0x001fca00078eec13 */
[----:B------:R-:W-:-:S05]  /*2ff0*/  VIADD R13, R10, 0xffffffff ;  /* 0xffffffff0a0d7836 */ /* 0x000fca0000000000 */
[----:B------:R-:W-:Y:S01]  /*3000*/  LOP3.LUT R13, R10, R13, RZ, 0xc, !PT ;  /* 0x0000000d0a0d7212 */ /* 0x000fe200078e0cff */
[----:B------:R-:W-:-:S03]  /*3010*/  VIADD R10, R38, 0x2 ;  /* 0x00000002260a7836 */ /* 0x000fc60000000000 */
[----:B------:R-:W0:Y:S02]  /*3020*/  POPC R15, R13 ;  /* 0x0000000d000f7309 */ /* 0x000e240000000000 */
[----:B0-----:R-:W0:Y:S01]  /*3030*/  SHFL.DOWN PT, R16, R9, 0x1, R15 ;  /* 0x0820000009107989 */ /* 0x001e2200000e000f */
[----:B------:R-:W-:-:S04]  /*3040*/  ISETP.GE.AND P0, PT, R38, R15, PT ;  /* 0x0000000f2600720c */ /* 0x000fc80003f06270 */
[----:B0-----:R-:W-:Y:S02]  /*3050*/  SEL R16, R16, RZ, !P0 ;  /* 0x000000ff10107207 */ /* 0x001fe40004000000 */
[----:B------:R-:W-:Y:S01]  /*3060*/  ISETP.GT.AND P0, PT, R10, R15, PT ;  /* 0x0000000f0a00720c */ /* 0x000fe20003f04270 */
[----:B------:R-:W-:Y:S02]  /*3070*/  VIADD R10, R38, 0x4 ;  /* 0x00000004260a7836 */ /* 0x000fe40000000000 */
[----:B------:R-:W-:-:S05]  /*3080*/  IMAD.IADD R12, R16, 0x1, R9 ;  /* 0x00000001100c7824 */ /* 0x000fca00078e0209 */
[----:B------:R-:W0:Y:S02]  /*3090*/  SHFL.DOWN PT, R16, R12, 0x2, R15 ;  /* 0x084000000c107989 */ /* 0x000e2400000e000f */
[----:B0-----:R-:W-:Y:S02]  /*30a0*/  SEL R39, R16, RZ, !P0 ;  /* 0x000000ff10277207 */ /* 0x001fe40004000000 */
[----:B------:R-:W-:Y:S01]  /*30b0*/  ISETP.GT.AND P0, PT, R10, R15, PT ;  /* 0x0000000f0a00720c */ /* 0x000fe20003f04270 */
[----:B------:R-:W-:Y:S02]  /*30c0*/  VIADD R10, R38, 0x8 ;  /* 0x00000008260a7836 */ /* 0x000fe40000000000 */
[----:B------:R-:W-:Y:S02]  /*30d0*/  IMAD.IADD R40, R12, 0x1, R39 ;  /* 0x000000010c287824 */ /* 0x000fe400078e0227 */
[----:B------:R-:W0:Y:S03]  /*30e0*/  LDC.64 R12, c[0x0][0x390] ;  /* 0x0000e400ff0c7b82 */ /* 0x000e260000000a00 */
[----:B------:R-:W1:Y:S02]  /*30f0*/  SHFL.DOWN PT, R16, R40, 0x4, R15 ;  /* 0x0880000028107989 */ /* 0x000e6400000e000f */
[----:B-1----:R-:W-:-:S02]  /*3100*/  SEL R9, R16, RZ, !P0 ;  /* 0x000000ff10097207 */ /* 0x002fc40004000000 */
[----:B------:R-:W-:-:S03]  /*3110*/  ISETP.GT.AND P0, PT, R10, R15, PT ;  /* 0x0000000f0a00720c */ /* 0x000fc60003f04270 */
[----:B------:R-:W-:Y:S01]  /*3120*/  IMAD.IADD R9, R40, 0x1, R9 ;  /* 0x0000000128097824 */ /* 0x000fe200078e0209 */
[----:B0-----:R-:W-:-:S04]  /*3130*/  IADD3 R40, P3, PT, R12, 0x100, RZ ;  /* 0x000001000c287810 */ /* 0x001fc80007f7e0ff */
[----:B------:R-:W0:Y:S01]  /*3140*/  SHFL.DOWN PT, R16, R9, 0x8, R15 ;  /* 0x0900000009107989 */ /* 0x000e2200000e000f */
[----:B------:R-:W-:Y:S01]  /*3150*/  IMAD.X R41, RZ, RZ, R13, P3 ;  /* 0x000000ffff297224 */ /* 0x000fe200018e060d */
[----:B0-----:R-:W-:Y:S02]  /*3160*/  SEL R16, R16, RZ, !P0 ;  /* 0x000000ff10107207 */ /* 0x001fe40004000000 */
[----:B------:R-:W-:Y:S01]  /*3170*/  ISETP.NE.AND P0, PT, R8, 0x65, PT ;  /* 0x000000650800780c */ /* 0x000fe20003f05270 */
[----:B------:R-:W-:Y:S02]  /*3180*/  VIADD R8, R38, 0x10 ;  /* 0x0000001026087836 */ /* 0x000fe40000000000 */
[----:B------:R-:W-:-:S03]  /*3190*/  IMAD.IADD R44, R9, 0x1, R16 ;  /* 0x00000001092c7824 */ /* 0x000fc600078e0210 */
[----:B------:R-:W-:Y:S02]  /*31a0*/  ISETP.GT.AND P2, PT, R8, R15, PT ;  /* 0x0000000f0800720c */ /* 0x000fe40003f44270 */
[----:B------:R-:W0:Y:S05]  /*31b0*/  SHFL.DOWN PT, R16, R44, 0x10, R15 ;  /* 0x0a0000002c107989 */ /* 0x000e2a00000e000f */
[----:B------:R-:W-:Y:S02]  /*31c0*/  VOTE.ALL P0, P0 ;  /* 0x0000000000ff7806 */ /* 0x000fe40000000000 */
[----:B0-----:R-:W-:-:S05]  /*31d0*/  SEL R9, R16, RZ, !P2 ;  /* 0x000000ff10097207 */ /* 0x001fca0005000000 */
[----:B------:R-:W-:-:S07]  /*31e0*/  IMAD.IADD R12, R44, 0x1, R9 ;  /* 0x000000012c0c7824 */ /* 0x000fce00078e0209 */
.L_x_76:
[----:B------:R-:W-:Y:S05]  /*31f0*/  @!P0 BRA `(.L_x_25) ;  /* 0x0000000000dc8947 */ /* 0x000fea0003800000 */
[----:B------:R-:W-:-:S07]  /*3200*/  IMAD.MOV.U32 R39, RZ, RZ, 0x1de ;  /* 0x000001deff277424 */ /* 0x000fce00078e00ff */
.L_x_31:
        /* <DEDUP_REMOVED lines=8> */
.L_x_79:
[----:B------:R-:W-:Y:S05]  /*3290*/  @!P0 BRA `(.L_x_27) ;  /* 0x0000000000248947 */ /* 0x000fea0003800000 */
[----:B------:R-:W-:-:S07]  /*32a0*/  IMAD.MOV.U32 R13, RZ, RZ, R39 ;  /* 0x000000ffff0d7224 */ /* 0x000fce00078e0027 */
.L_x_29:
[----:B------:R-:W-:Y:S05]  /*32b0*/  NANOSLEEP R13 ;  /* 0x0000000d0000735d */ /* 0x000fea0003800000 */
[----:B------:R-:W2:Y:S01]  /*32c0*/  LD.E.64.STRONG.GPU R8, desc[UR12][R14.64+-0x100] ;  /* 0xffff000c0e087980 */ /* 0x000ea2000c10fb00 */
[----:B------:R-:W-:Y:S01]  /*32d0*/  UMOV UR5, 0xffffffff ;  /* 0xffffffff00057882 */ /* 0x000fe20000000000 */
[----:B------:R-:W-:Y:S02]  /*32e0*/  SHF.R.U32.HI R13, RZ, 0x1, R13 ;  /* 0x00000001ff0d7819 */ /* 0x000fe4000001160d */
[----:B--2---:R-:W-:Y:S01]  /*32f0*/  ISETP.NE.AND P0, PT, R8, 0x63, PT ;  /* 0x000000630800780c */ /* 0x004fe20003f05270 */
[----:B------:R-:W-:-:S12]  /*3300*/  BRA.DIV UR5, `(.L_x_28) ;  /* 0x0000001a05bc7947 */ /* 0x000fd8000b800000 */
[----:B------:R-:W-:-:S13]  /*3310*/  VOTE.ANY P0, !P0 ;  /* 0x0000000000ff7806 */ /* 0x000fda0004000100 */
.L_x_82:
[----:B------:R-:W-:Y:S05]  /*3320*/  @P0 BRA `(.L_x_29) ;  /* 0xfffffffc00e00947 */ /* 0x000fea000383ffff */
.L_x_27:
[----:B------:R-:W-:Y:S01]  /*3330*/  UMOV UR5, 0xffffffff ;  /* 0xffffffff00057882 */ /* 0x000fe20000000000 */
[----:B------:R-:W-:Y:S02]  /*3340*/  ISETP.NE.AND P0, PT, R8, 0x65, PT ;  /* 0x000000650800780c */ /* 0x000fe40003f05270 */
[----:B------:R-:W-:Y:S11]  /*3350*/  BRA.DIV UR5, `(.L_x_30) ;  /* 0x0000001a05c87947 */ /* 0x000ff6000b800000 */
[----:B------:R-:W-:Y:S01]  /*3360*/  VOTE.ANY R10, PT, !P0 ;  /* 0x00000000000a7806 */ /* 0x000fe200040e0100 */
[----:B------:R-:W-:-:S03]  /*3370*/  VIADD R18, R18, 0xffffffe0 ;  /* 0xffffffe012127836 */ /* 0x000fc60000000000 */
[----:B------:R-:W-:-:S05]  /*3380*/  LOP3.LUT R10, R10, 0x80000000, R19, 0xec, !PT ;  /* 0x800000000a0a7812 */ /* 0x000fca00078eec13 */
        /* <DEDUP_REMOVED lines=14> */
[----:B------:R-:W-:-:S05]  /*3470*/  IMAD.IADD R45, R44, 0x1, R45 ;  /* 0x000000012c2d7824 */ /* 0x000fca00078e022d */
[----:B------:R-:W0:Y:S02]  /*3480*/  SHFL.DOWN PT, R16, R45, 0x4, R15 ;  /* 0x088000002d107989 */ /* 0x000e2400000e000f */
[----:B0-----:R-:W-:Y:S02]  /*3490*/  SEL R16, R16, RZ, !P0 ;  /* 0x000000ff10107207 */ /* 0x001fe40004000000 */
[----:B------:R-:W-:-:S03]  /*34a0*/  ISETP.GT.AND P0, PT, R10, R15, PT ;  /* 0x0000000f0a00720c */ /* 0x000fc60003f04270 */
[----:B------:R-:W-:-:S05]  /*34b0*/  IMAD.IADD R9, R45, 0x1, R16 ;  /* 0x000000012d097824 */ /* 0x000fca00078e0210 */
[----:B------:R-:W0:Y:S02]  /*34c0*/  SHFL.DOWN PT, R16, R9, 0x8, R15 ;  /* 0x0900000009107989 */ /* 0x000e2400000e000f */
[----:B0-----:R-:W-:Y:S02]  /*34d0*/  SEL R16, R16, RZ, !P0 ;  /* 0x000000ff10107207 */ /* 0x001fe40004000000 */
[----:B------:R-:W-:Y:S01]  /*34e0*/  ISETP.NE.AND P0, PT, R8, 0x65, PT ;  /* 0x000000650800780c */ /* 0x000fe20003f05270 */
[----:B------:R-:W-:Y:S02]  /*34f0*/  VIADD R8, R38, 0x10 ;  /* 0x0000001026087836 */ /* 0x000fe40000000000 */
[----:B------:R-:W-:-:S03]  /*3500*/  IMAD.IADD R44, R9, 0x1, R16 ;  /* 0x00000001092c7824 */ /* 0x000fc600078e0210 */
[----:B------:R-:W-:Y:S02]  /*3510*/  ISETP.GT.AND P2, PT, R8, R15, PT ;  /* 0x0000000f0800720c */ /* 0x000fe40003f44270 */
[----:B------:R-:W0:Y:S05]  /*3520*/  SHFL.DOWN PT, R16, R44, 0x10, R15 ;  /* 0x0a0000002c107989 */ /* 0x000e2a00000e000f */
[----:B------:R-:W-:Y:S02]  /*3530*/  VOTE.ALL P0, P0 ;  /* 0x0000000000ff7806 */ /* 0x000fe40000000000 */
[----:B0-----:R-:W-:-:S04]  /*3540*/  SEL R13, R16, RZ, !P2 ;  /* 0x000000ff100d7207 */ /* 0x001fc80005000000 */
[----:B------:R-:W-:-:S07]  /*3550*/  IADD3 R12, PT, PT, R44, R13, R12 ;  /* 0x0000000d2c0c7210 */ /* 0x000fce0007ffe00c */
.L_x_91:
[----:B------:R-:W-:Y:S05]  /*3560*/  @P0 BRA `(.L_x_31) ;  /* 0xfffffffc00280947 */ /* 0x000fea000383ffff */
.L_x_25:
[----:B------:R-:W-:Y:S01]  /*3570*/  ISETP.NE.AND P0, PT, R38, RZ, PT ;  /* 0x000000ff2600720c */ /* 0x000fe20003f05270 */
[----:B------:R-:W0:Y:S01]  /*3580*/  @!P1 S2R R9, SR_CgaCtaId ;  /* 0x0000000000099919 */ /* 0x000e220000008800 */
[----:B------:R-:W-:Y:S01]  /*3590*/  @!P1 MOV R8, 0x400 ;  /* 0x0000040000089802 */ /* 0x000fe20000000f00 */
[----:B------:R-:W-:Y:S02]  /*35a0*/  @!P1 IMAD.IADD R11, R11, 0x1, R12 ;  /* 0x000000010b0b9824 */ /* 0x000fe400078e020c */
[----:B------:R-:W-:-:S05]  /*35b0*/  @!P1 IMAD.MOV.U32 R10, RZ, RZ, 0x65 ;  /* 0x00000065ff0a9424 */ /* 0x000fca00078e00ff */
[----:B------:R1:W-:Y:S03]  /*35c0*/  @!P1 ST.E.64.STRONG.GPU desc[UR12][R42.64+0x100], R10 ;  /* 0x0001000a2a009985 */ /* 0x0003e6000c10fb0c */
[----:B------:R-:W-:Y:S01]  /*35d0*/  @!P0 MOV R13, 0x400 ;  /* 0x00000400000d8802 */ /* 0x000fe20000000f00 */
[----:B------:R-:W2:Y:S01]  /*35e0*/  @!P0 S2R R14, SR_CgaCtaId ;  /* 0x00000000000e8919 */ /* 0x000ea20000008800 */
[----:B0-----:R-:W-:Y:S01]  /*35f0*/  @!P1 LEA R9, R9, R8, 0x18 ;  /* 0x0000000809099211 */ /* 0x001fe200078ec0ff */
[----:B------:R-:W-:Y:S02]  /*3600*/  IMAD.MOV.U32 R8, RZ, RZ, R17 ;  /* 0x000000ffff087224 */ /* 0x000fe400078e0011 */
[----:B------:R-:W-:Y:S02]  /*3610*/  @!P0 IMAD.MOV.U32 R8, RZ, RZ, R12 ;  /* 0x000000ffff088224 */ /* 0x000fe400078e000c */
[----:B------:R1:W-:Y:S04]  /*3620*/  @!P1 STS [R9+0x8], R11 ;  /* 0x0000080b09009388 */ /* 0x0003e80000000800 */
[----:B------:R1:W-:Y:S01]  /*3630*/  @!P1 STS [R9+0x4], R12 ;  /* 0x0000040c09009388 */ /* 0x0003e20000000800 */
[----:B--2---:R-:W-:-:S05]  /*3640*/  @!P0 LEA R13, R14, R13, 0x18 ;  /* 0x0000000d0e0d8211 */ /* 0x004fca00078ec0ff */
[----:B------:R1:W-:Y:S02]  /*3650*/  @!P0 STS [R13+0x54], R12 ;  /* 0x0000540c0d008388 */ /* 0x0003e40000000800 */
.L_x_19:
        /* <DEDUP_REMOVED lines=9> */
.L_x_18:
[----:B------:R-:W-:Y:S01]  /*36f0*/  IMAD.IADD R32, R32, 0x1, R39 ;  /* 0x0000000120207824 */ /* 0x000fe200078e0227 */
[----:B------:R-:W0:Y:S01]  /*3700*/  S2R R8, SR_LANEID ;  /* 0x0000000000087919 */ /* 0x000e220000000000 */
[----:B------:R-:W-:Y:S02]  /*3710*/  BAR.SYNC.DEFER_BLOCKING 0x0 ;  /* 0x0000000000007b1d */ /* 0x000fe40000010000 */
[----:B------:R-:W-:Y:S01]  /*3720*/  IMAD.IADD R33, R33, 0x1, R32 ;  /* 0x0000000121217824 */ /* 0x000fe200078e0220 */
[----:B------:R-:W-:Y:S01]  /*3730*/  ISETP.NE.AND P0, PT, R31, RZ, PT ;  /* 0x000000ff1f00720c */ /* 0x000fe20003f05270 */
[----:B------:R-:W-:Y:S02]  /*3740*/  IMAD.U32 R12, RZ, RZ, UR7 ;  /* 0x00000007ff0c7e24 */ /* 0x000fe4000f8e00ff */
[----:B------:R-:W-:Y:S01]  /*3750*/  IMAD.IADD R28, R28, 0x1, R33 ;  /* 0x000000011c1c7824 */ /* 0x000fe200078e0221 */
[----:B------:R-:W1:Y:S03]  /*3760*/  LDCU.64 UR8, c[0x0][0x388] ;  /* 0x00007100ff0877ac */ /* 0x000e660008000a00 */
[----:B------:R-:W-:-:S04]  /*3770*/  IMAD.IADD R27, R27, 0x1, R28 ;  /* 0x000000011b1b7824 */ /* 0x000fc800078e021c */
[----:B------:R-:W-:-:S04]  /*3780*/  IMAD.IADD R26, R26, 0x1, R27 ;  /* 0x000000011a1a7824 */ /* 0x000fc800078e021b */
[----:B------:R-:W-:-:S04]  /*3790*/  IMAD.IADD R25, R25, 0x1, R26 ;  /* 0x0000000119197824 */ /* 0x000fc800078e021a */
[----:B------:R-:W-:-:S04]  /*37a0*/  IMAD.IADD R24, R24, 0x1, R25 ;  /* 0x0000000118187824 */ /* 0x000fc800078e0219 */
[----:B------:R-:W-:Y:S02]  /*37b0*/  IMAD.IADD R23, R23, 0x1, R24 ;  /* 0x0000000117177824 */ /* 0x000fe400078e0218 */
[----:B0-----:R-:W-:Y:S02]  /*37c0*/  IMAD R8, R8, 0x48, R29 ;  /* 0x0000004808087824 */ /* 0x001fe400078e021d */
[----:B------:R-:W-:-:S03]  /*37d0*/  IMAD.IADD R22, R22, 0x1, R23 ;  /* 0x0000000116167824 */ /* 0x000fc600078e0217 */
[----:B------:R-:W-:Y:S01]  /*37e0*/  STS [R8], R39 ;  /* 0x0000002708007388 */ /* 0x000fe20000000800 */
[----:B------:R-:W-:-:S03]  /*37f0*/  IMAD.IADD R21, R21, 0x1, R22 ;  /* 0x0000000115157824 */ /* 0x000fc600078e0216 */
[----:B------:R-:W-:Y:S01]  /*3800*/  STS [R8+0x4], R32 ;  /* 0x0000042008007388 */ /* 0x000fe20000000800 */
        /* <DEDUP_REMOVED lines=15> */
[----:B------:R-:W-:Y:S04]  /*3900*/  STS [R8+0x24], R22 ;  /* 0x0000241608007388 */ /* 0x000fe80000000800 */
        /* <DEDUP_REMOVED lines=8> */
[----:B------:R0:W-:Y:S01]  /*3990*/  STS [R8+0x48], R0 ;  /* 0x0000480008007388 */ /* 0x0001e20000000800 */
[----:B------:R-:W-:-:S03]  /*39a0*/  NOP ;  /* 0x0000000000007918 */ /* 0x000fc60000000000 */
[----:B------:R-:W-:Y:S04]  /*39b0*/  LDS R39, [R29] ;  /* 0x000000001d277984 */ /* 0x000fe80000000800 */
[----:B------:R-:W-:Y:S04]  /*39c0*/  LDS R41, [R29+0x80] ;  /* 0x000080001d297984 */ /* 0x000fe80000000800 */
        /* <DEDUP_REMOVED lines=17> */
[----:B------:R2:W-:Y:S01]  /*3ae0*/  @!P0 STS [UR4+0x7b80], R12 ;  /* 0x007b800cff008988 */ /* 0x0005e20008000804 */
[----:B------:R-:W-:Y:S01]  /*3af0*/  BAR.SYNC.DEFER_BLOCKING 0x0 ;  /* 0x0000000000007b1d */ /* 0x000fe20000010000 */
[----:B0-----:R-:W-:-:S05]  /*3b00*/  IADD3 R0, P0, PT, R30, UR10, RZ ;  /* 0x0000000a1e007c10 */ /* 0x001fca000ff1e0ff */
[----:B------:R-:W0:Y:S01]  /*3b10*/  S2R R2, SR_TID.X ;  /* 0x0000000000027919 */ /* 0x000e220000002100 */
[----:B------:R-:W3:Y:S01]  /*3b20*/  LDS R31, [UR4+0x7b80] ;  /* 0x007b8004ff1f7984 */ /* 0x000ee20008000800 */
[C---:B0-----:R-:W-:Y:S02]  /*3b30*/  LOP3.LUT R3, R2.reuse, 0x3e0, RZ, 0xc0, !PT ;  /* 0x000003e002037812 */ /* 0x041fe400078ec0ff */
[----:B------:R-:W-:-:S05]  /*3b40*/  LOP3.LUT R2, R2, 0x1f, RZ, 0xc0, !PT ;  /* 0x0000001f02027812 */ /* 0x000fca00078ec0ff */
[----:B------:R-:W-:Y:S02]  /*3b50*/  IMAD R8, R3, 0x13, R2 ;  /* 0x0000001303087824 */ /* 0x000fe400078e0202 */
[----:B------:R-:W-:Y:S01]  /*3b60*/  IMAD.X R3, RZ, RZ, UR11, P0 ;  /* 0x0000000bff037e24 */ /* 0x000fe200080e06ff */
[----:B-1----:R-:W-:Y:S01]  /*3b70*/  LEA R2, P0, R0, UR8, 0x2 ;  /* 0x0000000800027c11 */ /* 0x002fe2000f8010ff */
[C---:B------:R-:W-:Y:S02]  /*3b80*/  VIADD R10, R8.reuse, 0x20 ;  /* 0x00000020080a7836 */ /* 0x040fe40000000000 */
[----:B--2---:R-:W-:Y:S01]  /*3b90*/  VIADD R12, R8, 0xa0 ;  /* 0x000000a0080c7836 */ /* 0x004fe20000000000 */
[----:B------:R-:W-:Y:S01]  /*3ba0*/  LEA.HI.X R3, R0, UR9, R3, 0x2, P0 ;  /* 0x0000000900037c11 */ /* 0x000fe200080f1403 */
[----:B------:R-:W-:Y:S01]  /*3bb0*/  VIADD R0, R8, 0x40 ;  /* 0x0000004008007836 */ /* 0x000fe20000000000 */
[-C--:B---3--:R-:W-:Y:S02]  /*3bc0*/  ISETP.GE.AND P1, PT, R30, R31.reuse, PT ;  /* 0x0000001f1e00720c */ /* 0x088fe40003f26270 */
[-C--:B------:R-:W-:Y:S01]  /*3bd0*/  ISETP.GE.AND P2, PT, R10, R31.reuse, PT ;  /* 0x0000001f0a00720c */ /* 0x080fe20003f46270 */
[----:B------:R-:W-:Y:S01]  /*3be0*/  VIADD R10, R8, 0x60 ;  /* 0x00000060080a7836 */ /* 0x000fe20000000000 */
[-C--:B------:R-:W-:Y:S01]  /*3bf0*/  ISETP.GE.AND P3, PT, R0, R31.reuse, PT ;  /* 0x0000001f0000720c */ /* 0x080fe20003f66270 */
[----:B------:R-:W-:Y:S01]  /*3c00*/  VIADD R0, R8, 0x80 ;  /* 0x0000008008007836 */ /* 0x000fe20000000000 */
[----:B------:R-:W-:-:S02]  /*3c10*/  ISETP.GE.AND P6, PT, R12, R31, PT ;  /* 0x0000001f0c00720c */ /* 0x000fc40003fc6270 */
[-C--:B------:R-:W-:Y:S01]  /*3c20*/  ISETP.GE.AND P4, PT, R10, R31.reuse, PT ;  /* 0x0000001f0a00720c */ /* 0x080fe20003f86270 */
[----:B------:R-:W-:Y:S01]  /*3c30*/  VIADD R10, R8, 0xc0 ;  /* 0x000000c0080a7836 */ /* 0x000fe20000000000 */
[-C--:B------:R-:W-:Y:S01]  /*3c40*/  ISETP.GE.AND P5, PT, R0, R31.reuse, PT ;  /* 0x0000001f0000720c */ /* 0x080fe20003fa6270 */
[----:B------:R-:W-:Y:S02]  /*3c50*/  VIADD R0, R8, 0xe0 ;  /* 0x000000e008007836 */ /* 0x000fe40000000000 */
[----:B------:R0:W-:Y:S01]  /*3c60*/  @!P1 STG.E desc[UR12][R2.64], R39 ;  /* 0x0000002702009986 */ /* 0x0001e2000c10190c */
[-C--:B------:R-:W-:Y:S01]  /*3c70*/  ISETP.GE.AND P0, PT, R10, R31.reuse, PT ;  /* 0x0000001f0a00720c */ /* 0x080fe20003f06270 */
[----:B------:R-:W-:Y:S01]  /*3c80*/  VIADD R10, R8, 0x160 ;  /* 0x00000160080a7836 */ /* 0x000fe20000000000 */
[-C--:B------:R-:W-:Y:S01]  /*3c90*/  ISETP.GE.AND P1, PT, R0, R31.reuse, PT ;  /* 0x0000001f0000720c */ /* 0x080fe20003f26270 */
[----:B------:R-:W-:Y:S01]  /*3ca0*/  VIADD R0, R8, 0x140 ;  /* 0x0000014008007836 */ /* 0x000fe20000000000 */
[----:B------:R0:W-:Y:S01]  /*3cb0*/  @!P2 STG.E desc[UR12][R2.64+0x80], R41 ;  /* 0x000080290200a986 */ /* 0x0001e2000c10190c */
[----:B------:R-:W-:-:S03]  /*3cc0*/  ISETP.GE.AND P2, PT, R37, R31, PT ;  /* 0x0000001f2500720c */ /* 0x000fc60003f46270 */
[----:B------:R0:W-:Y:S01]  /*3cd0*/  @!P3 STG.E desc[UR12][R2.64+0x100], R43 ;  /* 0x0001002b0200b986 */ /* 0x0001e2000c10190c */
[----:B------:R-:W-:-:S03]  /*3ce0*/  ISETP.GE.AND P3, PT, R36, R31, PT ;  /* 0x0000001f2400720c */ /* 0x000fc60003f66270 */
[----:B------:R0:W-:Y:S01]  /*3cf0*/  @!P4 STG.E desc[UR12][R2.64+0x180], R45 ;  /* 0x0001802d0200c986 */ /* 0x0001e2000c10190c */
[-C--:B------:R-:W-:Y:S01]  /*3d00*/  ISETP.GE.AND P4, PT, R0, R31.reuse, PT ;  /* 0x0000001f0000720c */ /* 0x080fe20003f86270 */
[----:B------:R-:W-:Y:S02]  /*3d10*/  VIADD R0, R8, 0x180 ;  /* 0x0000018008007836 */ /* 0x000fe40000000000 */
[----:B------:R0:W-:Y:S01]  /*3d20*/  @!P5 STG.E desc[UR12][R2.64+0x200], R4 ;  /* 0x000200040200d986 */ /* 0x0001e2000c10190c */
[-C--:B------:R-:W-:Y:S01]  /*3d30*/  ISETP.GE.AND P5, PT, R10, R31.reuse, PT ;  /* 0x0000001f0a00720c */ /* 0x080fe20003fa6270 */
[----:B------:R-:W-:Y:S02]  /*3d40*/  VIADD R10, R8, 0x1a0 ;  /* 0x000001a0080a7836 */ /* 0x000fe40000000000 */
[----:B------:R0:W-:Y:S01]  /*3d50*/  @!P6 STG.E desc[UR12][R2.64+0x280], R6 ;  /* 0x000280060200e986 */ /* 0x0001e2000c10190c */
[----:B------:R-:W-:Y:S01]  /*3d60*/  ISETP.GE.AND P6, PT, R0, R31, PT ;  /* 0x0000001f0000720c */ /* 0x000fe20003fc6270 */
[----:B------:R-:W-:-:S02]  /*3d70*/  VIADD R0, R8, 0x1c0 ;  /* 0x000001c008007836 */ /* 0x000fc40000000000 */
[----:B------:R0:W-:Y:S01]  /*3d80*/  @!P0 STG.E desc[UR12][R2.64+0x300], R33 ;  /* 0x0003002102008986 */ /* 0x0001e2000c10190c */
[-C--:B------:R-:W-:Y:S01]  /*3d90*/  ISETP.GE.AND P0, PT, R10, R31.reuse, PT ;  /* 0x0000001f0a00720c */ /* 0x080fe20003f06270 */
[C---:B------:R-:W-:Y:S02]  /*3da0*/  VIADD R10, R8.reuse, 0x1e0 ;  /* 0x000001e0080a7836 */ /* 0x040fe40000000000 */
[----:B------:R-:W-:Y:S01]  /*3db0*/  VIADD R8, R8, 0x200 ;  /* 0x0000020008087836 */ /* 0x000fe20000000000 */
[----:B------:R0:W-:Y:S01]  /*3dc0*/  @!P1 STG.E desc[UR12][R2.64+0x380], R25 ;  /* 0x0003801902009986 */ /* 0x0001e2000c10190c */
[----:B------:R-:W-:-:S03]  /*3dd0*/  ISETP.GE.AND P1, PT, R0, R31, PT ;  /* 0x0000001f0000720c */ /* 0x000fc60003f26270 */
        /* <DEDUP_REMOVED lines=8> */
[----:B------:R0:W-:Y:S04]  /*3e60*/  @!P6 STG.E desc[UR12][R2.64+0x600], R15 ;  /* 0x0006000f0200e986 */ /* 0x0001e8000c10190c */
[----:B------:R0:W-:Y:S04]  /*3e70*/  @!P0 STG.E desc[UR12][R2.64+0x680], R13 ;  /* 0x0006800d02008986 */ /* 0x0001e8000c10190c */
[----:B------:R0:W-:Y:S04]  /*3e80*/  @!P1 STG.E desc[UR12][R2.64+0x700], R11 ;  /* 0x0007000b02009986 */ /* 0x0001e8000c10190c */
[----:B------:R0:W-:Y:S04]  /*3e90*/  @!P2 STG.E desc[UR12][R2.64+0x780], R9 ;  /* 0x000780090200a986 */ /* 0x0001e8000c10190c */
[----:B------:R0:W-:Y:S04]  /*3ea0*/  @!P3 STG.E desc[UR12][R2.64+0x800], R7 ;  /* 0x000800070200b986 */ /* 0x0001e8000c10190c */
[----:B------:R0:W-:Y:S01]  /*3eb0*/  @!P4 STG.E desc[UR12][R2.64+0x880], R5 ;  /* 0x000880050200c986 */ /* 0x0001e2000c10190c */
[----:B------:R-:W-:Y:S05]  /*3ec0*/  @P5 EXIT ;  /* 0x000000000000594d */ /* 0x000fea0003800000 */
[----:B------:R-:W-:Y:S01]  /*3ed0*/  STG.E desc[UR12][R2.64+0x900], R27 ;  /* 0x0009001b02007986 */ /* 0x000fe2000c10190c */
[----:B------:R-:W-:Y:S05]  /*3ee0*/  EXIT ;  /* 0x000000000000794d */ /* 0x000fea0003800000 */
.L_x_5:
[----:B------:R-:W-:Y:S01]  /*3ef0*/  BSSY B1, `(.L_x_32) ;  /* 0x0000006000017945 */ /* 0x000fe20003800000 */
[----:B------:R-:W-:Y:S01]  /*3f00*/  PLOP3.LUT P0, PT, P0, PT, PT, 0x8, 0x80 ;  /* 0x000000000080781c */ /* 0x000fe2000070e170 */
[----:B------:R-:W-:-:S12]  /*3f10*/  IMAD.MOV.U32 R10, RZ, RZ, -0x1 ;  /* 0xffffffffff0a7424 */ /* 0x000fd800078e00ff */
[----:B------:R-:W-:Y:S05]  /*3f20*/  WARPSYNC.COLLECTIVE R10, `(.L_x_33) ;  /* 0x000000000a087348 */ /* 0x000fea0003c00000 */
[----:B------:R-:W-:Y:S01]  /*3f30*/  VOTE.ANY P0, P0 ;  /* 0x0000000000ff7806 */ /* 0x000fe20000000100 */
[----:B------:R-:W-:-:S12]  /*3f40*/  ENDCOLLECTIVE ;  /* 0x000000000000791b */ /* 0x000fd80003800000 */
.L_x_33:
[----:B------:R-:W-:Y:S05]  /*3f50*/  BSYNC B1 ;  /* 0x0000000000017941 */ /* 0x000fea0003800000 */
.L_x_32:
[----:B------:R-:W-:Y:S05]  /*3f60*/  BRA `(.L_x_34) ;  /* 0xffffffd000287947 */ /* 0x000fea000383ffff */
.L_x_7:
[----:B------:R-:W-:Y:S01]  /*3f70*/  BSSY B1, `(.L_x_35) ;  /* 0x0000006000017945 */ /* 0x000fe20003800000 */
[----:B------:R-:W-:Y:S01]  /*3f80*/  PLOP3.LUT P0, PT, P0, PT, PT, 0x8, 0x80 ;  /* 0x000000000080781c */ /* 0x000fe2000070e170 */
[----:B------:R-:W-:-:S12]  /*3f90*/  IMAD.MOV.U32 R10, RZ, RZ, -0x1 ;  /* 0xffffffffff0a7424 */ /* 0x000fd800078e00ff */
[----:B------:R-:W-:Y:S05]  /*3fa0*/  WARPSYNC.COLLECTIVE R10, `(.L_x_36) ;  /* 0x000000000a087348 */ /* 0x000fea0003c00000 */
[----:B------:R-:W-:Y:S01]  /*3fb0*/  VOTE.ANY P0, P0 ;  /* 0x0000000000ff7806 */ /* 0x000fe20000000100 */
[----:B------:R-:W-:-:S12]  /*3fc0*/  ENDCOLLECTIVE ;  /* 0x000000000000791b */ /* 0x000fd80003800000 */
.L_x_36:
[----:B------:R-:W-:Y:S05]  /*3fd0*/  BSYNC B1 ;  /* 0x0000000000017941 */ /* 0x000fea0003800000 */
.L_x_35:
[----:B------:R-:W-:Y:S05]  /*3fe0*/  BRA `(.L_x_37) ;  /* 0xffffffd0002c7947 */ /* 0x000fea000383ffff */
.L_x_9:
[----:B------:R-:W0:Y:S01]  /*3ff0*/  S2R R8, SR_GEMASK ;  /* 0x0000000000087919 */ /* 0x000e220000003c00 */
[----:B------:R-:W-:Y:S01]  /*4000*/  BSSY B1, `(.L_x_38) ;  /* 0x0000006000017945 */ /* 0x000fe20003800000 */
[----:B------:R-:W-:Y:S01]  /*4010*/  PLOP3.LUT P2, PT, P0, PT, PT, 0x8, 0x80 ;  /* 0x000000000080781c */ /* 0x000fe2000074e170 */
[----:B------:R-:W-:-:S12]  /*4020*/  IMAD.MOV.U32 R10, RZ, RZ, -0x1 ;  /* 0xffffffffff0a7424 */ /* 0x000fd800078e00ff */
[----:B0-----:R-:W-:Y:S05]  /*4030*/  WARPSYNC.COLLECTIVE R10, `(.L_x_39) ;  /* 0x000000000a087348 */ /* 0x001fea0003c00000 */
[----:B------:R-:W-:Y:S01]  /*4040*/  VOTE.ANY R10, PT, P2 ;  /* 0x00000000000a7806 */ /* 0x000fe200010e0100 */
[----:B0-----:R-:W-:Y:S06]  /*4050*/  ENDCOLLECTIVE ;  /* 0x000000000000791b */ /* 0x001fec0003800000 */
.L_x_39:
[----:B------:R-:W-:Y:S05]  /*4060*/  BSYNC B1 ;  /* 0x0000000000017941 */ /* 0x000fea0003800000 */
.L_x_38:
[----:B------:R-:W-:Y:S01]  /*4070*/  LOP3.LUT R10, R10, 0x80000000, R8, 0xec, !PT ;  /* 0x800000000a0a7812 */ /* 0x000fe200078eec08 */
[----:B------:R-:W-:Y:S01]  /*4080*/  IMAD.MOV.U32 R14, RZ, RZ, 0x1 ;  /* 0x00000001ff0e7424 */ /* 0x000fe200078e00ff */
[----:B------:R-:W-:Y:S01]  /*4090*/  ISETP.NE.AND P0, PT, R12, 0x65, PT ;  /* 0x000000650c00780c */ /* 0x000fe20003f05270 */
[C---:B------:R-:W-:Y:S02]  /*40a0*/  VIADD R38, R37.reuse, 0x2 ;  /* 0x0000000225267836 */ /* 0x040fe40000000000 */
[C---:B------:R-:W-:Y:S02]  /*40b0*/  VIADD R11, R10.reuse, 0xffffffff ;  /* 0xffffffff0a0b7836 */ /* 0x040fe40000000000 */
[C---:B------:R-:W-:Y:S02]  /*40c0*/  VIADD R19, R37.reuse, 0x4 ;  /* 0x0000000425137836 */ /* 0x040fe40000000000 */
[----:B------:R-:W-:Y:S01]  /*40d0*/  VIADD R39, R37, 0x10 ;  /* 0x0000001025277836 */ /* 0x000fe20000000000 */
[----:B------:R-:W-:Y:S01]  /*40e0*/  LOP3.LUT R11, R10, R11, RZ, 0xc, !PT ;  /* 0x0000000b0a0b7212 */ /* 0x000fe200078e0cff */
[----:B------:R-:W-:-:S03]  /*40f0*/  IMAD.MOV.U32 R10, RZ, RZ, -0x1 ;  /* 0xffffffffff0a7424 */ /* 0x000fc600078e00ff */
[----:B------:R0:W1:Y:S04]  /*4100*/  POPC R15, R11 ;  /* 0x0000000b000f7309 */ /* 0x0000680000000000 */
[----:B01----:R-:W-:Y:S05]  /*4110*/  WARPSYNC.COLLECTIVE R10, `(.L_x_40) ;  /* 0x000000000a087348 */ /* 0x003fea0003c00000 */
[----:B-1----:R1:W2:Y:S02]  /*4120*/  SHFL.DOWN P2, R16, R13, R14, R15 ;  /* 0x0800000e0d107389 */ /* 0x0022a4000004000f */
[----:B012---:R-:W-:Y:S05]  /*4130*/  ENDCOLLECTIVE ;  /* 0x000000000000791b */ /* 0x007fea0003800000 */
.L_x_40:
[----:B------:R-:W-:Y:S01]  /*4140*/  IMAD.MOV.U32 R14, RZ, RZ, 0x2 ;  /* 0x00000002ff0e7424 */ /* 0x000fe200078e00ff */
[----:B------:R-:W-:-:S04]  /*4150*/  ISETP.GE.AND P2, PT, R37, R15, PT ;  /* 0x0000000f2500720c */ /* 0x000fc80003f46270 */
[----:B------:R-:W-:-:S05]  /*4160*/  SEL R16, R16, RZ, !P2 ;  /* 0x000000ff10107207 */ /* 0x000fca0005000000 */
[----:B------:R-:W-:-:S04]  /*4170*/  IMAD.IADD R36, R16, 0x1, R13 ;  /* 0x0000000110247824 */ /* 0x000fc800078e020d */
[----:B------:R-:W-:-:S07]  /*4180*/  IMAD.MOV.U32 R13, RZ, RZ, R36 ;  /* 0x000000ffff0d7224 */ /* 0x000fce00078e0024 */
[----:B------:R-:W-:Y:S05]  /*4190*/  WARPSYNC.COLLECTIVE R10, `(.L_x_41) ;  /* 0x000000000a087348 */ /* 0x000fea0003c00000 */
[----:B------:R0:W1:Y:S02]  /*41a0*/  SHFL.DOWN P2, R16, R13, R14, R15 ;  /* 0x0800000e0d107389 */ /* 0x000064000004000f */
[----:B01----:R-:W-:Y:S05]  /*41b0*/  ENDCOLLECTIVE ;  /* 0x000000000000791b */ /* 0x003fea0003800000 */
.L_x_41:
[----:B------:R-:W-:Y:S01]  /*41c0*/  IMAD.MOV.U32 R14, RZ, RZ, 0x4 ;  /* 0x00000004ff0e7424 */ /* 0x000fe200078e00ff */
[----:B------:R-:W-:-:S04]  /*41d0*/  ISETP.GT.AND P2, PT, R38, R15, PT ;  /* 0x0000000f2600720c */ /* 0x000fc80003f44270 */
[----:B------:R-:W-:-:S05]  /*41e0*/  SEL R11, R16, RZ, !P2 ;  /* 0x000000ff100b7207 */ /* 0x000fca0005000000 */
[----:B------:R-:W-:Y:S02]  /*41f0*/  IMAD.IADD R40, R36, 0x1, R11 ;  /* 0x0000000124287824 */ /* 0x000fe400078e020b */
[----:B------:R-:W-:Y:S02]  /*4200*/  VIADD R36, R37, 0x8 ;  /* 0x0000000825247836 */ /* 0x000fe40000000000 */
[----:B------:R-:W-:-:S07]  /*4210*/  IMAD.MOV.U32 R13, RZ, RZ, R40 ;  /* 0x000000ffff0d7224 */ /* 0x000fce00078e0028 */
[----:B------:R-:W-:Y:S05]  /*4220*/  WARPSYNC.COLLECTIVE R10, `(.L_x_42) ;  /* 0x000000000a087348 */ /* 0x000fea0003c00000 */
[----:B------:R0:W1:Y:S02]  /*4230*/  SHFL.DOWN P2, R16, R13, R14, R15 ;  /* 0x0800000e0d107389 */ /* 0x000064000004000f */
[----:B01----:R-:W-:Y:S05]  /*4240*/  ENDCOLLECTIVE ;  /* 0x000000000000791b */ /* 0x003fea0003800000 */
.L_x_42:
[----:B------:R-:W-:Y:S01]  /*4250*/  IMAD.MOV.U32 R14, RZ, RZ, 0x8 ;  /* 0x00000008ff0e7424 */ /* 0x000fe200078e00ff */
[----:B------:R-:W-:-:S04]  /*4260*/  ISETP.GT.AND P2, PT, R19, R15, PT ;  /* 0x0000000f1300720c */ /* 0x000fc80003f44270 */
[----:B------:R-:W-:-:S05]  /*4270*/  SEL R11, R16, RZ, !P2 ;  /* 0x000000ff100b7207 */ /* 0x000fca0005000000 */
[----:B------:R-:W-:-:S04]  /*4280*/  IMAD.IADD R42, R40, 0x1, R11 ;  /* 0x00000001282a7824 */ /* 0x000fc800078e020b */
[----:B------:R-:W-:-:S07]  /*4290*/  IMAD.MOV.U32 R13, RZ, RZ, R42 ;  /* 0x000000ffff0d7224 */ /* 0x000fce00078e002a */
[----:B------:R-:W-:Y:S05]  /*42a0*/  WARPSYNC.COLLECTIVE R10, `(.L_x_43) ;  /* 0x000000000a087348 */ /* 0x000fea0003c00000 */
[----:B------:R0:W1:Y:S02]  /*42b0*/  SHFL.DOWN P2, R16, R13, R14, R15 ;  /* 0x0800000e0d107389 */ /* 0x000064000004000f */
[----:B01----:R-:W-:Y:S05]  /*42c0*/  ENDCOLLECTIVE ;  /* 0x000000000000791b */ /* 0x003fea0003800000 */
.L_x_43:
        /* <DEDUP_REMOVED lines=8> */
.L_x_44:
[----:B------:R-:W-:Y:S05]  /*4350*/  WARPSYNC.COLLECTIVE R10, `(.L_x_45) ;  /* 0x000000000a087348 */ /* 0x000fea0003c00000 */
[----:B------:R-:W-:Y:S01]  /*4360*/  VOTE.ALL P0, P0 ;  /* 0x0000000000ff7806 */ /* 0x000fe20000000000 */
[----:B------:R-:W-:-:S12]  /*4370*/  ENDCOLLECTIVE ;  /* 0x000000000000791b */ /* 0x000fd80003800000 */
.L_x_45:
[----:B------:R-:W0:Y:S01]  /*4380*/  LDC.64 R12, c[0x0][0x390] ;  /* 0x0000e400ff0c7b82 */ /* 0x000e220000000a00 */
[----:B------:R-:W-:-:S04]  /*4390*/  ISETP.GT.AND P2, PT, R39, R15, PT ;  /* 0x0000000f2700720c */ /* 0x000fc80003f44270 */
[----:B------:R-:W-:-:S05]  /*43a0*/  SEL R16, R16, RZ, !P2 ;  /* 0x000000ff10107207 */ /* 0x000fca0005000000 */
[----:B------:R-:W-:Y:S01]  /*43b0*/  IMAD.IADD R40, R41, 0x1, R16 ;  /* 0x0000000129287824 */ /* 0x000fe200078e0210 */
[----:B0-----:R-:W-:-:S05]  /*43c0*/  IADD3 R42, P2, PT, R12, 0x100, RZ ;  /* 0x000001000c2a7810 */ /* 0x001fca0007f5e0ff */
[----:B------:R-:W-:Y:S01]  /*43d0*/  IMAD.X R43, RZ, RZ, R13, P2 ;  /* 0x000000ffff2b7224 */ /* 0x000fe200010e060d */
[----:B------:R-:W-:Y:S07]  /*43e0*/  BRA `(.L_x_46) ;  /* 0xffffffcc00c87947 */ /* 0x000fee000383ffff */
.L_x_11:
[----:B------:R-:W-:Y:S01]  /*43f0*/  BSSY B1, `(.L_x_47) ;  /* 0x0000006000017945 */ /* 0x000fe20003800000 */
[----:B------:R-:W-:Y:S01]  /*4400*/  PLOP3.LUT P0, PT, P0, PT, PT, 0x8, 0x80 ;  /* 0x000000000080781c */ /* 0x000fe2000070e170 */
[----:B------:R-:W-:-:S12]  /*4410*/  IMAD.MOV.U32 R10, RZ, RZ, -0x1 ;  /* 0xffffffffff0a7424 */ /* 0x000fd800078e00ff */
[----:B------:R-:W-:Y:S05]  /*4420*/  WARPSYNC.COLLECTIVE R10, `(.L_x_48) ;  /* 0x000000000a087348 */ /* 0x000fea0003c00000 */
[----:B------:R-:W-:Y:S01]  /*4430*/  VOTE.ANY P0, P0 ;  /* 0x0000000000ff7806 */ /* 0x000fe20000000100 */
[----:B------:R-:W-:-:S12]  /*4440*/  ENDCOLLECTIVE ;  /* 0x000000000000791b */ /* 0x000fd80003800000 */
.L_x_48:
[----:B------:R-:W-:Y:S05]  /*4450*/  BSYNC B1 ;  /* 0x0000000000017941 */ /* 0x000fea0003800000 */
.L_x_47:
[----:B------:R-:W-:Y:S05]  /*4460*/  BRA `(.L_x_49) ;  /* 0xffffffcc00d07947 */ /* 0x000fea000383ffff */
.L_x_13:
[----:B------:R-:W-:Y:S01]  /*4470*/  BSSY B1, `(.L_x_50) ;  /* 0x0000006000017945 */ /* 0x000fe20003800000 */
[----:B------:R-:W-:Y:S01]  /*4480*/  PLOP3.LUT P0, PT, P0, PT, PT, 0x8, 0x80 ;  /* 0x000000000080781c */ /* 0x000fe2000070e170 */
[----:B------:R-:W-:-:S12]  /*4490*/  IMAD.MOV.U32 R10, RZ, RZ, -0x1 ;  /* 0xffffffffff0a7424 */ /* 0x000fd800078e00ff */
[----:B------:R-:W-:Y:S05]  /*44a0*/  WARPSYNC.COLLECTIVE R10, `(.L_x_51) ;  /* 0x000000000a087348 */ /* 0x000fea0003c00000 */
[----:B------:R-:W-:Y:S01]  /*44b0*/  VOTE.ANY P0, P0 ;  /* 0x0000000000ff7806 */ /* 0x000fe20000000100 */
[----:B------:R-:W-:-:S12]  /*44c0*/  ENDCOLLECTIVE ;  /* 0x000000000000791b */ /* 0x000fd80003800000 */
.L_x_51:
[----:B------:R-:W-:Y:S05]  /*44d0*/  BSYNC B1 ;  /* 0x0000000000017941 */ /* 0x000fea0003800000 */
.L_x_50:
[----:B------:R-:W-:Y:S05]  /*44e0*/  BRA `(.L_x_52) ;  /* 0xffffffcc00d47947 */ /* 0x000fea000383ffff */
.L_x_15:
[----:B------:R-:W-:Y:S01]  /*44f0*/  BSSY B1, `(.L_x_53) ;  /* 0x0000006000017945 */ /* 0x000fe20003800000 */
[----:B------:R-:W-:Y:S01]  /*4500*/  PLOP3.LUT P2, PT, P0, PT, PT, 0x8, 0x80 ;  /* 0x000000000080781c */ /* 0x000fe2000074e170 */
[----:B------:R-:W-:-:S12]  /*4510*/  IMAD.MOV.U32 R10, RZ, RZ, -0x1 ;  /* 0xffffffffff0a7424 */ /* 0x000fd800078e00ff */
[----:B------:R-:W-:Y:S05]  /*4520*/  WARPSYNC.COLLECTIVE R10, `(.L_x_54) ;  /* 0x000000000a087348 */ /* 0x000fea0003c00000 */
[----:B------:R-:W-:Y:S01]  /*4530*/  VOTE.ANY R10, PT, P2 ;  /* 0x00000000000a7806 */ /* 0x000fe200010e0100 */
[----:B------:R-:W-:Y:S06]  /*4540*/  ENDCOLLECTIVE ;  /* 0x000000000000791b */ /* 0x000fec0003800000 */
.L_x_54:
[----:B------:R-:W-:Y:S05]  /*4550*/  BSYNC B1 ;  /* 0x0000000000017941 */ /* 0x000fea0003800000 */
.L_x_53:
[----:B------:R-:W-:Y:S01]  /*4560*/  LOP3.LUT R10, R10, 0x80000000, R8, 0xec, !PT ;  /* 0x800000000a0a7812 */ /* 0x000fe200078eec08 */
[----:B------:R-:W-:Y:S02]  /*4570*/  IMAD.MOV.U32 R14, RZ, RZ, 0x1 ;  /* 0x00000001ff0e7424 */ /* 0x000fe400078e00ff */
[----:B------:R-:W-:Y:S02]  /*4580*/  VIADD R18, R18, 0xffffffe0 ;  /* 0xffffffe012127836 */ /* 0x000fe40000000000 */
[----:B------:R-:W-:-:S05]  /*4590*/  VIADD R15, R10, 0xffffffff ;  /* 0xffffffff0a0f7836 */ /* 0x000fca0000000000 */
[----:B------:R-:W-:Y:S01]  /*45a0*/  LOP3.LUT R15, R10, R15, RZ, 0xc, !PT ;  /* 0x0000000f0a0f7212 */ /* 0x000fe200078e0cff */
[----:B------:R-:W-:-:S05]  /*45b0*/  IMAD.MOV.U32 R10, RZ, RZ, -0x1 ;  /* 0xffffffffff0a7424 */ /* 0x000fca00078e00ff */
[----:B------:R-:W0:Y:S02]  /*45c0*/  POPC R15, R15 ;  /* 0x0000000f000f7309 */ /* 0x000e240000000000 */
[----:B0-----:R-:W-:Y:S05]  /*45d0*/  WARPSYNC.COLLECTIVE R10, `(.L_x_55) ;  /* 0x000000000a087348 */ /* 0x001fea0003c00000 */
[----:B0-----:R0:W1:Y:S02]  /*45e0*/  SHFL.DOWN P2, R16, R13, R14, R15 ;  /* 0x0800000e0d107389 */ /* 0x001064000004000f */
[----:B01----:R-:W-:Y:S05]  /*45f0*/  ENDCOLLECTIVE ;  /* 0x000000000000791b */ /* 0x003fea0003800000 */
.L_x_55:
[----:B------:R-:W-:Y:S01]  /*4600*/  ISETP.GE.AND P0, PT, R37, R15, PT ;  /* 0x0000000f2500720c */ /* 0x000fe20003f06270 */
[----:B------:R-:W-:-:S03]  /*4610*/  IMAD.MOV.U32 R14, RZ, RZ, 0x2 ;  /* 0x00000002ff0e7424 */ /* 0x000fc600078e00ff */
[----:B------:R-:W-:Y:S02]  /*4620*/  SEL R16, R16, RZ, !P0 ;  /* 0x000000ff10107207 */ /* 0x000fe40004000000 */
[----:B------:R-:W-:-:S03]  /*4630*/  ISETP.GT.AND P0, PT, R38, R15, PT ;  /* 0x0000000f2600720c */ /* 0x000fc60003f04270 */
[----:B------:R-:W-:-:S04]  /*4640*/  IMAD.IADD R41, R16, 0x1, R13 ;  /* 0x0000000110297824 */ /* 0x000fc800078e020d */
[----:B------:R-:W-:-:S07]  /*4650*/  IMAD.MOV.U32 R13, RZ, RZ, R41 ;  /* 0x000000ffff0d7224 */ /* 0x000fce00078e0029 */
[----:B------:R-:W-:Y:S05]  /*4660*/  WARPSYNC.COLLECTIVE R10, `(.L_x_56) ;  /* 0x000000000a087348 */ /* 0x000fea0003c00000 */
[----:B------:R0:W1:Y:S02]  /*4670*/  SHFL.DOWN P2, R16, R13, R14, R15 ;  /* 0x0800000e0d107389 */ /* 0x000064000004000f */
[----:B01----:R-:W-:Y:S05]  /*4680*/  ENDCOLLECTIVE ;  /* 0x000000000000791b */ /* 0x003fea0003800000 */
.L_x_56:
[----:B------:R-:W-:Y:S01]  /*4690*/  IMAD.MOV.U32 R14, RZ, RZ, 0x4 ;  /* 0x00000004ff0e7424 */ /* 0x000fe200078e00ff */
[----:B------:R-:W-:Y:S02]  /*46a0*/  SEL R16, R16, RZ, !P0 ;  /* 0x000000ff10107207 */ /* 0x000fe40004000000 */
[----:B------:R-:W-:-:S03]  /*46b0*/  ISETP.GT.AND P0, PT, R19, R15, PT ;  /* 0x0000000f1300720c */ /* 0x000fc60003f04270 */
[----:B------:R-:W-:-:S04]  /*46c0*/  IMAD.IADD R41, R41, 0x1, R16 ;  /* 0x0000000129297824 */ /* 0x000fc800078e0210 */
[----:B------:R-:W-:-:S07]  /*46d0*/  IMAD.MOV.U32 R13, RZ, RZ, R41 ;  /* 0x000000ffff0d7224 */ /* 0x000fce00078e0029 */
[----:B------:R-:W-:Y:S05]  /*46e0*/  WARPSYNC.COLLECTIVE R10, `(.L_x_57) ;  /* 0x000000000a087348 */ /* 0x000fea0003c00000 */
[----:B------:R0:W1:Y:S02]  /*46f0*/  SHFL.DOWN P2, R16, R13, R14, R15 ;  /* 0x0800000e0d107389 */ /* 0x000064000004000f */
[----:B01----:R-:W-:Y:S05]  /*4700*/  ENDCOLLECTIVE ;  /* 0x000000000000791b */ /* 0x003fea0003800000 */
.L_x_57:
[----:B------:R-:W-:Y:S01]  /*4710*/  IMAD.MOV.U32 R14, RZ, RZ, 0x8 ;  /* 0x00000008ff0e7424 */ /* 0x000fe200078e00ff */
[----:B------:R-:W-:Y:S02]  /*4720*/  SEL R16, R16, RZ, !P0 ;  /* 0x000000ff10107207 */ /* 0x000fe40004000000 */
[----:B------:R-:W-:-:S03]  /*4730*/  ISETP.GT.AND P0, PT, R36, R15, PT ;  /* 0x0000000f2400720c */ /* 0x000fc60003f04270 */
[----:B------:R-:W-:-:S10]  /*4740*/  IMAD.IADD R13, R41, 0x1, R16 ;  /* 0x00000001290d7824 */ /* 0x000fd400078e0210 */
[----:B------:R-:W-:Y:S05]  /*4750*/  WARPSYNC.COLLECTIVE R10, `(.L_x_58) ;  /* 0x000000000a087348 */ /* 0x000fea0003c00000 */
[----:B------:R0:W1:Y:S02]  /*4760*/  SHFL.DOWN P2, R16, R13, R14, R15 ;  /* 0x0800000e0d107389 */ /* 0x000064000004000f */
[----:B01----:R-:W-:Y:S05]  /*4770*/  ENDCOLLECTIVE ;  /* 0x000000000000791b */ /* 0x003fea0003800000 */
.L_x_58:
        /* <DEDUP_REMOVED lines=8> */
.L_x_59:
[----:B------:R-:W-:Y:S02]  /*4800*/  SEL R16, R16, RZ, !P0 ;  /* 0x000000ff10107207 */ /* 0x000fe40004000000 */
[----:B------:R-:W-:Y:S02]  /*4810*/  ISETP.NE.AND P0, PT, R12, 0x65, PT ;  /* 0x000000650c00780c */ /* 0x000fe40003f05270 */
[----:B------:R-:W-:-:S11]  /*4820*/  IADD3 R40, PT, PT, R41, R16, R40 ;  /* 0x0000001029287210 */ /* 0x000fd60007ffe028 */
[----:B------:R-:W-:Y:S05]  /*4830*/  WARPSYNC.COLLECTIVE R10, `(.L_x_60) ;  /* 0x000000000a087348 */ /* 0x000fea0003c00000 */
[----:B------:R-:W-:Y:S01]  /*4840*/  VOTE.ALL P0, P0 ;  /* 0x0000000000ff7806 */ /* 0x000fe20000000000 */
[----:B------:R-:W-:-:S12]  /*4850*/  ENDCOLLECTIVE ;  /* 0x000000000000791b */ /* 0x000fd80003800000 */
.L_x_60:
[----:B------:R-:W-:Y:S05]  /*4860*/  BRA `(.L_x_61) ;  /* 0xffffffcc00747947 */ /* 0x000fea000383ffff */
.L_x_20:
[----:B------:R-:W-:Y:S01]  /*4870*/  BSSY B0, `(.L_x_62) ;  /* 0x0000006000007945 */ /* 0x000fe20003800000 */
[----:B------:R-:W-:Y:S01]  /*4880*/  PLOP3.LUT P0, PT, P0, PT, PT, 0x8, 0x80 ;  /* 0x000000000080781c */ /* 0x000fe2000070e170 */
[----:B------:R-:W-:-:S12]  /*4890*/  IMAD.MOV.U32 R10, RZ, RZ, -0x1 ;  /* 0xffffffffff0a7424 */ /* 0x000fd800078e00ff */
[----:B------:R-:W-:Y:S05]  /*48a0*/  WARPSYNC.COLLECTIVE R10, `(.L_x_63) ;  /* 0x000000000a087348 */ /* 0x000fea0003c00000 */
[----:B------:R-:W-:Y:S01]  /*48b0*/  VOTE.ANY P0, P0 ;  /* 0x0000000000ff7806 */ /* 0x000fe20000000100 */
[----:B------:R-:W-:-:S12]  /*48c0*/  ENDCOLLECTIVE ;  /* 0x000000000000791b */ /* 0x000fd80003800000 */
.L_x_63:
[----:B------:R-:W-:Y:S05]  /*48d0*/  BSYNC B0 ;  /* 0x0000000000007941 */ /* 0x000fea0003800000 */
.L_x_62:
[----:B------:R-:W-:Y:S05]  /*48e0*/  BRA `(.L_x_64) ;  /* 0xffffffe400807947 */ /* 0x000fea000383ffff */
.L_x_22:
[----:B------:R-:W-:Y:S01]  /*48f0*/  BSSY B0, `(.L_x_65) ;  /* 0x0000006000007945 */ /* 0x000fe20003800000 */
[----:B------:R-:W-:Y:S01]  /*4900*/  PLOP3.LUT P0, PT, P0, PT, PT, 0x8, 0x80 ;  /* 0x000000000080781c */ /* 0x000fe2000070e170 */
[----:B------:R-:W-:-:S12]  /*4910*/  IMAD.MOV.U32 R10, RZ, RZ, -0x1 ;  /* 0xffffffffff0a7424 */ /* 0x000fd800078e00ff */
[----:B------:R-:W-:Y:S05]  /*4920*/  WARPSYNC.COLLECTIVE R10, `(.L_x_66) ;  /* 0x000000000a087348 */ /* 0x000fea0003c00000 */
[----:B------:R-:W-:Y:S01]  /*4930*/  VOTE.ANY P0, P0 ;  /* 0x0000000000ff7806 */ /* 0x000fe20000000100 */
[----:B------:R-:W-:-:S12]  /*4940*/  ENDCOLLECTIVE ;  /* 0x000000000000791b */ /* 0x000fd80003800000 */
.L_x_66:
[----:B------:R-:W-:Y:S05]  /*4950*/  BSYNC B0 ;  /* 0x0000000000007941 */ /* 0x000fea0003800000 */
.L_x_65:
[----:B------:R-:W-:Y:S05]  /*4960*/  BRA `(.L_x_67) ;  /* 0xffffffe400847947 */ /* 0x000fea000383ffff */
.L_x_24:
[----:B------:R-:W0:Y:S01]  /*4970*/  S2R R19, SR_GEMASK ;  /* 0x0000000000137919 */ /* 0x000e220000003c00 */
[----:B------:R-:W-:Y:S01]  /*4980*/  BSSY B0, `(.L_x_68) ;  /* 0x0000007000007945 */ /* 0x000fe20003800000 */
[----:B------:R-:W-:Y:S01]  /*4990*/  ISETP.NE.AND P0, PT, R8, 0x65, PT ;  /* 0x000000650800780c */ /* 0x000fe20003f05270 */
[----:B------:R-:W-:Y:S01]  /*49a0*/  IMAD.MOV.U32 R10, RZ, RZ, -0x1 ;  /* 0xffffffffff0a7424 */ /* 0x000fe200078e00ff */
[----:B------:R-:W-:-:S13]  /*49b0*/  PLOP3.LUT P2, PT, P2, PT, PT, 0x8, 0x80 ;  /* 0x000000000080781c */ /* 0x000fda000174e170 */
[----:B0-----:R-:W-:Y:S05]  /*49c0*/  WARPSYNC.COLLECTIVE R10, `(.L_x_69) ;  /* 0x000000000a087348 */ /* 0x001fea0003c00000 */
[----:B------:R-:W-:Y:S01]  /*49d0*/  VOTE.ANY R10, PT, P2 ;  /* 0x00000000000a7806 */ /* 0x000fe200010e0100 */
[----:B0-----:R-:W-:Y:S06]  /*49e0*/  ENDCOLLECTIVE ;  /* 0x000000000000791b */ /* 0x001fec0003800000 */
.L_x_69:
[----:B------:R-:W-:Y:S05]  /*49f0*/  BSYNC B0 ;  /* 0x0000000000007941 */ /* 0x000fea0003800000 */
.L_x_68:
[----:B------:R-:W-:Y:S01]  /*4a00*/  LOP3.LUT R10, R10, 0x80000000, R19, 0xec, !PT ;  /* 0x800000000a0a7812 */ /* 0x000fe200078eec13 */
[----:B------:R-:W-:-:S04]  /*4a10*/  IMAD.MOV.U32 R14, RZ, RZ, 0x1 ;  /* 0x00000001ff0e7424 */ /* 0x000fc800078e00ff */
[----:B------:R-:W-:-:S05]  /*4a20*/  VIADD R13, R10, 0xffffffff ;  /* 0xffffffff0a0d7836 */ /* 0x000fca0000000000 */
[----:B------:R-:W-:Y:S01]  /*4a30*/  LOP3.LUT R8, R10, R13, RZ, 0xc, !PT ;  /* 0x0000000d0a087212 */ /* 0x000fe200078e0cff */
[----:B------:R-:W-:Y:S02]  /*4a40*/  IMAD.MOV.U32 R13, RZ, RZ, R9 ;  /* 0x000000ffff0d7224 */ /* 0x000fe400078e0009 */
[----:B------:R-:W-:Y:S01]  /*4a50*/  IMAD.MOV.U32 R10, RZ, RZ, -0x1 ;  /* 0xffffffffff0a7424 */ /* 0x000fe200078e00ff */
[----:B------:R0:W1:Y:S02]  /*4a60*/  POPC R15, R8 ;  /* 0x00000008000f7309 */ /* 0x0000640000000000 */
[----:B0-----:R-:W-:-:S07]  /*4a70*/  VIADD R8, R38, 0x4 ;  /* 0x0000000426087836 */ /* 0x001fce0000000000 */
[----:B-1----:R-:W-:Y:S05]  /*4a80*/  WARPSYNC.COLLECTIVE R10, `(.L_x_70) ;  /* 0x000000000a087348 */ /* 0x002fea0003c00000 */
[----:B-1----:R0:W1:Y:S02]  /*4a90*/  SHFL.DOWN P2, R16, R13, R14, R15 ;  /* 0x0800000e0d107389 */ /* 0x002064000004000f */
[----:B01----:R-:W-:Y:S05]  /*4aa0*/  ENDCOLLECTIVE ;  /* 0x000000000000791b */ /* 0x003fea0003800000 */
.L_x_70:
[----:B------:R-:W-:Y:S01]  /*4ab0*/  IMAD.MOV.U32 R14, RZ, RZ, 0x2 ;  /* 0x00000002ff0e7424 */ /* 0x000fe200078e00ff */
[----:B------:R-:W-:-:S04]  /*4ac0*/  ISETP.GE.AND P2, PT, R38, R15, PT ;  /* 0x0000000f2600720c */ /* 0x000fc80003f46270 */
[----:B------:R-:W-:Y:S01]  /*4ad0*/  SEL R12, R16, RZ, !P2 ;  /* 0x000000ff100c7207 */ /* 0x000fe20005000000 */
[----:B------:R-:W-:-:S04]  /*4ae0*/  VIADD R16, R38, 0x2 ;  /* 0x0000000226107836 */ /* 0x000fc80000000000 */
[----:B------:R-:W-:Y:S01]  /*4af0*/  IMAD.IADD R12, R12, 0x1, R9 ;  /* 0x000000010c0c7824 */ /* 0x000fe200078e0209 */
[----:B------:R-:W-:-:S03]  /*4b00*/  ISETP.GT.AND P3, PT, R16, R15, PT ;  /* 0x0000000f1000720c */ /* 0x000fc60003f64270 */
[----:B------:R-:W-:-:S10]  /*4b10*/  IMAD.MOV.U32 R13, RZ, RZ, R12 ;  /* 0x000000ffff0d7224 */ /* 0x000fd400078e000c */
[----:B------:R-:W-:Y:S05]  /*4b20*/  WARPSYNC.COLLECTIVE R10, `(.L_x_71) ;  /* 0x000000000a087348 */ /* 0x000fea0003c00000 */
[----:B------:R0:W1:Y:S02]  /*4b30*/  SHFL.DOWN P2, R16, R13, R14, R15 ;  /* 0x0800000e0d107389 */ /* 0x000064000004000f */
[----:B01----:R-:W-:Y:S05]  /*4b40*/  ENDCOLLECTIVE ;  /* 0x000000000000791b */ /* 0x003fea0003800000 */
.L_x_71:
[----:B------:R-:W-:Y:S01]  /*4b50*/  IMAD.MOV.U32 R14, RZ, RZ, 0x4 ;  /* 0x00000004ff0e7424 */ /* 0x000fe200078e00ff */
[----:B------:R-:W-:Y:S02]  /*4b60*/  SEL R9, R16, RZ, !P3 ;  /* 0x000000ff10097207 */ /* 0x000fe40005800000 */
[----:B------:R-:W-:Y:S01]  /*4b70*/  ISETP.GT.AND P3, PT, R8, R15, PT ;  /* 0x0000000f0800720c */ /* 0x000fe20003f64270 */
[----:B------:R-:W-:Y:S02]  /*4b80*/  VIADD R8, R38, 0x8 ;  /* 0x0000000826087836 */ /* 0x000fe40000000000 */
[----:B------:R-:W-:-:S04]  /*4b90*/  IMAD.IADD R40, R12, 0x1, R9 ;  /* 0x000000010c287824 */ /* 0x000fc800078e0209 */
[----:B------:R-:W-:-:S07]  /*4ba0*/  IMAD.MOV.U32 R13, RZ, RZ, R40 ;  /* 0x000000ffff0d7224 */ /* 0x000fce00078e0028 */
[----:B------:R-:W-:Y:S05]  /*4bb0*/  WARPSYNC.COLLECTIVE R10, `(.L_x_72) ;  /* 0x000000000a087348 */ /* 0x000fea0003c00000 */
[----:B------:R0:W1:Y:S02]  /*4bc0*/  SHFL.DOWN P2, R16, R13, R14, R15 ;  /* 0x0800000e0d107389 */ /* 0x000064000004000f */
[----:B01----:R-:W-:Y:S05]  /*4bd0*/  ENDCOLLECTIVE ;  /* 0x000000000000791b */ /* 0x003fea0003800000 */
.L_x_72:
        /* <DEDUP_REMOVED lines=9> */
.L_x_73:
[----:B------:R-:W-:Y:S01]  /*4c70*/  IMAD.MOV.U32 R14, RZ, RZ, 0x10 ;  /* 0x00000010ff0e7424 */ /* 0x000fe200078e00ff */
[----:B------:R-:W-:-:S05]  /*4c80*/  SEL R16, R16, RZ, !P3 ;  /* 0x000000ff10107207 */ /* 0x000fca0005800000 */
[----:B------:R-:W-:-:S04]  /*4c90*/  IMAD.IADD R44, R9, 0x1, R16 ;  /* 0x00000001092c7824 */ /* 0x000fc800078e0210 */
[----:B------:R-:W-:-:S07]  /*4ca0*/  IMAD.MOV.U32 R13, RZ, RZ, R44 ;  /* 0x000000ffff0d7224 */ /* 0x000fce00078e002c */
[----:B------:R-:W-:Y:S05]  /*4cb0*/  WARPSYNC.COLLECTIVE R10, `(.L_x_74) ;  /* 0x000000000a087348 */ /* 0x000fea0003c00000 */
[----:B------:R0:W1:Y:S02]  /*4cc0*/  SHFL.DOWN P2, R16, R13, R14, R15 ;  /* 0x0800000e0d107389 */ /* 0x000064000004000f */
[----:B01----:R-:W-:Y:S05]  /*4cd0*/  ENDCOLLECTIVE ;  /* 0x000000000000791b */ /* 0x003fea0003800000 */
.L_x_74:
[----:B------:R-:W-:Y:S05]  /*4ce0*/  WARPSYNC.COLLECTIVE R10, `(.L_x_75) ;  /* 0x000000000a087348 */ /* 0x000fea0003c00000 */
[----:B------:R-:W-:Y:S01]  /*4cf0*/  VOTE.ALL P0, P0 ;  /* 0x0000000000ff7806 */ /* 0x000fe20000000000 */
[----:B------:R-:W-:-:S12]  /*4d00*/  ENDCOLLECTIVE ;  /* 0x000000000000791b */ /* 0x000fd80003800000 */
.L_x_75:
[----:B------:R-:W-:-:S04]  /*4d10*/  ISETP.GT.AND P2, PT, R8, R15, PT ;  /* 0x0000000f0800720c */ /* 0x000fc80003f44270 */
[----:B------:R-:W-:-:S05]  /*4d20*/  SEL R9, R16, RZ, !P2 ;  /* 0x000000ff10097207 */ /* 0x000fca0005000000 */
[----:B------:R-:W-:Y:S02]  /*4d30*/  IMAD.IADD R12, R44, 0x1, R9 ;  /* 0x000000012c0c7824 */ /* 0x000fe400078e0209 */
[----:B------:R-:W0:Y:S02]  /*4d40*/  LDC.64 R8, c[0x0][0x390] ;  /* 0x0000e400ff087b82 */ /* 0x000e240000000a00 */
[----:B0-----:R-:W-:-:S05]  /*4d50*/  IADD3 R40, P2, PT, R8, 0x100, RZ ;  /* 0x0000010008287810 */ /* 0x001fca0007f5e0ff */
[----:B------:R-:W-:Y:S01]  /*4d60*/  IMAD.X R41, RZ, RZ, R9, P2 ;  /* 0x000000ffff297224 */ /* 0x000fe200010e0609 */
[----:B------:R-:W-:Y:S07]  /*4d70*/  BRA `(.L_x_76) ;  /* 0xffffffe4001c7947 */ /* 0x000fee000383ffff */
.L_x_26:
[----:B------:R-:W-:Y:S01]  /*4d80*/  BSSY B0, `(.L_x_77) ;  /* 0x0000006000007945 */ /* 0x000fe20003800000 */
[----:B------:R-:W-:Y:S01]  /*4d90*/  PLOP3.LUT P0, PT, P0, PT, PT, 0x8, 0x80 ;  /* 0x000000000080781c */ /* 0x000fe2000070e170 */
[----:B------:R-:W-:-:S12]  /*4da0*/  IMAD.MOV.U32 R10, RZ, RZ, -0x1 ;  /* 0xffffffffff0a7424 */ /* 0x000fd800078e00ff */
[----:B------:R-:W-:Y:S05]  /*4db0*/  WARPSYNC.COLLECTIVE R10, `(.L_x_78) ;  /* 0x000000000a087348 */ /* 0x000fea0003c00000 */
[----:B------:R-:W-:Y:S01]  /*4dc0*/  VOTE.ANY P0, P0 ;  /* 0x0000000000ff7806 */ /* 0x000fe20000000100 */
[----:B------:R-:W-:-:S12]  /*4dd0*/  ENDCOLLECTIVE ;  /* 0x000000000000791b */ /* 0x000fd80003800000 */
.L_x_78:
[----:B------:R-:W-:Y:S05]  /*4de0*/  BSYNC B0 ;  /* 0x0000000000007941 */ /* 0x000fea0003800000 */
.L_x_77:
[----:B------:R-:W-:Y:S05]  /*4df0*/  BRA `(.L_x_79) ;  /* 0xffffffe400247947 */ /* 0x000fea000383ffff */
.L_x_28:
[----:B------:R-:W-:Y:S01]  /*4e00*/  BSSY B0, `(.L_x_80) ;  /* 0x0000006000007945 */ /* 0x000fe20003800000 */
[----:B------:R-:W-:Y:S01]  /*4e10*/  PLOP3.LUT P0, PT, P0, PT, PT, 0x8, 0x80 ;  /* 0x000000000080781c */ /* 0x000fe2000070e170 */
[----:B------:R-:W-:-:S12]  /*4e20*/  IMAD.MOV.U32 R10, RZ, RZ, -0x1 ;  /* 0xffffffffff0a7424 */ /* 0x000fd800078e00ff */
[----:B------:R-:W-:Y:S05]  /*4e30*/  WARPSYNC.COLLECTIVE R10, `(.L_x_81) ;  /* 0x000000000a087348 */ /* 0x000fea0003c00000 */
[----:B------:R-:W-:Y:S01]  /*4e40*/  VOTE.ANY P0, P0 ;  /* 0x0000000000ff7806 */ /* 0x000fe20000000100 */
[----:B------:R-:W-:-:S12]  /*4e50*/  ENDCOLLECTIVE ;  /* 0x000000000000791b */ /* 0x000fd80003800000 */
.L_x_81:
[----:B------:R-:W-:Y:S05]  /*4e60*/  BSYNC B0 ;  /* 0x0000000000007941 */ /* 0x000fea0003800000 */
.L_x_80:
[----:B------:R-:W-:Y:S05]  /*4e70*/  BRA `(.L_x_82) ;  /* 0xffffffe400287947 */ /* 0x000fea000383ffff */
.L_x_30:
[----:B------:R-:W-:Y:S01]  /*4e80*/  BSSY B0, `(.L_x_83) ;  /* 0x0000006000007945 */ /* 0x000fe20003800000 */
[----:B------:R-:W-:Y:S01]  /*4e90*/  PLOP3.LUT P2, PT, P0, PT, PT, 0x8, 0x80 ;  /* 0x000000000080781c */ /* 0x000fe2000074e170 */
[----:B------:R-:W-:-:S12]  /*4ea0*/  IMAD.MOV.U32 R10, RZ, RZ, -0x1 ;  /* 0xffffffffff0a7424 */ /* 0x000fd800078e00ff */
[----:B------:R-:W-:Y:S05]  /*4eb0*/  WARPSYNC.COLLECTIVE R10, `(.L_x_84) ;  /* 0x000000000a087348 */ /* 0x000fea0003c00000 */
[----:B------:R-:W-:Y:S01]  /*4ec0*/  VOTE.ANY R10, PT, P2 ;  /* 0x00000000000a7806 */ /* 0x000fe200010e0100 */
[----:B------:R-:W-:Y:S06]  /*4ed0*/  ENDCOLLECTIVE ;  /* 0x000000000000791b */ /* 0x000fec0003800000 */
.L_x_84:
[----:B------:R-:W-:Y:S05]  /*4ee0*/  BSYNC B0 ;  /* 0x0000000000007941 */ /* 0x000fea0003800000 */
.L_x_83:
[----:B------:R-:W-:Y:S01]  /*4ef0*/  LOP3.LUT R10, R10, 0x80000000, R19, 0xec, !PT ;  /* 0x800000000a0a7812 */ /* 0x000fe200078eec13 */
[----:B------:R-:W-:Y:S02]  /*4f00*/  IMAD.MOV.U32 R14, RZ, RZ, 0x1 ;  /* 0x00000001ff0e7424 */ /* 0x000fe400078e00ff */
[----:B------:R-:W-:Y:S02]  /*4f10*/  VIADD R18, R18, 0xffffffe0 ;  /* 0xffffffe012127836 */ /* 0x000fe40000000000 */
[----:B------:R-:W-:-:S05]  /*4f20*/  VIADD R13, R10, 0xffffffff ;  /* 0xffffffff0a0d7836 */ /* 0x000fca0000000000 */
[----:B------:R-:W-:Y:S01]  /*4f30*/  LOP3.LUT R45, R10, R13, RZ, 0xc, !PT ;  /* 0x0000000d0a2d7212 */ /* 0x000fe200078e0cff */
[----:B------:R-:W-:Y:S02]  /*4f40*/  IMAD.MOV.U32 R13, RZ, RZ, R9 ;  /* 0x000000ffff0d7224 */ /* 0x000fe400078e0009 */
[----:B------:R-:W-:Y:S01]  /*4f50*/  IMAD.MOV.U32 R10, RZ, RZ, -0x1 ;  /* 0xffffffffff0a7424 */ /* 0x000fe200078e00ff */
[----:B------:R0:W1:Y:S06]  /*4f60*/  POPC R15, R45 ;  /* 0x0000002d000f7309 */ /* 0x00006c0000000000 */
[----:B01----:R-:W-:Y:S05]  /*4f70*/  WARPSYNC.COLLECTIVE R10, `(.L_x_85) ;  /* 0x000000000a087348 */ /* 0x003fea0003c00000 */
[----:B-1----:R1:W2:Y:S02]  /*4f80*/  SHFL.DOWN P2, R16, R13, R14, R15 ;  /* 0x0800000e0d107389 */ /* 0x0022a4000004000f */
[----:B012---:R-:W-:Y:S05]  /*4f90*/  ENDCOLLECTIVE ;  /* 0x000000000000791b */ /* 0x007fea0003800000 */
.L_x_85:
[----:B------:R-:W-:Y:S01]  /*4fa0*/  ISETP.GE.AND P0, PT, R38, R15, PT ;  /* 0x0000000f2600720c */ /* 0x000fe20003f06270 */
[----:B------:R-:W-:-:S03]  /*4fb0*/  IMAD.MOV.U32 R14, RZ, RZ, 0x2 ;  /* 0x00000002ff0e7424 */ /* 0x000fc600078e00ff */
[----:B------:R-:W-:-:S05]  /*4fc0*/  SEL R16, R16, RZ, !P0 ;  /* 0x000000ff10107207 */ /* 0x000fca0004000000 */
[----:B------:R-:W-:Y:S02]  /*4fd0*/  IMAD.IADD R44, R16, 0x1, R9 ;  /* 0x00000001102c7824 */ /* 0x000fe400078e0209 */
[----:B------:R-:W-:Y:S02]  /*4fe0*/  VIADD R16, R38, 0x2 ;  /* 0x0000000226107836 */ /* 0x000fe40000000000 */
[----:B------:R-:W-:-:S03]  /*4ff0*/  IMAD.MOV.U32 R13, RZ, RZ, R44 ;  /* 0x000000ffff0d7224 */ /* 0x000fc600078e002c */
[----:B------:R-:W-:-:S13]  /*5000*/  ISETP.GT.AND P0, PT, R16, R15, PT ;  /* 0x0000000f1000720c */ /* 0x000fda0003f04270 */
[----:B------:R-:W-:Y:S05]  /*5010*/  WARPSYNC.COLLECTIVE R10, `(.L_x_86) ;  /* 0x000000000a087348 */ /* 0x000fea0003c00000 */
[----:B------:R0:W1:Y:S02]  /*5020*/  SHFL.DOWN P2, R16, R13, R14, R15 ;  /* 0x0800000e0d107389 */ /* 0x000064000004000f */
[----:B01----:R-:W-:Y:S05]  /*5030*/  ENDCOLLECTIVE ;  /* 0x000000000000791b */ /* 0x003fea0003800000 */
.L_x_86:
[----:B------:R-:W-:Y:S01]  /*5040*/  IMAD.MOV.U32 R14, RZ, RZ, 0x4 ;  /* 0x00000004ff0e7424 */ /* 0x000fe200078e00ff */
        /* <DEDUP_REMOVED lines=8> */
.L_x_87:
[----:B------:R-:W-:Y:S01]  /*50d0*/  IMAD.MOV.U32 R14, RZ, RZ, 0x8 ;  /* 0x00000008ff0e7424 */ /* 0x000fe200078e00ff */
        /* <DEDUP_REMOVED lines=8> */
.L_x_88:
        /* <DEDUP_REMOVED lines=9> */
.L_x_89:
[----:B------:R-:W-:Y:S02]  /*51f0*/  SEL R9, R16, RZ, !P0 ;  /* 0x000000ff10097207 */ /* 0x000fe40004000000 */
[----:B------:R-:W-:Y:S02]  /*5200*/  ISETP.NE.AND P0, PT, R8, 0x65, PT ;  /* 0x000000650800780c */ /* 0x000fe40003f05270 */
[----:B------:R-:W-:-:S11]  /*5210*/  IADD3 R12, PT, PT, R44, R9, R12 ;  /* 0x000000092c0c7210 */ /* 0x000fd60007ffe00c */
[----:B------:R-:W-:Y:S05]  /*5220*/  WARPSYNC.COLLECTIVE R10, `(.L_x_90) ;  /* 0x000000000a087348 */ /* 0x000fea0003c00000 */
[----:B------:R-:W-:Y:S01]  /*5230*/  VOTE.ALL P0, P0 ;  /* 0x0000000000ff7806 */ /* 0x000fe20000000000 */
[----:B------:R-:W-:-:S12]  /*5240*/  ENDCOLLECTIVE ;  /* 0x000000000000791b */ /* 0x000fd80003800000 */
.L_x_90:
[----:B------:R-:W-:Y:S05]  /*5250*/  BRA `(.L_x_91) ;  /* 0xffffffe000c07947 */ /* 0x000fea000383ffff */
.L_x_92:
[----:B------:R-:W-:-:S00]  /*5260*/  BRA `(.L_x_92) ;  /* 0xfffffffc00fc7947 */ /* 0x000fc0000383ffff */
[----:B------:R-:W-:-:S00]  /*5270*/  NOP ;  /* 0x0000000000007918 */ /* 0x000fc00000000000 */
        /* <DEDUP_REMOVED lines=8> */
.L_x_478:


//--------------------- .text._ZN3cub18CUB_300001_SM_10006detail4scan16DeviceScanKernelINS2_10policy_hubIiiijN4cuda3std3__44plusIvEEE10Policy1000EN6thrust24THRUST_300001_SM_1000_NS10device_ptrIiEENSD_6detail15normal_iteratorISF_EENS0_13ScanTileStateIiLb1EEES9_NS1_10InputValueIiPiEEjiLb0EiEEvT0_T1_T2_iT3_T4_T5_ --------------------------
	.section	.text._ZN3cub18CUB_300001_SM_10006detail4scan16DeviceScanKernelINS2_10policy_hubIiiijN4cuda3std3__44plusIvEEE10Policy1000EN6thrust24THRUST_300001_SM_1000_NS10device_ptrIiEENSD_6detail15normal_iteratorISF_EENS0_13ScanTileStateIiLb1EEES9_NS1_10InputValueIiPiEEjiLb0EiEEvT0_T1_T2_iT3_T4_T5_,"ax",@progbits
	.align	128
        .global         _ZN3cub18CUB_300001_SM_10006detail4scan16DeviceScanKernelINS2_10policy_hubIiiijN4cuda3std3__44plusIvEEE10Policy1000EN6thrust24THRUST_300001_SM_1000_NS10device_ptrIiEENSD_6detail15normal_iteratorISF_EENS0_13ScanTileStateIiLb1EEES9_NS1_10InputValueIiPiEEjiLb0EiEEvT0_T1_T2_iT3_T4_T5_
        .type           _ZN3cub18CUB_300001_SM_10006detail4scan16DeviceScanKernelINS2_10policy_hubIiiijN4cuda3std3__44plusIvEEE10Policy1000EN6thrust24THRUST_300001_SM_1000_NS10device_ptrIiEENSD_6detail15normal_iteratorISF_EENS0_13ScanTileStateIiLb1EEES9_NS1_10InputValueIiPiEEjiLb0EiEEvT0_T1_T2_iT3_T4_T5_,@function
        .size           _ZN3cub18CUB_300001_SM_10006detail4scan16DeviceScanKernelINS2_10policy_hubIiiijN4cuda3std3__44plusIvEEE10Policy1000EN6thrust24THRUST_300001_SM_1000_NS10device_ptrIiEENSD_6detail15normal_iteratorISF_EENS0_13ScanTileStateIiLb1EEES9_NS1_10InputValueIiPiEEjiLb0EiEEvT0_T1_T2_iT3_T4_T5_,(.L_x_479 - _ZN3cub18CUB_300001_SM_10006detail4scan16DeviceScanKernelINS2_10policy_hubIiiijN4cuda3std3__44plusIvEEE10Policy1000EN6thrust24THRUST_300001_SM_1000_NS10device_ptrIiEENSD_6detail15normal_iteratorISF_EENS0_13ScanTileStateIiLb1EEES9_NS1_10InputValueIiPiEEjiLb0EiEEvT0_T1_T2_iT3_T4_T5_)
        .other          _ZN3cub18CUB_300001_SM_10006detail4scan16DeviceScanKernelINS2_10policy_hubIiiijN4cuda3std3__44plusIvEEE10Policy1000EN6thrust24THRUST_300001_SM_1000_NS10device_ptrIiEENSD_6detail15normal_iteratorISF_EENS0_13ScanTileStateIiLb1EEES9_NS1_10InputValueIiPiEEjiLb0EiEEvT0_T1_T2_iT3_T4_T5_,@"STO_CUDA_ENTRY STV_DEFAULT"
_ZN3cub18CUB_300001_SM_10006detail4scan16DeviceScanKernelINS2_10policy_hubIiiijN4cuda3std3__44plusIvEEE10Policy1000EN6thrust24THRUST_300001_SM_1000_NS10device_ptrIiEENSD_6detail15normal_iteratorISF_EENS0_13ScanTileStateIiLb1EEES9_NS1_10InputValueIiPiEEjiLb0EiEEvT0_T1_T2_iT3_T4_T5_:
.text._ZN3cub18CUB_300001_SM_10006detail4scan16DeviceScanKernelINS2_10policy_hubIiiijN4cuda3std3__44plusIvEEE10Policy1000EN6thrust24THRUST_300001_SM_1000_NS10device_ptrIiEENSD_6detail15normal_iteratorISF_EENS0_13ScanTileStateIiLb1EEES9_NS1_10InputValueIiPiEEjiLb0EiEEvT0_T1_T2_iT3_T4_T5_:
[----:B------:R-:W-:Y:S01]  /*0000*/  LDC R1, c[0x0][0x37c] ;  /* 0x0000df00ff017b82 */ /* 0x000fe20000000800 */
[----:B------:R-:W0:Y:S07]  /*0010*/  LDCU UR4, c[0x0][0x3a0] ;  /* 0x00007400ff0477ac */ /* 0x000e2e0008000800 */
[----:B------:R-:W1:Y:S01]  /*0020*/  LDC R42, c[0x0][0x398] ;  /* 0x0000e600ff2a7b82 */ /* 0x000e620000000800 */
[----:B------:R-:W2:Y:S01]  /*0030*/  LDCU.64 UR8, c[0x0][0x358] ;  /* 0x00006b00ff0877ac */ /* 0x000ea20008000a00 */
[----:B------:R-:W3:Y:S01]  /*0040*/  LDCU UR5, c[0x0][0x3b0] ;  /* 0x00007600ff0577ac */ /* 0x000ee20008000800 */
[----:B0-----:R-:W-:-:S06]  /*0050*/  UPRMT UR4, UR4, 0x7770, URZ ;  /* 0x0000777004047896 */ /* 0x001fcc00080000ff */
[----:B------:R-:W-:-:S13]  /*0060*/  ISETP.NE.AND P0, PT, RZ, UR4, PT ;  /* 0x00000004ff007c0c */ /* 0x000fda000bf05270 */
[----:B------:R-:W2:Y:S02]  /*0070*/  @P0 LDC.64 R2, c[0x0][0x3a8] ;  /* 0x0000ea00ff020b82 */ /* 0x000ea40000000a00 */
[----:B--2---:R0:W5:Y:S06]  /*0080*/  @P0 LDG.E R44, desc[UR8][R2.64] ;  /* 0x00000008022c0981 */ /* 0x00416c000c1e1900 */
[----:B------:R-:W1:Y:S02]  /*0090*/  S2UR UR4, SR_CTAID.X ;  /* 0x00000000000479c3 */ /* 0x000e640000002500 */
[----:B-1----:R-:W-:-:S04]  /*00a0*/  VIADD R42, R42, UR4 ;  /* 0x000000042a2a7c36 */ /* 0x002fc80008000000 */
[----:B------:R-:W-:-:S05]  /*00b0*/  IMAD R7, R42, 0x2100, RZ ;  /* 0x000021002a077824 */ /* 0x000fca00078e02ff */
[----:B---3--:R-:W-:Y:S01]  /*00c0*/  IADD3 R0, PT, PT, -R7, UR5, RZ ;  /* 0x0000000507007c10 */ /* 0x008fe2000fffe1ff */
[----:B------:R-:W1:Y:S03]  /*00d0*/  @!P0 LDC R44, c[0x0][0x3a8] ;  /* 0x0000ea00ff2c8b82 */ /* 0x000e660000000800 */
[----:B------:R-:W-:-:S13]  /*00e0*/  ISETP.GE.U32.AND P0, PT, R0, 0x2101, PT ;  /* 0x000021010000780c */ /* 0x000fda0003f06070 */
[----:B0-----:R-:W-:Y:S05]  /*00f0*/  @!P0 BRA `(.L_x_93) ;  /* 0x0000001c00ac8947 */ /* 0x001fea0003800000 */
[----:B------:R-:W0:Y:S01]  /*0100*/  S2R R16, SR_TID.X ;  /* 0x0000000000107919 */ /* 0x000e220000002100 */
[----:B------:R-:W2:Y:S01]  /*0110*/  LDCU.64 UR4, c[0x0][0x380] ;  /* 0x00007000ff0477ac */ /* 0x000ea20008000a00 */
[C---:B0-----:R-:W-:Y:S02]  /*0120*/  LOP3.LUT R0, R16.reuse, 0x1f, RZ, 0xc0, !PT ;  /* 0x0000001f10007812 */ /* 0x041fe400078ec0ff */
[----:B------:R-:W-:-:S05]  /*0130*/  LOP3.LUT R3, R16, 0x3e0, RZ, 0xc0, !PT ;  /* 0x000003e010037812 */ /* 0x000fca00078ec0ff */
[----:B------:R-:W-:-:S05]  /*0140*/  IMAD R0, R3, 0x16, R0 ;  /* 0x0000001603007824 */ /* 0x000fca00078e0200 */
[----:B------:R-:W-:-:S05]  /*0150*/  IADD3 R0, P0, PT, R7, R0, RZ ;  /* 0x0000000007007210 */ /* 0x000fca0007f1e0ff */
[----:B------:R-:W-:Y:S02]  /*0160*/  IMAD.X R3, RZ, RZ, RZ, P0 ;  /* 0x000000ffff037224 */ /* 0x000fe400000e06ff */
        /* <DEDUP_REMOVED lines=30> */
[----:B------:R-:W-:Y:S01]  /*0350*/  ISETP.NE.AND P0, PT, R42, RZ, PT ;  /* 0x000000ff2a00720c */ /* 0x000fe20003f05270 */
        /* <DEDUP_REMOVED lines=28> */
[----:B------:R0:W1:Y:S04]  /*0520*/  LDS.64 R36, [R27] ;  /* 0x000000001b247984 */ /* 0x0000680000000a00 */
[----:B------:R0:W2:Y:S04]  /*0530*/  LDS.64 R34, [R27+0x8] ;  /* 0x000008001b227984 */ /* 0x0000a80000000a00 */
[----:B------:R0:W3:Y:S04]  /*0540*/  LDS.64 R32, [R27+0x10] ;  /* 0x000010001b207984 */ /* 0x0000e80000000a00 */
[----:B------:R0:W4:Y:S04]  /*0550*/  LDS.64 R18, [R27+0x18] ;  /* 0x000018001b127984 */ /* 0x0001280000000a00 */
[----:B------:R0:W0:Y:S04]  /*0560*/  LDS.64 R14, [R27+0x20] ;  /* 0x000020001b0e7984 */ /* 0x0000280000000a00 */
[----:B------:R0:W0:Y:S04]  /*0570*/  LDS.64 R12, [R27+0x28] ;  /* 0x000028001b0c7984 */ /* 0x0000280000000a00 */
[----:B------:R0:W0:Y:S04]  /*0580*/  LDS.64 R10, [R27+0x30] ;  /* 0x000030001b0a7984 */ /* 0x0000280000000a00 */
[----:B------:R0:W0:Y:S04]  /*0590*/  LDS.64 R8, [R27+0x38] ;  /* 0x000038001b087984 */ /* 0x0000280000000a00 */
[----:B------:R0:W0:Y:S04]  /*05a0*/  LDS.64 R6, [R27+0x40] ;  /* 0x000040001b067984 */ /* 0x0000280000000a00 */
[----:B------:R0:W0:Y:S04]  /*05b0*/  LDS.64 R4, [R27+0x48] ;  /* 0x000048001b047984 */ /* 0x0000280000000a00 */
[----:B------:R0:W0:Y:S01]  /*05c0*/  LDS.64 R2, [R27+0x50] ;  /* 0x000050001b027984 */ /* 0x0000220000000a00 */
[----:B------:R-:W-:Y:S06]  /*05d0*/  BAR.SYNC.DEFER_BLOCKING 0x0 ;  /* 0x0000000000007b1d */ /* 0x000fec0000010000 */
[----:B-1----:R-:W-:Y:S05]  /*05e0*/  @P0 BRA `(.L_x_95) ;  /* 0x00000004001c0947 */ /* 0x002fea0003800000 */
[----:B0-2---:R-:W-:Y:S02]  /*05f0*/  IADD3 R17, PT, PT, R34, R37, R36 ;  /* 0x0000002522117210 */ /* 0x005fe40007ffe024 */
[C---:B------:R-:W-:Y:S02]  /*0600*/  ISETP.NE.AND P1, PT, R39.reuse, 0x1f, PT ;  /* 0x0000001f2700780c */ /* 0x040fe40003f25270 */
[----:B---3--:R-:W-:Y:S02]  /*0610*/  IADD3 R17, PT, PT, R32, R35, R17 ;  /* 0x0000002320117210 */ /* 0x008fe40007ffe011 */
[----:B------:R-:W-:Y:S02]  /*0620*/  ISETP.NE.AND P2, PT, R39, RZ, PT ;  /* 0x000000ff2700720c */ /* 0x000fe40003f45270 */
[----:B----4-:R-:W-:-:S04]  /*0630*/  IADD3 R17, PT, PT, R18, R33, R17 ;  /* 0x0000002112117210 */ /* 0x010fc80007ffe011 */
[----:B------:R-:W-:-:S03]  /*0640*/  IADD3 R17, PT, PT, R14, R19, R17 ;  /* 0x000000130e117210 */ /* 0x000fc60007ffe011 */
[----:B------:R-:W-:Y:S02]  /*0650*/  @!P1 LEA R43, R40, UR4, 0x2 ;  /* 0x00000004282b9c11 */ /* 0x000fe4000f8e10ff */
[----:B------:R-:W-:-:S04]  /*0660*/  IADD3 R17, PT, PT, R12, R15, R17 ;  /* 0x0000000f0c117210 */ /* 0x000fc80007ffe011 */
[----:B------:R-:W-:-:S04]  /*0670*/  IADD3 R17, PT, PT, R10, R13, R17 ;  /* 0x0000000d0a117210 */ /* 0x000fc80007ffe011 */
[----:B------:R-:W-:-:S04]  /*0680*/  IADD3 R17, PT, PT, R8, R11, R17 ;  /* 0x0000000b08117210 */ /* 0x000fc80007ffe011 */
[----:B------:R-:W-:-:S04]  /*0690*/  IADD3 R17, PT, PT, R6, R9, R17 ;  /* 0x0000000906117210 */ /* 0x000fc80007ffe011 */
[----:B------:R-:W-:-:S04]  /*06a0*/  IADD3 R17, PT, PT, R4, R7, R17 ;  /* 0x0000000704117210 */ /* 0x000fc80007ffe011 */
[----:B------:R-:W-:-:S05]  /*06b0*/  IADD3 R20, PT, PT, R2, R5, R17 ;  /* 0x0000000502147210 */ /* 0x000fca0007ffe011 */
[----:B------:R-:W-:-:S05]  /*06c0*/  IMAD.IADD R3, R3, 0x1, R20 ;  /* 0x0000000103037824 */ /* 0x000fca00078e0214 */
        /* <DEDUP_REMOVED lines=37> */
[----:B------:R-:W-:Y:S02]  /*0920*/  SEL R20, R26, R20, !P0 ;  /* 0x000000141a147207 */ /* 0x000fe40004000000 */
[----:B------:R-:W-:-:S04]  /*0930*/  ISETP.NE.AND P0, PT, R40, 0x8, PT ;  /* 0x000000082800780c */ /* 0x000fc80003f05270 */
[----:B------:R-:W-:Y:S02]  /*0940*/  SEL R20, R27, R20, !P0 ;  /* 0x000000141b147207 */ /* 0x000fe40004000000 */
[----:B------:R-:W-:Y:S02]  /*0950*/  ISETP.NE.AND P0, PT, R40, 0xa, PT ;  /* 0x0000000a2800780c */ /* 0x000fe40003f05270 */
[----:B------:R-:W-:Y:S02]  /*0960*/  SEL R20, R28, R20, !P1 ;  /* 0x000000141c147207 */ /* 0x000fe40004800000 */
[----:B------:R-:W-:Y:S02]  /*0970*/  ISETP.NE.AND P1, PT, R40, 0xb, PT ;  /* 0x0000000b2800780c */ /* 0x000fe40003f25270 */
[----:B------:R-:W-:Y:S01]  /*0980*/  SEL R20, R29, R20, !P0 ;  /* 0x000000141d147207 */ /* 0x000fe20004000000 */
[----:B------:R-:W-:Y:S01]  /*0990*/  IMAD.IADD R29, R30, 0x1, R29 ;  /* 0x000000011e1d7824 */ /* 0x000fe200078e021d */
[----:B------:R-:W-:-:S04]  /*09a0*/  ISETP.GE.U32.AND P0, PT, R16, 0x20, PT ;  /* 0x000000201000780c */ /* 0x000fc80003f06070 */
[----:B------:R-:W-:Y:S02]  /*09b0*/  SEL R20, R29, R20, !P1 ;  /* 0x000000141d147207 */ /* 0x000fe40004800000 */
[----:B------:R-:W-:Y:S02]  /*09c0*/  ISETP.NE.AND P1, PT, R16, RZ, PT ;  /* 0x000000ff1000720c */ /* 0x000fe40003f25270 */
[----:B------:R-:W-:Y:S02]  /*09d0*/  SEL R16, R3, RZ, P2 ;  /* 0x000000ff03107207 */ /* 0x000fe40001000000 */
[----:B------:R-:W-:Y:S02]  /*09e0*/  SEL R3, R20, RZ, P0 ;  /* 0x000000ff14037207 */ /* 0x000fe40000000000 */
[--C-:B-----5:R-:W-:Y:S02]  /*09f0*/  IADD3 R31, PT, PT, R29, R31, R44.reuse ;  /* 0x0000001f1d1f7210 */ /* 0x120fe40007ffe02c */
[----:B------:R-:W-:-:S05]  /*0a00*/  IADD3 R44, PT, PT, R3, R16, R44 ;  /* 0x00000010032c7210 */ /* 0x000fca0007ffe02c */
[----:B------:R-:W-:Y:S05]  /*0a10*/  @P1 BRA `(.L_x_96) ;  /* 0x0000000c00f41947 */ /* 0x000fea0003800000 */
[----:B------:R-:W0:Y:S01]  /*0a20*/  LDC.64 R16, c[0x0][0x390] ;  /* 0x0000e400ff107b82 */ /* 0x000e220000000a00 */
[----:B------:R-:W-:-:S05]  /*0a30*/  IMAD.MOV.U32 R30, RZ, RZ, 0x65 ;  /* 0x00000065ff1e7424 */ /* 0x000fca00078e00ff */
[----:B0-----:R0:W-:Y:S01]  /*0a40*/  ST.E.64.STRONG.GPU desc[UR8][R16.64+0x100], R30 ;  /* 0x0001001e10007985 */ /* 0x0011e2000c10fb08 */
[----:B------:R-:W-:Y:S05]  /*0a50*/  BRA `(.L_x_96) ;  /* 0x0000000c00e47947 */ /* 0x000fea0003800000 */
.L_x_95:
        /* <DEDUP_REMOVED lines=57> */
[----:B------:R-:W-:Y:S02]  /*0df0*/  ISETP.NE.AND P0, PT, R40, 0xa, PT ;  /* 0x0000000a2800780c */ /* 0x000fe40003f05270 */
[----:B------:R-:W-:Y:S02]  /*0e00*/  SEL R20, R28, R20, !P1 ;  /* 0x000000141c147207 */ /* 0x000fe40004800000 */
[----:B------:R-:W-:Y:S02]  /*0e10*/  ISETP.NE.AND P1, PT, R40, 0xb, PT ;  /* 0x0000000b2800780c */ /* 0x000fe40003f25270 */
[----:B------:R-:W-:Y:S02]  /*0e20*/  SEL R20, R29, R20, !P0 ;  /* 0x000000141d147207 */ /* 0x000fe40004000000 */
[----:B------:R-:W-:-:S02]  /*0e30*/  ISETP.GT.U32.AND P0, PT, R16, 0x1f, PT ;  /* 0x0000001f1000780c */ /* 0x000fc40003f04070 */
[----:B------:R-:W-:Y:S02]  /*0e40*/  SEL R20, R30, R20, !P1 ;  /* 0x000000141e147207 */ /* 0x000fe40004800000 */
[----:B------:R-:W-:-:S03]  /*0e50*/  ISETP.GE.U32.AND P1, PT, R16, 0x20, PT ;  /* 0x000000201000780c */ /* 0x000fc60003f26070 */
[----:B------:R-:W-:-:S05]  /*0e60*/  IMAD.IADD R20, R20, 0x1, R17 ;  /* 0x0000000114147824 */ /* 0x000fca00078e0211 */
[----:B------:R-:W-:Y:S01]  /*0e70*/  SEL R23, R3, R20, !P1 ;  /* 0x0000001403177207 */ /* 0x000fe20004800000 */
[----:B------:R-:W-:Y:S06]  /*0e80*/  @P0 BRA `(.L_x_97) ;  /* 0x0000000800b00947 */ /* 0x000fec0003800000 */
[----:B------:R-:W0:Y:S01]  /*0e90*/  LDC.64 R20, c[0x0][0x390] ;  /* 0x0000e400ff147b82 */ /* 0x000e220000000a00 */
[----:B------:R-:W-:Y:S02]  /*0ea0*/  ISETP.NE.AND P1, PT, R16, RZ, PT ;  /* 0x000000ff1000720c */ /* 0x000fe40003f25270 */
[----:B------:R-:W-:-:S05]  /*0eb0*/  LOP3.LUT R3, RZ, R16, RZ, 0x33, !PT ;  /* 0x00000010ff037212 */ /* 0x000fca00078e33ff */
[----:B------:R-:W-:-:S06]  /*0ec0*/  IMAD.IADD R40, R42, 0x1, R3 ;  /* 0x000000012a287824 */ /* 0x000fcc00078e0203 */
        /* <DEDUP_REMOVED lines=11> */
.L_x_127:
[----:B------:R-:W-:Y:S05]  /*0f80*/  @!P0 BRA `(.L_x_99) ;  /* 0x0000000000748947 */ /* 0x000fea0003800000 */
[----:B------:R-:W-:-:S07]  /*0f90*/  IMAD.MOV.U32 R3, RZ, RZ, 0x3b8 ;  /* 0x000003b8ff037424 */ /* 0x000fce00078e00ff */
.L_x_101:
[----:B------:R-:W-:Y:S02]  /*0fa0*/  VIADD R27, R3, 0x1 ;  /* 0x00000001031b7836 */ /* 0x000fe40000000000 */
[----:B------:R-:W-:Y:S02]  /*0fb0*/  IMAD R42, R42, 0x41a7, RZ ;  /* 0x000041a72a2a7824 */ /* 0x000fe400078e02ff */
[----:B------:R-:W0:Y:S01]  /*0fc0*/  I2F.U32.RP R22, R27 ;  /* 0x0000001b00167306 */ /* 0x000e220000209000 */
[----:B------:R-:W-:Y:S01]  /*0fd0*/  IMAD.MOV R29, RZ, RZ, -R27 ;  /* 0x000000ffff1d7224 */ /* 0x000fe200078e0a1b */
[----:B------:R-:W-:Y:S02]  /*0fe0*/  ISETP.NE.U32.AND P2, PT, R27, RZ, PT ;  /* 0x000000ff1b00720c */ /* 0x000fe40003f45070 */
[----:B------:R-:W-:-:S04]  /*0ff0*/  LOP3.LUT R42, R42, 0x7fffffff, RZ, 0xc0, !PT ;  /* 0x7fffffff2a2a7812 */ /* 0x000fc800078ec0ff */
[----:B0-----:R-:W0:Y:S02]  /*1000*/  MUFU.RCP R22, R22 ;  /* 0x0000001600167308 */ /* 0x001e240000001000 */
[----:B0-----:R-:W-:-:S06]  /*1010*/  VIADD R20, R22, 0xffffffe ;  /* 0x0ffffffe16147836 */ /* 0x001fcc0000000000 */
[----:B------:R0:W1:Y:S02]  /*1020*/  F2I.FTZ.U32.TRUNC.NTZ R21, R20 ;  /* 0x0000001400157305 */ /* 0x000064000021f000 */
[----:B0-----:R-:W-:Y:S02]  /*1030*/  IMAD.MOV.U32 R20, RZ, RZ, RZ ;  /* 0x000000ffff147224 */ /* 0x001fe400078e00ff */
[----:B-1----:R-:W-:-:S04]  /*1040*/  IMAD R29, R29, R21, RZ ;  /* 0x000000151d1d7224 */ /* 0x002fc800078e02ff */
[----:B------:R-:W-:-:S06]  /*1050*/  IMAD.HI.U32 R21, R21, R29, R20 ;  /* 0x0000001d15157227 */ /* 0x000fcc00078e0014 */
[----:B------:R-:W-:-:S04]  /*1060*/  IMAD.HI.U32 R21, R21, R42, RZ ;  /* 0x0000002a15157227 */ /* 0x000fc800078e00ff */
[----:B------:R-:W-:-:S04]  /*1070*/  IMAD.MOV R21, RZ, RZ, -R21 ;  /* 0x000000ffff157224 */ /* 0x000fc800078e0a15 */
[----:B------:R-:W-:-:S05]  /*1080*/  IMAD R22, R27, R21, R42 ;  /* 0x000000151b167224 */ /* 0x000fca00078e022a */
[----:B------:R-:W-:-:S13]  /*1090*/  ISETP.GE.U32.AND P0, PT, R22, R27, PT ;  /* 0x0000001b1600720c */ /* 0x000fda0003f06070 */
[----:B------:R-:W-:-:S05]  /*10a0*/  @P0 IMAD.IADD R22, R22, 0x1, -R27 ;  /* 0x0000000116160824 */ /* 0x000fca00078e0a1b */
[----:B------:R-:W-:-:S13]  /*10b0*/  ISETP.GE.U32.AND P0, PT, R22, R27, PT ;  /* 0x0000001b1600720c */ /* 0x000fda0003f06070 */
[----:B------:R-:W-:Y:S01]  /*10c0*/  @P0 IMAD.IADD R22, R22, 0x1, -R27 ;  /* 0x0000000116160824 */ /* 0x000fe200078e0a1b */
[----:B------:R-:W-:-:S04]  /*10d0*/  @!P2 LOP3.LUT R22, RZ, R27, RZ, 0x33, !PT ;  /* 0x0000001bff16a212 */ /* 0x000fc800078e33ff */
[----:B------:R-:W-:Y:S05]  /*10e0*/  NANOSLEEP R22 ;  /* 0x000000160000735d */ /* 0x000fea0003800000 */
[----:B------:R-:W2:Y:S01]  /*10f0*/  LD.E.64.STRONG.GPU R26, desc[UR8][R16.64+0x100] ;  /* 0x00010008101a7980 */ /* 0x000ea2000c10fb00 */
[----:B------:R-:W-:Y:S01]  /*1100*/  UMOV UR5, 0xffffffff ;  /* 0xffffffff00057882 */ /* 0x000fe20000000000 */
[----:B------:R-:W-:Y:S02]  /*1110*/  SHF.R.U32.HI R3, RZ, 0x1, R3 ;  /* 0x00000001ff037819 */ /* 0x000fe40000011603 */
[----:B--2---:R-:W-:Y:S01]  /*1120*/  ISETP.NE.AND P0, PT, R26, 0x63, PT ;  /* 0x000000631a00780c */ /* 0x004fe20003f05270 */
[----:B------:R-:W-:-:S12]  /*1130*/  BRA.DIV UR5, `(.L_x_100) ;  /* 0x0000003605187947 */ /* 0x000fd8000b800000 */
[----:B------:R-:W-:-:S13]  /*1140*/  VOTE.ANY P0, !P0 ;  /* 0x0000000000ff7806 */ /* 0x000fda0004000100 */
.L_x_130:
[----:B------:R-:W-:Y:S05]  /*1150*/  @P0 BRA `(.L_x_101) ;  /* 0xfffffffc00900947 */ /* 0x000fea000383ffff */
.L_x_99:
[----:B------:R-:W-:Y:S01]  /*1160*/  UMOV UR5, 0xffffffff ;  /* 0xffffffff00057882 */ /* 0x000fe20000000000 */
[----:B------:R-:W-:Y:S02]  /*1170*/  ISETP.NE.AND P0, PT, R26, 0x65, PT ;  /* 0x000000651a00780c */ /* 0x000fe40003f05270 */
[----:B------:R-:W-:Y:S11]  /*1180*/  BRA.DIV UR5, `(.L_x_102) ;  /* 0x0000003605247947 */ /* 0x000ff6000b800000 */
[----:B------:R-:W0:Y:S01]  /*1190*/  S2R R30, SR_GEMASK ;  /* 0x00000000001e7919 */ /* 0x000e220000003c00 */
[----:B------:R-:W-:Y:S01]  /*11a0*/  VOTE.ANY R21, PT, !P0 ;  /* 0x0000000000157806 */ /* 0x000fe200040e0100 */
[C---:B------:R-:W-:Y:S02]  /*11b0*/  VIADD R41, R39.reuse, 0x2 ;  /* 0x0000000227297836 */ /* 0x040fe40000000000 */
[C---:B------:R-:W-:Y:S02]  /*11c0*/  VIADD R43, R39.reuse, 0x4 ;  /* 0x00000004272b7836 */ /* 0x040fe40000000000 */
[C---:B------:R-:W-:Y:S02]  /*11d0*/  VIADD R44, R39.reuse, 0x8 ;  /* 0x00000008272c7836 */ /* 0x040fe40000000000 */
[----:B------:R-:W-:Y:S01]  /*11e0*/  VIADD R45, R39, 0x10 ;  /* 0x00000010272d7836 */ /* 0x000fe20000000000 */
[----:B0-----:R-:W-:-:S05]  /*11f0*/  LOP3.LUT R21, R21, 0x80000000, R30, 0xec, !PT ;  /* 0x8000000015157812 */ /* 0x001fca00078eec1e */
[----:B------:R-:W-:-:S05]  /*1200*/  VIADD R16, R21, 0xffffffff ;  /* 0xffffffff15107836 */ /* 0x000fca0000000000 */
[----:B------:R-:W-:-:S04]  /*1210*/  LOP3.LUT R16, R21, R16, RZ, 0xc, !PT ;  /* 0x0000001015107212 */ /* 0x000fc800078e0cff */
[----:B------:R0:W1:Y:S02]  /*1220*/  POPC R20, R16 ;  /* 0x0000001000147309 */ /* 0x0000640000000000 */
[----:B0-----:R-:W0:Y:S01]  /*1230*/  LDC.64 R16, c[0x0][0x390] ;  /* 0x0000e400ff107b82 */ /* 0x001e220000000a00 */
[----:B-1----:R-:W1:Y:S01]  /*1240*/  SHFL.DOWN PT, R22, R27, 0x1, R20 ;  /* 0x082000001b167989 */ /* 0x002e6200000e0014 */
[-C--:B------:R-:W-:Y:S02]  /*1250*/  ISETP.GE.AND P0, PT, R39, R20.reuse, PT ;  /* 0x000000142700720c */ /* 0x080fe40003f06270 */
[----:B------:R-:W-:Y:S02]  /*1260*/  ISETP.GT.AND P2, PT, R45, R20, PT ;  /* 0x000000142d00720c */ /* 0x000fe40003f44270 */
[----:B0-----:R-:W-:Y:S02]  /*1270*/  IADD3 R28, P3, PT, R16, 0x100, RZ ;  /* 0x00000100101c7810 */ /* 0x001fe40007f7e0ff */
[----:B-1----:R-:W-:-:S02]  /*1280*/  SEL R22, R22, RZ, !P0 ;  /* 0x000000ff16167207 */ /* 0x002fc40004000000 */
[----:B------:R-:W-:-:S03]  /*1290*/  ISETP.GT.AND P0, PT, R41, R20, PT ;  /* 0x000000142900720c */ /* 0x000fc60003f04270 */
[----:B------:R-:W-:-:S05]  /*12a0*/  IMAD.IADD R3, R22, 0x1, R27 ;  /* 0x0000000116037824 */ /* 0x000fca00078e021b */
[----:B------:R-:W0:Y:S02]  /*12b0*/  SHFL.DOWN PT, R22, R3, 0x2, R20 ;  /* 0x0840000003167989 */ /* 0x000e2400000e0014 */
[----:B0-----:R-:W-:Y:S02]  /*12c0*/  SEL R22, R22, RZ, !P0 ;  /* 0x000000ff16167207 */ /* 0x001fe40004000000 */
[----:B------:R-:W-:-:S03]  /*12d0*/  ISETP.GT.AND P0, PT, R43, R20, PT ;  /* 0x000000142b00720c */ /* 0x000fc60003f04270 */
[----:B------:R-:W-:Y:S02]  /*12e0*/  IMAD.IADD R29, R3, 0x1, R22 ;  /* 0x00000001031d7824 */ /* 0x000fe400078e0216 */
[----:B------:R-:W-:-:S03]  /*12f0*/  IMAD.X R3, RZ, RZ, R17, P3 ;  /* 0x000000ffff037224 */ /* 0x000fc600018e0611 */
        /* <DEDUP_REMOVED lines=10> */
[----:B0-----:R-:W-:-:S05]  /*13a0*/  SEL R22, R22, RZ, !P2 ;  /* 0x000000ff16167207 */ /* 0x001fca0005000000 */
[----:B------:R-:W-:-:S07]  /*13b0*/  IMAD.IADD R46, R47, 0x1, R22 ;  /* 0x000000012f2e7824 */ /* 0x000fce00078e0216 */
.L_x_139:
[----:B------:R-:W-:Y:S05]  /*13c0*/  @!P0 BRA `(.L_x_103) ;  /* 0x0000000400248947 */ /* 0x000fea0003800000 */
[----:B------:R-:W-:-:S07]  /*13d0*/  IMAD.MOV.U32 R29, RZ, RZ, 0x3b8 ;  /* 0x000003b8ff1d7424 */ /* 0x000fce00078e00ff */
.L_x_109:
[----:B------:R-:W-:Y:S02]  /*13e0*/  IMAD.MOV.U32 R16, RZ, RZ, R28 ;  /* 0x000000ffff107224 */ /* 0x000fe400078e001c */
[----:B------:R-:W-:Y:S02]  /*13f0*/  IMAD.MOV.U32 R17, RZ, RZ, R3 ;  /* 0x000000ffff117224 */ /* 0x000fe400078e0003 */
        /* <DEDUP_REMOVED lines=8> */
.L_x_142:
[----:B------:R-:W-:Y:S05]  /*1480*/  @!P0 BRA `(.L_x_105) ;  /* 0x0000000000748947 */ /* 0x000fea0003800000 */
[----:B------:R-:W-:-:S07]  /*1490*/  IMAD.MOV.U32 R22, RZ, RZ, R29 ;  /* 0x000000ffff167224 */ /* 0x000fce00078e001d */
.L_x_107:
        /* <DEDUP_REMOVED lines=27> */
.L_x_145:
[----:B------:R-:W-:Y:S05]  /*1650*/  @P0 BRA `(.L_x_107) ;  /* 0xfffffffc00900947 */ /* 0x000fea000383ffff */
.L_x_105:
[----:B------:R-:W-:Y:S01]  /*1660*/  UMOV UR5, 0xffffffff ;  /* 0xffffffff00057882 */ /* 0x000fe20000000000 */
[----:B------:R-:W-:Y:S02]  /*1670*/  ISETP.NE.AND P0, PT, R26, 0x65, PT ;  /* 0x000000651a00780c */ /* 0x000fe40003f05270 */
[----:B------:R-:W-:Y:S11]  /*1680*/  BRA.DIV UR5, `(.L_x_108) ;  /* 0x0000003605287947 */ /* 0x000ff6000b800000 */
[----:B------:R-:W-:Y:S01]  /*1690*/  VOTE.ANY R21, PT, !P0 ;  /* 0x0000000000157806 */ /* 0x000fe200040e0100 */
[----:B------:R-:W-:-:S03]  /*16a0*/  VIADD R40, R40, 0xffffffe0 ;  /* 0xffffffe028287836 */ /* 0x000fc60000000000 */
[----:B------:R-:W-:-:S05]  /*16b0*/  LOP3.LUT R21, R21, 0x80000000, R30, 0xec, !PT ;  /* 0x8000000015157812 */ /* 0x000fca00078eec1e */
        /* <DEDUP_REMOVED lines=25> */
.L_x_154:
[----:B------:R-:W-:Y:S05]  /*1850*/  @P0 BRA `(.L_x_109) ;  /* 0xfffffff800e00947 */ /* 0x000fea000383ffff */
.L_x_103:
        /* <DEDUP_REMOVED lines=8> */
[----:B0-----:R-:W-:-:S05]  /*18e0*/  @!P1 LEA R3, R16, R3, 0x18 ;  /* 0x0000000310039211 */ /* 0x001fca00078ec0ff */
[----:B------:R1:W-:Y:S04]  /*18f0*/  @!P1 STS [R3+0x8], R31 ;  /* 0x0000081f03009388 */ /* 0x0003e80000000800 */
[----:B------:R1:W-:Y:S01]  /*1900*/  @!P1 STS [R3+0x4], R46 ;  /* 0x0000042e03009388 */ /* 0x0003e20000000800 */
[----:B--2---:R-:W-:Y:S01]  /*1910*/  @!P0 LEA R17, R20, R17, 0x18 ;  /* 0x0000001114118211 */ /* 0x004fe200078ec0ff */
[----:B------:R-:W-:Y:S02]  /*1920*/  IMAD.MOV.U32 R20, RZ, RZ, R23 ;  /* 0x000000ffff147224 */ /* 0x000fe400078e0017 */
[----:B------:R-:W-:Y:S02]  /*1930*/  @!P0 IMAD.MOV.U32 R20, RZ, RZ, R46 ;  /* 0x000000ffff148224 */ /* 0x000fe400078e002e */
[----:B------:R1:W-:Y:S05]  /*1940*/  @!P0 STS [R17+0x4c], R46 ;  /* 0x00004c2e11008388 */ /* 0x0003ea0000000800 */
.L_x_97:
[----:B------:R-:W-:Y:S05]  /*1950*/  WARPSYNC.ALL ;  /* 0x0000000000007948 */ /* 0x000fea0003800000 */
[----:B------:R-:W0:Y:S08]  /*1960*/  S2UR UR6, SR_CgaCtaId ;  /* 0x00000000000679c3 */ /* 0x000e300000008800 */
[----:B------:R-:W-:Y:S06]  /*1970*/  BAR.SYNC.DEFER_BLOCKING 0x0 ;  /* 0x0000000000007b1d */ /* 0x000fec0000010000 */
[----:B------:R-:W-:Y:S01]  /*1980*/  UMOV UR5, 0x400 ;  /* 0x0000040000057882 */ /* 0x000fe20000000000 */
[----:B------:R-:W2:Y:S01]  /*1990*/  S2R R16, SR_TID.X ;  /* 0x0000000000107919 */ /* 0x000ea20000002100 */
[----:B0-----:R-:W-:-:S09]  /*19a0*/  ULEA UR5, UR6, UR5, 0x18 ;  /* 0x0000000506057291 */ /* 0x001fd2000f8ec0ff */
[----:B-1----:R-:W0:Y:S01]  /*19b0*/  LDS R3, [UR5+0x4c] ;  /* 0x00004c05ff037984 */ /* 0x002e220008000800 */
[----:B--2---:R-:W-:-:S04]  /*19c0*/  ISETP.NE.AND P0, PT, R16, RZ, PT ;  /* 0x000000ff1000720c */ /* 0x004fc80003f05270 */
[----:B0-----:R-:W-:-:S05]  /*19d0*/  SEL R3, R3, RZ, P0 ;  /* 0x000000ff03037207 */ /* 0x001fca0000000000 */
[----:B------:R-:W-:-:S07]  /*19e0*/  IMAD.IADD R44, R3, 0x1, R20 ;  /* 0x00000001032c7824 */ /* 0x000fce00078e0214 */
.L_x_96:
[----:B------:R-:W-:Y:S05]  /*19f0*/  BSYNC.RECONVERGENT B0 ;  /* 0x0000000000007941 */ /* 0x000fea0003800200 */
.L_x_94:
[----:B------:R-:W-:Y:S01]  /*1a00*/  IMAD.IADD R45, R36, 0x1, R44 ;  /* 0x00000001242d7824 */ /* 0x000fe200078e022c */
[----:B------:R-:W1:Y:S01]  /*1a10*/  S2R R3, SR_TID.X ;  /* 0x0000000000037919 */ /* 0x000e620000002100 */
[----:B------:R-:W2:Y:S01]  /*1a20*/  S2UR UR6, SR_CgaCtaId ;  /* 0x00000000000679c3 */ /* 0x000ea20000008800 */
[----:B------:R-:W-:Y:S01]  /*1a30*/  UMOV UR5, 0x400 ;  /* 0x0000040000057882 */ /* 0x000fe20000000000 */
[----:B0-----:R-:W-:Y:S01]  /*1a40*/  IMAD.IADD R16, R37, 0x1, R45 ;  /* 0x0000000125107824 */ /* 0x001fe200078e022d */
[----:B------:R-:W0:Y:S03]  /*1a50*/  S2R R24, SR_LANEID ;  /* 0x0000000000187919 */ /* 0x000e260000000000 */
[----:B------:R-:W-:Y:S02]  /*1a60*/  IMAD.IADD R17, R34, 0x1, R16 ;  /* 0x0000000122117824 */ /* 0x000fe400078e0210 */
[----:B------:R-:W-:Y:S02]  /*1a70*/  BAR.SYNC.DEFER_BLOCKING 0x0 ;  /* 0x0000000000007b1d */ /* 0x000fe40000010000 */
[----:B------:R-:W-:-:S04]  /*1a80*/  IMAD.IADD R22, R35, 0x1, R17 ;  /* 0x0000000123167824 */ /* 0x000fc800078e0211 */
[----:B------:R-:W-:-:S04]  /*1a90*/  IMAD.IADD R23, R32, 0x1, R22 ;  /* 0x0000000120177824 */ /* 0x000fc800078e0216 */
[----:B------:R-:W-:-:S04]  /*1aa0*/  IMAD.IADD R20, R33, 0x1, R23 ;  /* 0x0000000121147824 */ /* 0x000fc800078e0217 */
[----:B------:R-:W-:Y:S01]  /*1ab0*/  IMAD.IADD R21, R18, 0x1, R20 ;  /* 0x0000000112157824 */ /* 0x000fe200078e0214 */
[----:B--2---:R-:W-:-:S03]  /*1ac0*/  ULEA UR5, UR6, UR5, 0x18 ;  /* 0x0000000506057291 */ /* 0x004fc6000f8ec0ff */
[----:B------:R-:W-:Y:S01]  /*1ad0*/  IMAD.IADD R18, R19, 0x1, R21 ;  /* 0x0000000113127824 */ /* 0x000fe200078e0215 */
[----:B------:R-:W2:Y:S03]  /*1ae0*/  LDCU.64 UR6, c[0x0][0x388] ;  /* 0x00007100ff0677ac */ /* 0x000ea60008000a00 */
[----:B------:R-:W-:Y:S01]  /*1af0*/  IMAD.IADD R19, R14, 0x1, R18 ;  /* 0x000000010e137824 */ /* 0x000fe200078e0212 */
[----:B-1----:R-:W-:-:S03]  /*1b00*/  SHF.R.U32.HI R3, RZ, 0x5, R3 ;  /* 0x00000005ff037819 */ /* 0x002fc60000011603 */
[----:B------:R-:W-:Y:S02]  /*1b10*/  IMAD.IADD R14, R15, 0x1, R19 ;  /* 0x000000010f0e7824 */ /* 0x000fe400078e0213 */
[----:B0-----:R-:W-:Y:S02]  /*1b20*/  IMAD R3, R3, 0x2c0, R24 ;  /* 0x000002c003037824 */ /* 0x001fe400078e0218 */
[----:B------:R-:W-:-:S03]  /*1b30*/  IMAD.IADD R15, R12, 0x1, R14 ;  /* 0x000000010c0f7824 */ /* 0x000fc600078e020e */
[----:B------:R-:W-:Y:S01]  /*1b40*/  LEA R49, R3, UR5, 0x2 ;  /* 0x0000000503317c11 */ /* 0x000fe2000f8e10ff */
[----:B------:R-:W-:Y:S01]  /*1b50*/  IMAD.IADD R12, R13, 0x1, R15 ;  /* 0x000000010d0c7824 */ /* 0x000fe200078e020f */
[----:B--2---:R-:W-:-:S03]  /*1b60*/  IADD3 R38, P0, PT, R38, UR6, RZ ;  /* 0x0000000626267c10 */ /* 0x004fc6000ff1e0ff */
[----:B------:R-:W-:Y:S02]  /*1b70*/  IMAD.IADD R13, R10, 0x1, R12 ;  /* 0x000000010a0d7824 */ /* 0x000fe400078e020c */
[----:B------:R-:W-:Y:S01]  /*1b80*/  IMAD R24, R24, 0x54, R49 ;  /* 0x0000005418187824 */ /* 0x000fe200078e0231 */
[----:B------:R-:W-:Y:S01]  /*1b90*/  IADD3.X R39, PT, PT, R0, UR7, RZ, P0, !PT ;  /* 0x0000000700277c10 */ /* 0x000fe200087fe4ff */
[----:B------:R-:W-:-:S03]  /*1ba0*/  IMAD.IADD R10, R11, 0x1, R13 ;  /* 0x000000010b0a7824 */ /* 0x000fc600078e020d */
[----:B------:R-:W-:Y:S01]  /*1bb0*/  STS.64 [R24], R44 ;  /* 0x0000002c18007388 */ /* 0x000fe20000000a00 */
[----:B------:R-:W-:-:S03]  /*1bc0*/  IMAD.IADD R11, R8, 0x1, R10 ;  /* 0x00000001080b7824 */ /* 0x000fc600078e020a */
[----:B------:R-:W-:Y:S01]  /*1bd0*/  STS.64 [R24+0x8], R16 ;  /* 0x0000081018007388 */ /* 0x000fe20000000a00 */
        /* <DEDUP_REMOVED lines=11> */
[----:B------:R-:W-:Y:S04]  /*1c90*/  STS.64 [R24+0x38], R10 ;  /* 0x0000380a18007388 */ /* 0x000fe80000000a00 */
[----:B------:R-:W-:Y:S04]  /*1ca0*/  STS.64 [R24+0x40], R8 ;  /* 0x0000400818007388 */ /* 0x000fe80000000a00 */
[----:B------:R-:W-:Y:S04]  /*1cb0*/  STS.64 [R24+0x48], R6 ;  /* 0x0000480618007388 */ /* 0x000fe80000000a00 */
[----:B------:R-:W-:Y:S01]  /*1cc0*/  STS.64 [R24+0x50], R4 ;  /* 0x0000500418007388 */ /* 0x000fe20000000a00 */
[----:B------:R-:W-:-:S03]  /*1cd0*/  NOP ;  /* 0x0000000000007918 */ /* 0x000fc60000000000 */
[----:B------:R-:W0:Y:S04]  /*1ce0*/  LDS R3, [R49] ;  /* 0x0000000031037984 */ /* 0x000e280000000800 */
[----:B------:R-:W1:Y:S04]  /*1cf0*/  LDS R17, [R49+0x80] ;  /* 0x0000800031117984 */ /* 0x000e680000000800 */
        /* <DEDUP_REMOVED lines=43> */
.L_x_93:
[----:B------:R-:W-:-:S13]  /*1fb0*/  ISETP.NE.AND P0, PT, R0, RZ, PT ;  /* 0x000000ff0000720c */ /* 0x000fda0003f05270 */
[----:B------:R-:W-:Y:S05]  /*1fc0*/  @!P0 EXIT ;  /* 0x000000000000894d */ /* 0x000fea0003800000 */
[----:B------:R-:W0:Y:S02]  /*1fd0*/  LDC.64 R4, c[0x0][0x380] ;  /* 0x0000e000ff047b82 */ /* 0x000e240000000a00 */
[----:B0-----:R-:W-:-:S05]  /*1fe0*/  IMAD.WIDE.U32 R4, R7, 0x4, R4 ;  /* 0x0000000407047825 */ /* 0x001fca00078e0004 */
[----:B------:R0:W2:Y:S01]  /*1ff0*/  LDG.E R6, desc[UR8][R4.64] ;  /* 0x0000000804067981 */ /* 0x0000a2000c1e1900 */
[----:B------:R-:W3:Y:S02]  /*2000*/  S2R R2, SR_TID.X ;  /* 0x0000000000027919 */ /* 0x000ee40000002100 */
[C---:B---3--:R-:W-:Y:S02]  /*2010*/  LOP3.LUT R3, R2.reuse, 0x1f, RZ, 0xc0, !PT ;  /* 0x0000001f02037812 */ /* 0x048fe400078ec0ff */
[----:B------:R-:W-:-:S05]  /*2020*/  LOP3.LUT R8, R2, 0x3e0, RZ, 0xc0, !PT ;  /* 0x000003e002087812 */ /* 0x000fca00078ec0ff */
[----:B------:R-:W-:-:S04]  /*2030*/  IMAD R3, R8, 0x16, R3 ;  /* 0x0000001608037824 */ /* 0x000fc800078e0203 */
[C---:B------:R-:W-:Y:S01]  /*2040*/  VIADD R7, R3.reuse, 0x20 ;  /* 0x0000002003077836 */ /* 0x040fe20000000000 */
[C---:B------:R-:W-:Y:S01]  /*2050*/  ISETP.GE.U32.AND P6, PT, R3.reuse, R0, PT ;  /* 0x000000000300720c */ /* 0x040fe20003fc6070 */
[C---:B------:R-:W-:Y:S01]  /*2060*/  VIADD R9, R3.reuse, 0x40 ;  /* 0x0000004003097836 */ /* 0x040fe20000000000 */
[C---:B0-----:R-:W-:Y:S01]  /*2070*/  LEA R4, P1, R3.reuse, R4, 0x2 ;  /* 0x0000000403047211 */ /* 0x041fe200078210ff */
[----:B------:R-:W-:Y:S01]  /*2080*/  VIADD R11, R3, 0x60 ;  /* 0x00000060030b7836 */ /* 0x000fe20000000000 */
[-C--:B------:R-:W-:Y:S01]  /*2090*/  ISETP.GE.U32.AND P5, PT, R7, R0.reuse, PT ;  /* 0x000000000700720c */ /* 0x080fe20003fa6070 */
[----:B------:R-:W-:Y:S01]  /*20a0*/  VIADD R7, R3, 0x80 ;  /* 0x0000008003077836 */ /* 0x000fe20000000000 */
[-C--:B------:R-:W-:Y:S01]  /*20b0*/  ISETP.GE.U32.AND P0, PT, R9, R0.reuse, PT ;  /* 0x000000000900720c */ /* 0x080fe20003f06070 */
[----:B------:R-:W-:Y:S01]  /*20c0*/  IMAD.X R5, RZ, RZ, R5, P1 ;  /* 0x000000ffff057224 */ /* 0x000fe200008e0605 */
[-C--:B------:R-:W-:Y:S01]  /*20d0*/  ISETP.GE.U32.AND P4, PT, R11, R0.reuse, PT ;  /* 0x000000000b00720c */ /* 0x080fe20003f86070 */
[----:B------:R-:W-:Y:S01]  /*20e0*/  VIADD R9, R3, 0xa0 ;  /* 0x000000a003097836 */ /* 0x000fe20000000000 */
[----:B------:R-:W-:Y:S01]  /*20f0*/  ISETP.GE.U32.AND P3, PT, R7, R0, PT ;  /* 0x000000000700720c */ /* 0x000fe20003f66070 */
[----:B------:R-:W-:-:S03]  /*2100*/  VIADD R7, R3, 0xc0 ;  /* 0x000000c003077836 */ /* 0x000fc60000000000 */
[-C--:B------:R-:W-:Y:S01]  /*2110*/  ISETP.GE.U32.AND P2, PT, R9, R0.reuse, PT ;  /* 0x000000000900720c */ /* 0x080fe20003f46070 */
[----:B------:R-:W-:Y:S01]  /*2120*/  VIADD R9, R3, 0x100 ;  /* 0x0000010003097836 */ /* 0x000fe20000000000 */
[-C--:B------:R-:W-:Y:S01]  /*2130*/  ISETP.GE.U32.AND P1, PT, R7, R0.reuse, PT ;  /* 0x000000000700720c */ /* 0x080fe20003f26070 */
[C---:B------:R-:W-:Y:S02]  /*2140*/  VIADD R7, R3.reuse, 0xe0 ;  /* 0x000000e003077836 */ /* 0x040fe40000000000 */
[----:B------:R-:W-:Y:S02]  /*2150*/  VIADD R39, R3, 0x2a0 ;  /* 0x000002a003277836 */ /* 0x000fe40000000000 */
[----:B--2---:R-:W-:Y:S02]  /*2160*/  IMAD.MOV.U32 R16, RZ, RZ, R6 ;  /* 0x000000ffff107224 */ /* 0x004fe400078e0006 */
[----:B------:R-:W2:Y:S01]  /*2170*/  @!P6 LDG.E R6, desc[UR8][R4.64] ;  /* 0x000000080406e981 */ /* 0x000ea2000c1e1900 */
[----:B------:R-:W-:Y:S01]  /*2180*/  ISETP.GE.U32.AND P6, PT, R7, R0, PT ;  /* 0x000000000700720c */ /* 0x000fe20003fc6070 */
[----:B------:R-:W-:-:S02]  /*2190*/  IMAD.MOV.U32 R10, RZ, RZ, R16 ;  /* 0x000000ffff0a7224 */ /* 0x000fc400078e0010 */
[----:B------:R-:W-:Y:S02]  /*21a0*/  VIADD R7, R3, 0x120 ;  /* 0x0000012003077836 */ /* 0x000fe40000000000 */
[--C-:B------:R-:W-:Y:S02]  /*21b0*/  IMAD.MOV.U32 R12, RZ, RZ, R16.reuse ;  /* 0x000000ffff0c7224 */ /* 0x100fe400078e0010 */
[----:B------:R-:W3:Y:S01]  /*21c0*/  @!P0 LDG.E R10, desc[UR8][R4.64+0x100] ;  /* 0x00010008040a8981 */ /* 0x000ee2000c1e1900 */
[-C--:B------:R-:W-:Y:S01]  /*21d0*/  ISETP.GE.U32.AND P0, PT, R7, R0.reuse, PT ;  /* 0x000000000700720c */ /* 0x080fe20003f06070 */
[----:B------:R-:W-:Y:S02]  /*21e0*/  VIADD R7, R3, 0x140 ;  /* 0x0000014003077836 */ /* 0x000fe40000000000 */
[--C-:B------:R-:W-:Y:S01]  /*21f0*/  IMAD.MOV.U32 R8, RZ, RZ, R16.reuse ;  /* 0x000000ffff087224 */ /* 0x100fe200078e0010 */
[----:B------:R-:W4:Y:S01]  /*2200*/  @!P4 LDG.E R12, desc[UR8][R4.64+0x180] ;  /* 0x00018008040cc981 */ /* 0x000f22000c1e1900 */
[----:B------:R-:W-:Y:S01]  /*2210*/  IMAD.MOV.U32 R18, RZ, RZ, R16 ;  /* 0x000000ffff127224 */ /* 0x000fe200078e0010 */
[----:B------:R-:W-:Y:S01]  /*2220*/  ISETP.GE.U32.AND P4, PT, R7, R0, PT ;  /* 0x000000000700720c */ /* 0x000fe20003f86070 */
[----:B------:R-:W-:-:S02]  /*2230*/  VIADD R7, R3, 0x180 ;  /* 0x0000018003077836 */ /* 0x000fc40000000000 */
[----:B------:R-:W4:Y:S01]  /*2240*/  @!P5 LDG.E R8, desc[UR8][R4.64+0x80] ;  /* 0x000080080408d981 */ /* 0x000f22000c1e1900 */
[-C--:B------:R-:W-:Y:S01]  /*2250*/  ISETP.GE.U32.AND P5, PT, R9, R0.reuse, PT ;  /* 0x000000000900720c */ /* 0x080fe20003fa6070 */
[--C-:B------:R-:W-:Y:S02]  /*2260*/  IMAD.MOV.U32 R20, RZ, RZ, R16.reuse ;  /* 0x000000ffff147224 */ /* 0x100fe400078e0010 */
[----:B------:R-:W4:Y:S01]  /*2270*/  @!P2 LDG.E R18, desc[UR8][R4.64+0x280] ;  /* 0x000280080412a981 */ /* 0x000f22000c1e1900 */
[-C--:B------:R-:W-:Y:S01]  /*2280*/  ISETP.GE.U32.AND P2, PT, R7, R0.reuse, PT ;  /* 0x000000000700720c */ /* 0x080fe20003f46070 */
[C---:B------:R-:W-:Y:S02]  /*2290*/  VIADD R7, R3.reuse, 0x1a0 ;  /* 0x000001a003077836 */ /* 0x040fe40000000000 */
[--C-:B------:R-:W-:Y:S01]  /*22a0*/  IMAD.MOV.U32 R14, RZ, RZ, R16.reuse ;  /* 0x000000ffff0e7224 */ /* 0x100fe200078e0010 */
[----:B------:R-:W4:Y:S01]  /*22b0*/  @!P1 LDG.E R20, desc[UR8][R4.64+0x300] ;  /* 0x0003000804149981 */ /* 0x000f22000c1e1900 */
[----:B------:R-:W-:Y:S01]  /*22c0*/  VIADD R9, R3, 0x160 ;  /* 0x0000016003097836 */ /* 0x000fe20000000000 */
[----:B------:R-:W-:Y:S01]  /*22d0*/  ISETP.GE.U32.AND P1, PT, R7, R0, PT ;  /* 0x000000000700720c */ /* 0x000fe20003f26070 */
[----:B------:R-:W-:-:S02]  /*22e0*/  IMAD.MOV.U32 R24, RZ, RZ, R16 ;  /* 0x000000ffff187224 */ /* 0x000fc400078e0010 */
[----:B------:R-:W-:Y:S01]  /*22f0*/  VIADD R7, R3, 0x1e0 ;  /* 0x000001e003077836 */ /* 0x000fe20000000000 */
[----:B------:R-:W4:Y:S01]  /*2300*/  @!P3 LDG.E R14, desc[UR8][R4.64+0x200] ;  /* 0x00020008040eb981 */ /* 0x000f22000c1e1900 */
[--C-:B------:R-:W-:Y:S01]  /*2310*/  IMAD.MOV.U32 R22, RZ, RZ, R16.reuse ;  /* 0x000000ffff167224 */ /* 0x100fe200078e0010 */
[-C--:B------:R-:W-:Y:S01]  /*2320*/  ISETP.GE.U32.AND P3, PT, R9, R0.reuse, PT ;  /* 0x000000000900720c */ /* 0x080fe20003f66070 */
[----:B------:R-:W-:Y:S01]  /*2330*/  VIADD R9, R3, 0x1c0 ;  /* 0x000001c003097836 */ /* 0x000fe20000000000 */
[----:B------:R-:W4:Y:S01]  /*2340*/  @!P5 LDG.E R24, desc[UR8][R4.64+0x400] ;  /* 0x000400080418d981 */ /* 0x000f22000c1e1900 */
[--C-:B------:R-:W-:Y:S01]  /*2350*/  IMAD.MOV.U32 R26, RZ, RZ, R16.reuse ;  /* 0x000000ffff1a7224 */ /* 0x100fe200078e0010 */
[-C--:B------:R-:W-:Y:S01]  /*2360*/  ISETP.GE.U32.AND P5, PT, R7, R0.reuse, PT ;  /* 0x000000000700720c */ /* 0x080fe20003fa6070 */
[----:B------:R-:W-:Y:S01]  /*2370*/  VIADD R7, R3, 0x200 ;  /* 0x0000020003077836 */ /* 0x000fe20000000000 */
[----:B------:R-:W4:Y:S01]  /*2380*/  @!P6 LDG.E R22, desc[UR8][R4.64+0x380] ;  /* 0x000380080416e981 */ /* 0x000f22000c1e1900 */
[----:B------:R-:W-:Y:S01]  /*2390*/  ISETP.GE.U32.AND P6, PT, R9, R0, PT ;  /* 0x000000000900720c */ /* 0x000fe20003fc6070 */
[----:B------:R-:W-:-:S02]  /*23a0*/  IMAD.MOV.U32 R28, RZ, RZ, R16 ;  /* 0x000000ffff1c7224 */ /* 0x000fc400078e0010 */
[--C-:B------:R-:W-:Y:S01]  /*23b0*/  IMAD.MOV.U32 R30, RZ, RZ, R16.reuse ;  /* 0x000000ffff1e7224 */ /* 0x100fe200078e0010 */
[----:B------:R-:W4:Y:S01]  /*23c0*/  @!P0 LDG.E R26, desc[UR8][R4.64+0x480] ;  /* 0x00048008041a8981 */ /* 0x000f22000c1e1900 */
[-C--:B------:R-:W-:Y:S01]  /*23d0*/  ISETP.GE.U32.AND P0, PT, R7, R0.reuse, PT ;  /* 0x000000000700720c */ /* 0x080fe20003f06070 */
[C---:B------:R-:W-:Y:S02]  /*23e0*/  VIADD R9, R3.reuse, 0x220 ;  /* 0x0000022003097836 */ /* 0x040fe40000000000 */
[----:B------:R-:W-:Y:S01]  /*23f0*/  VIADD R7, R3, 0x240 ;  /* 0x0000024003077836 */ /* 0x000fe20000000000 */
[----:B------:R-:W4:Y:S01]  /*2400*/  @!P4 LDG.E R28, desc[UR8][R4.64+0x500] ;  /* 0x00050008041cc981 */ /* 0x000f22000c1e1900 */
[--C-:B------:R-:W-:Y:S01]  /*2410*/  IMAD.MOV.U32 R32, RZ, RZ, R16.reuse ;  /* 0x000000ffff207224 */ /* 0x100fe200078e0010 */
[-C--:B------:R-:W-:Y:S01]  /*2420*/  ISETP.GE.U32.AND P4, PT, R9, R0.reuse, PT ;  /* 0x000000000900720c */ /* 0x080fe20003f86070 */
[--C-:B------:R-:W-:Y:S01]  /*2430*/  IMAD.MOV.U32 R34, RZ, RZ, R16.reuse ;  /* 0x000000ffff227224 */ /* 0x100fe200078e0010 */
[----:B------:R-:W4:Y:S01]  /*2440*/  @!P3 LDG.E R30, desc[UR8][R4.64+0x580] ;  /* 0x00058008041eb981 */ /* 0x000f22000c1e1900 */
[----:B------:R-:W-:Y:S01]  /*2450*/  IMAD.MOV.U32 R36, RZ, RZ, R16 ;  /* 0x000000ffff247224 */ /* 0x000fe200078e0010 */
[----:B------:R-:W-:Y:S01]  /*2460*/  ISETP.GE.U32.AND P3, PT, R7, R0, PT ;  /* 0x000000000700720c */ /* 0x000fe20003f66070 */
[C---:B------:R-:W-:Y:S01]  /*2470*/  VIADD R7, R3.reuse, 0x260 ;  /* 0x0000026003077836 */ /* 0x040fe20000000000 */
[----:B------:R-:W4:Y:S01]  /*2480*/  @!P2 LDG.E R32, desc[UR8][R4.64+0x600] ;  /* 0x000600080420a981 */ /* 0x000f22000c1e1900 */
[----:B------:R-:W-:-:S03]  /*2490*/  VIADD R9, R3, 0x280 ;  /* 0x0000028003097836 */ /* 0x000fc60000000000 */
[----:B------:R-:W4:Y:S01]  /*24a0*/  @!P1 LDG.E R34, desc[UR8][R4.64+0x680] ;  /* 0x0006800804229981 */ /* 0x000f22000c1e1900 */
[-C--:B------:R-:W-:Y:S02]  /*24b0*/  ISETP.GE.U32.AND P2, PT, R7, R0.reuse, PT ;  /* 0x000000000700720c */ /* 0x080fe40003f46070 */
[-C--:B------:R-:W-:Y:S01]  /*24c0*/  ISETP.GE.U32.AND P1, PT, R9, R0.reuse, PT ;  /* 0x000000000900720c */ /* 0x080fe20003f26070 */
[----:B------:R-:W4:Y:S01]  /*24d0*/  @!P6 LDG.E R36, desc[UR8][R4.64+0x700] ;  /* 0x000700080424e981 */ /* 0x000f22000c1e1900 */
[----:B------:R-:W-:Y:S01]  /*24e0*/  ISETP.GE.U32.AND P6, PT, R39, R0, PT ;  /* 0x000000002700720c */ /* 0x000fe20003fc6070 */
[--C-:B------:R-:W-:Y:S02]  /*24f0*/  IMAD.MOV.U32 R46, RZ, RZ, R16.reuse ;  /* 0x000000ffff2e7224 */ /* 0x100fe400078e0010 */
[--C-:B------:R-:W-:Y:S02]  /*2500*/  IMAD.MOV.U32 R48, RZ, RZ, R16.reuse ;  /* 0x000000ffff307224 */ /* 0x100fe400078e0010 */
[----:B------:R-:W-:-:S02]  /*2510*/  IMAD.MOV.U32 R50, RZ, RZ, R16 ;  /* 0x000000ffff327224 */ /* 0x000fc400078e0010 */
        /* <DEDUP_REMOVED lines=13> */
[----:B------:R-:W-:Y:S01]  /*25f0*/  UMOV UR4, 0x400 ;  /* 0x0000040000047882 */ /* 0x000fe20000000000 */
[----:B------:R-:W-:Y:S01]  /*2600*/  ISETP.NE.AND P0, PT, R42, RZ, PT ;  /* 0x000000ff2a00720c */ /* 0x000fe20003f05270 */
[----:B-1----:R-:W-:-:S02]  /*2610*/  ULEA UR4, UR5, UR4, 0x18 ;  /* 0x0000000405047291 */ /* 0x002fc4000f8ec0ff */
[----:B0-----:R-:W-:-:S05]  /*2620*/  IMAD R41, R43, 0x2c0, R38 ;  /* 0x000002c02b297824 */ /* 0x001fca00078e0226 */
        /* <DEDUP_REMOVED lines=39> */
[----:B------:R-:W-:Y:S02]  /*28a0*/  ISETP.NE.AND P1, PT, R38, 0x1f, PT ;  /* 0x0000001f2600780c */ /* 0x000fe40003f25270 */
[----:B---3--:R-:W-:Y:S02]  /*28b0*/  IADD3 R16, PT, PT, R8, R7, R16 ;  /* 0x0000000708107210 */ /* 0x008fe40007ffe010 */
[----:B------:R-:W-:Y:S02]  /*28c0*/  ISETP.NE.AND P2, PT, R43, 0xb, PT ;  /* 0x0000000b2b00780c */ /* 0x000fe40003f45270 */
        /* <DEDUP_REMOVED lines=52> */
[----:B------:R-:W-:Y:S02]  /*2c10*/  ISETP.NE.AND P1, PT, R38, RZ, PT ;  /* 0x000000ff2600720c */ /* 0x000fe40003f25270 */
[----:B------:R-:W-:Y:S01]  /*2c20*/  SEL R16, R25, R16, !P0 ;  /* 0x0000001019107207 */ /* 0x000fe20004000000 */
[----:B------:R-:W-:Y:S01]  /*2c30*/  @!P2 IMAD.IADD R16, R26, 0x1, R25 ;  /* 0x000000011a10a824 */ /* 0x000fe200078e0219 */
[----:B------:R-:W-:-:S02]  /*2c40*/  ISETP.GE.U32.AND P0, PT, R2, 0x20, PT ;  /* 0x000000200200780c */ /* 0x000fc40003f06070 */
[----:B------:R-:W-:Y:S02]  /*2c50*/  SEL R37, R37, RZ, P1 ;  /* 0x000000ff25257207 */ /* 0x000fe40000800000 */
[----:B------:R-:W-:-:S04]  /*2c60*/  SEL R17, R16, RZ, P0 ;  /* 0x000000ff10117207 */ /* 0x000fc80000000000 */
[----:B-----5:R-:W-:Y:S01]  /*2c70*/  IADD3 R44, PT, PT, R17, R37, R44 ;  /* 0x00000025112c7210 */ /* 0x020fe20007ffe02c */
[----:B------:R-:W-:Y:S06]  /*2c80*/  BRA `(.L_x_111) ;  /* 0x0000000c00e87947 */ /* 0x000fec0003800000 */
.L_x_110:
[----:B0-2---:R-:W-:Y:S02]  /*2c90*/  IADD3 R16, PT, PT, R6, R5, R4 ;  /* 0x0000000506107210 */ /* 0x005fe40007ffe004 */
[----:B------:R-:W-:Y:S02]  /*2ca0*/  ISETP.NE.AND P1, PT, R38, 0x1f, PT ;  /* 0x0000001f2600780c */ /* 0x000fe40003f25270 */
        /* <DEDUP_REMOVED lines=52> */
[----:B------:R-:W-:Y:S01]  /*2ff0*/  SEL R16, R23, R16, !P0 ;  /* 0x0000001017107207 */ /* 0x000fe20004000000 */
[----:B------:R-:W-:Y:S01]  /*3000*/  IMAD.IADD R23, R44, 0x1, -R37 ;  /* 0x000000012c177824 */ /* 0x000fe200078e0a25 */
[C---:B------:R-:W-:Y:S02]  /*3010*/  ISETP.NE.AND P0, PT, R43.reuse, 0xa, PT ;  /* 0x0000000a2b00780c */ /* 0x040fe40003f05270 */
[----:B------:R-:W-:Y:S02]  /*3020*/  SEL R16, R24, R16, !P1 ;  /* 0x0000001018107207 */ /* 0x000fe40004800000 */
[----:B------:R-:W-:Y:S02]  /*3030*/  ISETP.NE.AND P1, PT, R43, 0xb, PT ;  /* 0x0000000b2b00780c */ /* 0x000fe40003f25270 */
[----:B------:R-:W-:Y:S02]  /*3040*/  SEL R16, R25, R16, !P0 ;  /* 0x0000001019107207 */ /* 0x000fe40004000000 */
[----:B------:R-:W-:-:S02]  /*3050*/  ISETP.GT.U32.AND P0, PT, R2, 0x1f, PT ;  /* 0x0000001f0200780c */ /* 0x000fc40003f04070 */
[----:B------:R-:W-:Y:S02]  /*3060*/  SEL R17, R23, RZ, P2 ;  /* 0x000000ff17117207 */ /* 0x000fe40001000000 */
        /* <DEDUP_REMOVED lines=20> */
.L_x_157:
[----:B------:R-:W-:Y:S05]  /*31b0*/  @!P0 BRA `(.L_x_114) ;  /* 0x0000000000748947 */ /* 0x000fea0003800000 */
[----:B------:R-:W-:-:S07]  /*31c0*/  IMAD.MOV.U32 R20, RZ, RZ, 0x3b8 ;  /* 0x000003b8ff147424 */ /* 0x000fce00078e00ff */
.L_x_116:
        /* <DEDUP_REMOVED lines=27> */
.L_x_160:
[----:B------:R-:W-:Y:S05]  /*3380*/  @P0 BRA `(.L_x_116) ;  /* 0xfffffffc00900947 */ /* 0x000fea000383ffff */
.L_x_114:
[----:B------:R-:W-:Y:S01]  /*3390*/  UMOV UR5, 0xffffffff ;  /* 0xffffffff00057882 */ /* 0x000fe20000000000 */
[----:B------:R-:W-:Y:S02]  /*33a0*/  ISETP.NE.AND P0, PT, R18, 0x65, PT ;  /* 0x000000651200780c */ /* 0x000fe40003f05270 */
[----:B------:R-:W-:Y:S11]  /*33b0*/  BRA.DIV UR5, `(.L_x_117) ;  /* 0x0000001e05047947 */ /* 0x000ff6000b800000 */
[----:B------:R-:W0:Y:S01]  /*33c0*/  S2R R26, SR_GEMASK ;  /* 0x00000000001a7919 */ /* 0x000e220000003c00 */
[----:B------:R-:W-:Y:S01]  /*33d0*/  VOTE.ANY R21, PT, !P0 ;  /* 0x0000000000157806 */ /* 0x000fe200040e0100 */
[----:B------:R-:W-:-:S03]  /*33e0*/  VIADD R17, R38, 0x2 ;  /* 0x0000000226117836 */ /* 0x000fc60000000000 */
[----:B0-----:R-:W-:-:S05]  /*33f0*/  LOP3.LUT R21, R21, 0x80000000, R26, 0xec, !PT ;  /* 0x8000000015157812 */ /* 0x001fca00078eec1a */
[----:B------:R-:W-:-:S05]  /*3400*/  VIADD R16, R21, 0xffffffff ;  /* 0xffffffff15107836 */ /* 0x000fca0000000000 */
[----:B------:R-:W-:Y:S01]  /*3410*/  LOP3.LUT R16, R21, R16, RZ, 0xc, !PT ;  /* 0x0000001015107212 */ /* 0x000fe200078e0cff */
[----:B------:R-:W-:-:S03]  /*3420*/  VIADD R21, R38, 0x10 ;  /* 0x0000001026157836 */ /* 0x000fc60000000000 */
[----:B------:R-:W0:Y:S02]  /*3430*/  POPC R20, R16 ;  /* 0x0000001000147309 */ /* 0x000e240000000000 */
[----:B0-----:R-:W0:Y:S01]  /*3440*/  SHFL.DOWN PT, R22, R19, 0x1, R20 ;  /* 0x0820000013167989 */ /* 0x001e2200000e0014 */
[-C--:B------:R-:W-:Y:S02]  /*3450*/  ISETP.GE.AND P0, PT, R38, R20.reuse, PT ;  /* 0x000000142600720c */ /* 0x080fe40003f06270 */
[-C--:B------:R-:W-:Y:S02]  /*3460*/  ISETP.GT.AND P2, PT, R21, R20.reuse, PT ;  /* 0x000000141500720c */ /* 0x080fe40003f44270 */
[----:B0-----:R-:W-:Y:S02]  /*3470*/  SEL R22, R22, RZ, !P0 ;  /* 0x000000ff16167207 */ /* 0x001fe40004000000 */
[----:B------:R-:W-:Y:S01]  /*3480*/  ISETP.GT.AND P0, PT, R17, R20, PT ;  /* 0x000000141100720c */ /* 0x000fe20003f04270 */
[----:B------:R-:W-:-:S02]  /*3490*/  VIADD R17, R38, 0x4 ;  /* 0x0000000426117836 */ /* 0x000fc40000000000 */
        /* <DEDUP_REMOVED lines=8> */
[----:B------:R-:W-:Y:S02]  /*3520*/  ISETP.GT.AND P0, PT, R17, R20, PT ;  /* 0x000000141100720c */ /* 0x000fe40003f04270 */
[----:B------:R-:W0:Y:S01]  /*3530*/  LDC.64 R16, c[0x0][0x390] ;  /* 0x0000e400ff107b82 */ /* 0x000e220000000a00 */
[----:B------:R-:W-:-:S05]  /*3540*/  IMAD.IADD R19, R45, 0x1, R22 ;  /* 0x000000012d137824 */ /* 0x000fca00078e0216 */
[----:B------:R-:W1:Y:S01]  /*3550*/  SHFL.DOWN PT, R22, R19, 0x8, R20 ;  /* 0x0900000013167989 */ /* 0x000e6200000e0014 */
[----:B0-----:R-:W-:-:S05]  /*3560*/  IADD3 R44, P3, PT, R16, 0x100, RZ ;  /* 0x00000100102c7810 */ /* 0x001fca0007f7e0ff */
[----:B------:R-:W-:Y:S01]  /*3570*/  IMAD.X R45, RZ, RZ, R17, P3 ;  /* 0x000000ffff2d7224 */ /* 0x000fe200018e0611 */
[----:B-1----:R-:W-:Y:S02]  /*3580*/  SEL R22, R22, RZ, !P0 ;  /* 0x000000ff16167207 */ /* 0x002fe40004000000 */
[----:B------:R-:W-:-:S03]  /*3590*/  ISETP.NE.AND P0, PT, R18, 0x65, PT ;  /* 0x000000651200780c */ /* 0x000fc60003f05270 */
[----:B------:R-:W-:-:S05]  /*35a0*/  IMAD.IADD R43, R19, 0x1, R22 ;  /* 0x00000001132b7824 */ /* 0x000fca00078e0216 */
[----:B------:R-:W0:Y:S05]  /*35b0*/  SHFL.DOWN PT, R22, R43, 0x10, R20 ;  /* 0x0a0000002b167989 */ /* 0x000e2a00000e0014 */
[----:B------:R-:W-:Y:S02]  /*35c0*/  VOTE.ALL P0, P0 ;  /* 0x0000000000ff7806 */ /* 0x000fe40000000000 */
[----:B0-----:R-:W-:-:S05]  /*35d0*/  SEL R22, R22, RZ, !P2 ;  /* 0x000000ff16167207 */ /* 0x001fca0005000000 */
[----:B------:R-:W-:-:S07]  /*35e0*/  IMAD.IADD R46, R43, 0x1, R22 ;  /* 0x000000012b2e7824 */ /* 0x000fce00078e0216 */
.L_x_169:
[----:B------:R-:W-:Y:S05]  /*35f0*/  @!P0 BRA `(.L_x_118) ;  /* 0x00000004002c8947 */ /* 0x000fea0003800000 */
[----:B------:R-:W-:-:S07]  /*3600*/  IMAD.MOV.U32 R43, RZ, RZ, 0x3b8 ;  /* 0x000003b8ff2b7424 */ /* 0x000fce00078e00ff */
.L_x_124:
        /* <DEDUP_REMOVED lines=8> */
.L_x_172:
[----:B------:R-:W-:Y:S05]  /*3690*/  @!P0 BRA `(.L_x_120) ;  /* 0x0000000000748947 */ /* 0x000fea0003800000 */
[----:B------:R-:W-:-:S07]  /*36a0*/  IMAD.MOV.U32 R20, RZ, RZ, R43 ;  /* 0x000000ffff147224 */ /* 0x000fce00078e002b */
.L_x_122:
        /* <DEDUP_REMOVED lines=27> */
.L_x_175:
[----:B------:R-:W-:Y:S05]  /*3860*/  @P0 BRA `(.L_x_122) ;  /* 0xfffffffc00900947 */ /* 0x000fea000383ffff */
.L_x_120:
[----:B------:R-:W-:Y:S01]  /*3870*/  UMOV UR5, 0xffffffff ;  /* 0xffffffff00057882 */ /* 0x000fe20000000000 */
[----:B------:R-:W-:Y:S02]  /*3880*/  ISETP.NE.AND P0, PT, R18, 0x65, PT ;  /* 0x000000651200780c */ /* 0x000fe40003f05270 */
[----:B------:R-:W-:Y:S11]  /*3890*/  BRA.DIV UR5, `(.L_x_123) ;  /* 0x0000001e05107947 */ /* 0x000ff6000b800000 */
[----:B------:R-:W-:Y:S01]  /*38a0*/  VOTE.ANY R21, PT, !P0 ;  /* 0x0000000000157806 */ /* 0x000fe200040e0100 */
[----:B------:R-:W-:Y:S02]  /*38b0*/  VIADD R17, R38, 0x2 ;  /* 0x0000000226117836 */ /* 0x000fe40000000000 */
[----:B------:R-:W-:Y:S01]  /*38c0*/  VIADD R37, R37, 0xffffffe0 ;  /* 0xffffffe025257836 */ /* 0x000fe20000000000 */
[----:B------:R-:W-:-:S05]  /*38d0*/  LOP3.LUT R21, R21, 0x80000000, R26, 0xec, !PT ;  /* 0x8000000015157812 */ /* 0x000fca00078eec1a */
[----:B------:R-:W-:-:S05]  /*38e0*/  VIADD R16, R21, 0xffffffff ;  /* 0xffffffff15107836 */ /* 0x000fca0000000000 */
[----:B------:R-:W-:-:S04]  /*38f0*/  LOP3.LUT R16, R21, R16, RZ, 0xc, !PT ;  /* 0x0000001015107212 */ /* 0x000fc800078e0cff */
        /* <DEDUP_REMOVED lines=16> */
[----:B------:R-:W-:-:S03]  /*3a00*/  IMAD.IADD R19, R49, 0x1, R22 ;  /* 0x0000000131137824 */ /* 0x000fc600078e0216 */
[----:B------:R-:W-:Y:S02]  /*3a10*/  ISETP.GT.AND P2, PT, R17, R20, PT ;  /* 0x000000141100720c */ /* 0x000fe40003f44270 */
        /* <DEDUP_REMOVED lines=8> */
.L_x_184:
[----:B------:R-:W-:Y:S05]  /*3aa0*/  @P0 BRA `(.L_x_124) ;  /* 0xfffffff800d80947 */ /* 0x000fea000383ffff */
.L_x_118:
        /* <DEDUP_REMOVED lines=15> */
.L_x_112:
        /* <DEDUP_REMOVED lines=9> */
.L_x_111:
[----:B------:R-:W-:Y:S01]  /*3c30*/  IMAD.IADD R45, R4, 0x1, R44 ;  /* 0x00000001042d7824 */ /* 0x000fe200078e022c */
[----:B------:R-:W-:Y:S01]  /*3c40*/  BAR.SYNC.DEFER_BLOCKING 0x0 ;  /* 0x0000000000007b1d */ /* 0x000fe20000010000 */
[----:B------:R-:W-:Y:S02]  /*3c50*/  ISETP.NE.AND P0, PT, R2, RZ, PT ;  /* 0x000000ff0200720c */ /* 0x000fe40003f05270 */
[----:B------:R-:W-:-:S05]  /*3c60*/  IMAD.IADD R4, R5, 0x1, R45 ;  /* 0x0000000105047824 */ /* 0x000fca00078e022d */
[----:B------:R-:W0:Y:S01]  /*3c70*/  S2UR UR5, SR_CTAID.X ;  /* 0x00000000000579c3 */ /* 0x000e220000002500 */
[----:B------:R-:W-:Y:S01]  /*3c80*/  IMAD.IADD R5, R6, 0x1, R4 ;  /* 0x0000000106057824 */ /* 0x000fe200078e0204 */
[----:B------:R-:W1:Y:S03]  /*3c90*/  LDCU.64 UR6, c[0x0][0x388] ;  /* 0x00007100ff0677ac */ /* 0x000e660008000a00 */
[----:B------:R-:W-:-:S04]  /*3ca0*/  IMAD.IADD R6, R7, 0x1, R5 ;  /* 0x0000000107067824 */ /* 0x000fc800078e0205 */
[----:B------:R-:W-:-:S04]  /*3cb0*/  IMAD.IADD R7, R8, 0x1, R6 ;  /* 0x0000000108077824 */ /* 0x000fc800078e0206 */
[----:B------:R-:W-:-:S04]  /*3cc0*/  IMAD.IADD R8, R9, 0x1, R7 ;  /* 0x0000000109087824 */ /* 0x000fc800078e0207 */
[----:B------:R-:W-:Y:S01]  /*3cd0*/  IMAD.IADD R9, R10, 0x1, R8 ;  /* 0x000000010a097824 */ /* 0x000fe200078e0208 */
[----:B------:R-:W-:Y:S03]  /*3ce0*/  STS.64 [R40], R44 ;  /* 0x0000002c28007388 */ /* 0x000fe60000000a00 */
[----:B------:R-:W-:Y:S01]  /*3cf0*/  IMAD.IADD R10, R11, 0x1, R9 ;  /* 0x000000010b0a7824 */ /* 0x000fe200078e0209 */
[----:B------:R2:W-:Y:S03]  /*3d00*/  STS.64 [R40+0x8], R4 ;  /* 0x0000080428007388 */ /* 0x0005e60000000a00 */
[----:B------:R-:W-:Y:S01]  /*3d10*/  IMAD.IADD R11, R12, 0x1, R10 ;  /* 0x000000010c0b7824 */ /* 0x000fe200078e020a */
[----:B------:R3:W-:Y:S03]  /*3d20*/  STS.64 [R40+0x10], R6 ;  /* 0x0000100628007388 */ /* 0x0007e60000000a00 */
[----:B------:R-:W-:Y:S01]  /*3d30*/  IMAD.IADD R12, R13, 0x1, R11 ;  /* 0x000000010d0c7824 */ /* 0x000fe200078e020b */
[----:B------:R-:W-:Y:S03]  /*3d40*/  STS.64 [R40+0x18], R8 ;  /* 0x0000180828007388 */ /* 0x000fe60000000a00 */
[----:B------:R-:W-:Y:S01]  /*3d50*/  IMAD.IADD R13, R14, 0x1, R12 ;  /* 0x000000010e0d7824 */ /* 0x000fe200078e020c */
[----:B------:R-:W-:Y:S01]  /*3d60*/  STS.64 [R40+0x20], R10 ;  /* 0x0000200a28007388 */ /* 0x000fe20000000a00 */
[----:B--2---:R-:W0:Y:S02]  /*3d70*/  LDC R4, c[0x0][0x398] ;  /* 0x0000e600ff047b82 */ /* 0x004e240000000800 */
[----:B------:R-:W-:Y:S01]  /*3d80*/  IMAD.IADD R14, R15, 0x1, R13 ;  /* 0x000000010f0e7824 */ /* 0x000fe200078e020d */
[----:B------:R2:W-:Y:S03]  /*3d90*/  STS.64 [R40+0x28], R12 ;  /* 0x0000280c28007388 */ /* 0x0005e60000000a00 */
[----:B------:R-:W-:Y:S01]  /*3da0*/  IMAD.IADD R15, R28, 0x1, R14 ;  /* 0x000000011c0f7824 */ /* 0x000fe200078e020e */
[----:B------:R-:W4:Y:S03]  /*3db0*/  S2R R5, SR_TID.X ;  /* 0x0000000000057919 */ /* 0x000f260000002100 */
[----:B------:R-:W-:Y:S01]  /*3dc0*/  IMAD.IADD R16, R29, 0x1, R15 ;  /* 0x000000011d107824 */ /* 0x000fe200078e020f */
[----:B------:R-:W-:Y:S03]  /*3dd0*/  STS.64 [R40+0x30], R14 ;  /* 0x0000300e28007388 */ /* 0x000fe60000000a00 */
[----:B------:R-:W-:Y:S01]  /*3de0*/  IMAD.IADD R17, R30, 0x1, R16 ;  /* 0x000000011e117824 */ /* 0x000fe200078e0210 */
[----:B---3--:R-:W3:Y:S03]  /*3df0*/  S2R R6, SR_TID.X ;  /* 0x0000000000067919 */ /* 0x008ee60000002100 */
[----:B------:R-:W-:Y:S01]  /*3e00*/  IMAD.IADD R18, R31, 0x1, R17 ;  /* 0x000000011f127824 */ /* 0x000fe200078e0211 */
[----:B------:R-:W-:Y:S03]  /*3e10*/  STS.64 [R40+0x38], R16 ;  /* 0x0000381028007388 */ /* 0x000fe60000000a00 */
[----:B------:R-:W-:-:S02]  /*3e20*/  IMAD.IADD R19, R32, 0x1, R18 ;  /* 0x0000000120137824 */ /* 0x000fc400078e0212 */
[----:B0-----:R-:W-:Y:S02]  /*3e30*/  VIADD R4, R4, UR5 ;  /* 0x0000000504047c36 */ /* 0x001fe40008000000 */
[----:B------:R-:W-:Y:S01]  /*3e40*/  IMAD.IADD R20, R33, 0x1, R19 ;  /* 0x0000000121147824 */ /* 0x000fe200078e0213 */
[----:B------:R-:W-:Y:S01]  /*3e50*/  STS.64 [R40+0x40], R18 ;  /* 0x0000401228007388 */ /* 0x000fe20000000a00 */
[----:B--2---:R-:W-:Y:S02]  /*3e60*/  IMAD R12, R4, 0x2100, RZ ;  /* 0x00002100040c7824 */ /* 0x004fe400078e02ff */
[----:B------:R-:W-:-:S04]  /*3e70*/  IMAD.IADD R21, R34, 0x1, R20 ;  /* 0x0000000122157824 */ /* 0x000fc800078e0214 */
[----:B------:R-:W-:Y:S01]  /*3e80*/  IMAD.IADD R22, R35, 0x1, R21 ;  /* 0x0000000123167824 */ /* 0x000fe200078e0215 */
[----:B------:R-:W-:Y:S03]  /*3e90*/  STS.64 [R40+0x48], R20 ;  /* 0x0000481428007388 */ /* 0x000fe60000000a00 */
[----:B------:R-:W-:Y:S01]  /*3ea0*/  IMAD.IADD R23, R36, 0x1, R22 ;  /* 0x0000000124177824 */ /* 0x000fe200078e0216 */
[C---:B----4-:R-:W-:Y:S02]  /*3eb0*/  LOP3.LUT R4, R5.reuse, 0x1f, RZ, 0xc0, !PT ;  /* 0x0000001f05047812 */ /* 0x050fe400078ec0ff */
[----:B------:R-:W-:Y:S02]  /*3ec0*/  LOP3.LUT R10, R5, 0x3e0, RZ, 0xc0, !PT ;  /* 0x000003e0050a7812 */ /* 0x000fe400078ec0ff */
[----:B------:R-:W-:Y:S01]  /*3ed0*/  STS.64 [R40+0x50], R22 ;  /* 0x0000501628007388 */ /* 0x000fe20000000a00 */
[----:B------:R-:W-:-:S03]  /*3ee0*/  NOP ;  /* 0x0000000000007918 */ /* 0x000fc60000000000 */
[----:B------:R-:W-:Y:S01]  /*3ef0*/  LDS R45, [R41] ;  /* 0x00000000292d7984 */ /* 0x000fe20000000800 */
[----:B---3--:R-:W-:Y:S01]  /*3f00*/  LOP3.LUT R8, R6, 0x3e0, RZ, 0xc0, !PT ;  /* 0x000003e006087812 */ /* 0x008fe200078ec0ff */
[----:B------:R-:W-:Y:S02]  /*3f10*/  IMAD R10, R10, 0x16, R4 ;  /* 0x000000160a0a7824 */ /* 0x000fe400078e0204 */
        /* <DEDUP_REMOVED lines=20> */
[----:B------:R0:W-:Y:S04]  /*4060*/  LDS R25, [R41+0xa80] ;  /* 0x000a800029197984 */ /* 0x0001e80000000800 */
[----:B------:R2:W-:Y:S01]  /*4070*/  @!P0 STS [UR4+0x8400], R0 ;  /* 0x00840000ff008988 */ /* 0x0005e20008000804 */
[----:B------:R-:W-:Y:S01]  /*4080*/  BAR.SYNC.DEFER_BLOCKING 0x0 ;  /* 0x0000000000007b1d */ /* 0x000fe20000010000 */
[----:B0-----:R-:W-:Y:S01]  /*4090*/  LOP3.LUT R41, R6, 0x1f, RZ, 0xc0, !PT ;  /* 0x0000001f06297812 */ /* 0x001fe200078ec0ff */
[----:B------:R-:W-:Y:S01]  /*40a0*/  VIADD R6, R10, 0x60 ;  /* 0x000000600a067836 */ /* 0x000fe20000000000 */
[----:B------:R-:W-:-:S03]  /*40b0*/  IADD3 R5, P0, PT, R12, R3, RZ ;  /* 0x000000030c057210 */ /* 0x000fc60007f1e0ff */
[----:B------:R-:W-:Y:S02]  /*40c0*/  IMAD R8, R8, 0x16, R41 ;  /* 0x0000001608087824 */ /* 0x000fe400078e0229 */
[----:B--2---:R-:W-:Y:S01]  /*40d0*/  IMAD.X R0, RZ, RZ, RZ, P0 ;  /* 0x000000ffff007224 */ /* 0x004fe200000e06ff */
[----:B-1----:R-:W-:Y:S01]  /*40e0*/  LEA R4, P0, R5, UR6, 0x2 ;  /* 0x0000000605047c11 */ /* 0x002fe2000f8010ff */
[----:B------:R-:W-:-:S03]  /*40f0*/  VIADD R41, R10, 0x20 ;  /* 0x000000200a297836 */ /* 0x000fc60000000000 */
[----:B------:R-:W-:Y:S01]  /*4100*/  LEA.HI.X R5, R5, UR7, R0, 0x2, P0 ;  /* 0x0000000705057c11 */ /* 0x000fe200080f1400 */
[C---:B------:R-:W-:Y:S01]  /*4110*/  VIADD R0, R8.reuse, 0xc0 ;  /* 0x000000c008007836 */ /* 0x040fe20000000000 */
[----:B------:R-:W0:Y:S02]  /*4120*/  LDS R2, [UR4+0x8400] ;  /* 0x00840004ff027984 */ /* 0x000e240008000800 */
[-C--:B0-----:R-:W-:Y:S01]  /*4130*/  ISETP.GE.AND P6, PT, R3, R2.reuse, PT ;  /* 0x000000020300720c */ /* 0x081fe20003fc6270 */
[C---:B------:R-:W-:Y:S01]  /*4140*/  VIADD R3, R8.reuse, 0x80 ;  /* 0x0000008008037836 */ /* 0x040fe20000000000 */
[-C--:B------:R-:W-:Y:S01]  /*4150*/  ISETP.GE.AND P5, PT, R41, R2.reuse, PT ;  /* 0x000000022900720c */ /* 0x080fe20003fa6270 */
[----:B------:R-:W-:Y:S01]  /*4160*/  VIADD R41, R8, 0xa0 ;  /* 0x000000a008297836 */ /* 0x000fe20000000000 */
[-C--:B------:R-:W-:Y:S01]  /*4170*/  ISETP.GE.AND P0, PT, R6, R2.reuse, PT ;  /* 0x000000020600720c */ /* 0x080fe20003f06270 */
[C---:B------:R-:W-:Y:S01]  /*4180*/  VIADD R6, R8.reuse, 0xe0 ;  /* 0x000000e008067836 */ /* 0x040fe20000000000 */
[-C--:B------:R-:W-:Y:S01]  /*4190*/  ISETP.GE.AND P3, PT, R3, R2.reuse, PT ;  /* 0x000000020300720c */ /* 0x080fe20003f66270 */
[----:B------:R-:W-:Y:S01]  /*41a0*/  VIADD R3, R8, 0x100 ;  /* 0x0000010008037836 */ /* 0x000fe20000000000 */
[-C--:B------:R-:W-:Y:S01]  /*41b0*/  ISETP.GE.AND P2, PT, R0, R2.reuse, PT ;  /* 0x000000020000720c */ /* 0x080fe20003f46270 */
[----:B------:R-:W-:Y:S01]  /*41c0*/  VIADD R0, R10, 0x40 ;  /* 0x000000400a007836 */ /* 0x000fe20000000000 */
[-C--:B------:R-:W-:Y:S01]  /*41d0*/  ISETP.GE.AND P4, PT, R41, R2.reuse, PT ;  /* 0x000000022900720c */ /* 0x080fe20003f86270 */
[----:B------:R-:W-:Y:S01]  /*41e0*/  VIADD R41, R8, 0x120 ;  /* 0x0000012008297836 */ /* 0x000fe20000000000 */
[-C--:B------:R-:W-:Y:S01]  /*41f0*/  ISETP.GE.AND P1, PT, R6, R2.reuse, PT ;  /* 0x000000020600720c */ /* 0x080fe20003f26270 */
[----:B------:R-:W-:Y:S01]  /*4200*/  @!P6 STG.E desc[UR8][R4.64], R45 ;  /* 0x0000002d0400e986 */ /* 0x000fe2000c101908 */
[----:B------:R-:W-:Y:S01]  /*4210*/  ISETP.GE.AND P6, PT, R3, R2, PT ;  /* 0x000000020300720c */ /* 0x000fe20003fc6270 */
[----:B------:R-:W-:-:S02]  /*4220*/  VIADD R3, R10, 0x140 ;  /* 0x000001400a037836 */ /* 0x000fc40000000000 */
[----:B------:R-:W-:Y:S01]  /*4230*/  @!P5 STG.E desc[UR8][R4.64+0x80], R47 ;  /* 0x0000802f0400d986 */ /* 0x000fe2000c101908 */
[-C--:B------:R-:W-:Y:S01]  /*4240*/  ISETP.GE.AND P5, PT, R41, R2.reuse, PT ;  /* 0x000000022900720c */ /* 0x080fe20003fa6270 */
[C---:B------:R-:W-:Y:S02]  /*4250*/  VIADD R41, R10.reuse, 0x160 ;  /* 0x000001600a297836 */ /* 0x040fe40000000000 */
[----:B------:R-:W-:Y:S01]  /*4260*/  @!P0 STG.E desc[UR8][R4.64+0x180], R49 ;  /* 0x0001803104008986 */ /* 0x000fe2000c101908 */
[-C--:B------:R-:W-:Y:S01]  /*4270*/  ISETP.GE.AND P0, PT, R3, R2.reuse, PT ;  /* 0x000000020300720c */ /* 0x080fe20003f06270 */
[C---:B------:R-:W-:Y:S02]  /*4280*/  VIADD R3, R10.reuse, 0x180 ;  /* 0x000001800a037836 */ /* 0x040fe40000000000 */
[----:B------:R-:W-:Y:S01]  /*4290*/  @!P3 STG.E desc[UR8][R4.64+0x200], R51 ;  /* 0x000200330400b986 */ /* 0x000fe2000c101908 */
[----:B------:R-:W-:Y:S01]  /*42a0*/  ISETP.GE.AND P3, PT, R41, R2, PT ;  /* 0x000000022900720c */ /* 0x000fe20003f66270 */
[----:B------:R-:W-:-:S02]  /*42b0*/  VIADD R41, R10, 0x1a0 ;  /* 0x000001a00a297836 */ /* 0x000fc40000000000 */
[----:B------:R-:W-:Y:S01]  /*42c0*/  @!P2 STG.E desc[UR8][R4.64+0x300], R43 ;  /* 0x0003002b0400a986 */ /* 0x000fe2000c101908 */
[-C--:B------:R-:W-:Y:S01]  /*42d0*/  ISETP.GE.AND P2, PT, R3, R2.reuse, PT ;  /* 0x000000020300720c */ /* 0x080fe20003f46270 */
[----:B------:R-:W-:Y:S02]  /*42e0*/  VIADD R3, R8, 0x1c0 ;  /* 0x000001c008037836 */ /* 0x000fe40000000000 */
[----:B------:R-:W-:Y:S01]  /*42f0*/  @!P4 STG.E desc[UR8][R4.64+0x280], R53 ;  /* 0x000280350400c986 */ /* 0x000fe2000c101908 */
[----:B------:R-:W-:-:S03]  /*4300*/  ISETP.GE.AND P4, PT, R0, R2, PT ;  /* 0x000000020000720c */ /* 0x000fc60003f86270 */
[----:B------:R0:W-:Y:S01]  /*4310*/  @!P1 STG.E desc[UR8][R4.64+0x380], R37 ;  /* 0x0003802504009986 */ /* 0x0001e2000c101908 */
[-C--:B------:R-:W-:Y:S01]  /*4320*/  ISETP.GE.AND P1, PT, R41, R2.reuse, PT ;  /* 0x000000022900720c */ /* 0x080fe20003f26270 */
[C---:B------:R-:W-:Y:S02]  /*4330*/  VIADD R41, R8.reuse, 0x1e0 ;  /* 0x000001e008297836 */ /* 0x040fe40000000000 */
[----:B------:R-:W-:Y:S01]  /*4340*/  @!P6 STG.E desc[UR8][R4.64+0x400], R35 ;  /* 0x000400230400e986 */ /* 0x000fe2000c101908 */
[-C--:B------:R-:W-:Y:S01]  /*4350*/  ISETP.GE.AND P6, PT, R3, R2.reuse, PT ;  /* 0x000000020300720c */ /* 0x080fe20003fc6270 */
[----:B------:R-:W-:Y:S02]  /*4360*/  VIADD R3, R8, 0x200 ;  /* 0x0000020008037836 */ /* 0x000fe40000000000 */
[----:B------:R1:W-:Y:S01]  /*4370*/  @!P5 STG.E desc[UR8][R4.64+0x480], R33 ;  /* 0x000480210400d986 */ /* 0x0003e2000c101908 */
[----:B------:R-:W-:Y:S01]  /*4380*/  ISETP.GE.AND P5, PT, R41, R2, PT ;  /* 0x000000022900720c */ /* 0x000fe20003fa6270 */
[----:B------:R-:W-:-:S02]  /*4390*/  VIADD R41, R10, 0x220 ;  /* 0x000002200a297836 */ /* 0x000fc40000000000 */
[----:B------:R2:W-:Y:S01]  /*43a0*/  @!P0 STG.E desc[UR8][R4.64+0x500], R31 ;  /* 0x0005001f04008986 */ /* 0x0005e2000c101908 */
[-C--:B------:R-:W-:Y:S01]  /*43b0*/  ISETP.GE.AND P0, PT, R3, R2.reuse, PT ;  /* 0x000000020300720c */ /* 0x080fe20003f06270 */
[----:B0-----:R-:W-:Y:S02]  /*43c0*/  VIADD R37, R10, 0x240 ;  /* 0x000002400a257836 */ /* 0x001fe40000000000 */
[C---:B------:R-:W-:Y:S01]  /*43d0*/  VIADD R3, R8.reuse, 0x260 ;  /* 0x0000026008037836 */ /* 0x040fe20000000000 */
[----:B------:R2:W-:Y:S01]  /*43e0*/  @!P4 STG.E desc[UR8][R4.64+0x100], R29 ;  /* 0x0001001d0400c986 */ /* 0x0005e2000c101908 */
[-C--:B------:R-:W-:Y:S01]  /*43f0*/  ISETP.GE.AND P4, PT, R41, R2.reuse, PT ;  /* 0x000000022900720c */ /* 0x080fe20003f86270 */
[----:B-1----:R-:W-:Y:S02]  /*4400*/  VIADD R33, R8, 0x280 ;  /* 0x0000028008217836 */ /* 0x002fe40000000000 */
        /* <DEDUP_REMOVED lines=17> */
.L_x_98:
[----:B------:R-:W-:Y:S01]  /*4520*/  BSSY B1, `(.L_x_125) ;  /* 0x0000006000017945 */ /* 0x000fe20003800000 */
[----:B------:R-:W-:Y:S01]  /*4530*/  PLOP3.LUT P0, PT, P0, PT, PT, 0x8, 0x80 ;  /* 0x000000000080781c */ /* 0x000fe2000070e170 */
[----:B------:R-:W-:-:S12]  /*4540*/  IMAD.MOV.U32 R21, RZ, RZ, -0x1 ;  /* 0xffffffffff157424 */ /* 0x000fd800078e00ff */
[----:B------:R-:W-:Y:S05]  /*4550*/  WARPSYNC.COLLECTIVE R21, `(.L_x_126) ;  /* 0x0000000015087348 */ /* 0x000fea0003c00000 */
[----:B------:R-:W-:Y:S01]  /*4560*/  VOTE.ANY P0, P0 ;  /* 0x0000000000ff7806 */ /* 0x000fe20000000100 */
[----:B------:R-:W-:-:S12]  /*4570*/  ENDCOLLECTIVE ;  /* 0x000000000000791b */ /* 0x000fd80003800000 */
.L_x_126:
[----:B------:R-:W-:Y:S05]  /*4580*/  BSYNC B1 ;  /* 0x0000000000017941 */ /* 0x000fea0003800000 */
.L_x_125:
[----:B------:R-:W-:Y:S05]  /*4590*/  BRA `(.L_x_127) ;  /* 0xffffffc800787947 */ /* 0x000fea000383ffff */
.L_x_100:
[----:B------:R-:W-:Y:S01]  /*45a0*/  BSSY B1, `(.L_x_128) ;  /* 0x0000006000017945 */ /* 0x000fe20003800000 */
[----:B------:R-:W-:Y:S01]  /*45b0*/  PLOP3.LUT P0, PT, P0, PT, PT, 0x8, 0x80 ;  /* 0x000000000080781c */ /* 0x000fe2000070e170 */
[----:B------:R-:W-:-:S12]  /*45c0*/  IMAD.MOV.U32 R21, RZ, RZ, -0x1 ;  /* 0xffffffffff157424 */ /* 0x000fd800078e00ff */
[----:B------:R-:W-:Y:S05]  /*45d0*/  WARPSYNC.COLLECTIVE R21, `(.L_x_129) ;  /* 0x0000000015087348 */ /* 0x000fea0003c00000 */
[----:B------:R-:W-:Y:S01]  /*45e0*/  VOTE.ANY P0, P0 ;  /* 0x0000000000ff7806 */ /* 0x000fe20000000100 */
[----:B------:R-:W-:-:S12]  /*45f0*/  ENDCOLLECTIVE ;  /* 0x000000000000791b */ /* 0x000fd80003800000 */
.L_x_129:
[----:B------:R-:W-:Y:S05]  /*4600*/  BSYNC B1 ;  /* 0x0000000000017941 */ /* 0x000fea0003800000 */
.L_x_128:
[----:B------:R-:W-:Y:S05]  /*4610*/  BRA `(.L_x_130) ;  /* 0xffffffc800cc7947 */ /* 0x000fea000383ffff */
.L_x_102:
[----:B------:R-:W0:Y:S01]  /*4620*/  S2R R30, SR_GEMASK ;  /* 0x00000000001e7919 */ /* 0x000e220000003c00 */
[----:B------:R-:W-:Y:S01]  /*4630*/  BSSY B1, `(.L_x_131) ;  /* 0x0000006000017945 */ /* 0x000fe20003800000 */
[----:B------:R-:W-:Y:S01]  /*4640*/  PLOP3.LUT P0, PT, P0, PT, PT, 0x8, 0x80 ;  /* 0x000000000080781c */ /* 0x000fe2000070e170 */
[----:B------:R-:W-:-:S12]  /*4650*/  IMAD.MOV.U32 R21, RZ, RZ, -0x1 ;  /* 0xffffffffff157424 */ /* 0x000fd800078e00ff */
[----:B0-----:R-:W-:Y:S05]  /*4660*/  WARPSYNC.COLLECTIVE R21, `(.L_x_132) ;  /* 0x0000000015087348 */ /* 0x001fea0003c00000 */
[----:B------:R-:W-:Y:S01]  /*4670*/  VOTE.ANY R21, PT, P0 ;  /* 0x0000000000157806 */ /* 0x000fe200000e0100 */
[----:B0-----:R-:W-:Y:S06]  /*4680*/  ENDCOLLECTIVE ;  /* 0x000000000000791b */ /* 0x001fec0003800000 */
.L_x_132:
[----:B------:R-:W-:Y:S05]  /*4690*/  BSYNC B1 ;  /* 0x0000000000017941 */ /* 0x000fea0003800000 */
.L_x_131:
[----:B------:R-:W-:Y:S01]  /*46a0*/  LOP3.LUT R21, R21, 0x80000000, R30, 0xec, !PT ;  /* 0x8000000015157812 */ /* 0x000fe200078eec1e */
[----:B------:R-:W-:Y:S02]  /*46b0*/  IMAD.MOV.U32 R17, RZ, RZ, 0x1 ;  /* 0x00000001ff117424 */ /* 0x000fe400078e00ff */
[----:B------:R-:W-:Y:S02]  /*46c0*/  VIADD R41, R39, 0x2 ;  /* 0x0000000227297836 */ /* 0x000fe40000000000 */
[----:B------:R-:W-:Y:S02]  /*46d0*/  VIADD R16, R21, 0xffffffff ;  /* 0xffffffff15107836 */ /* 0x000fe40000000000 */
[C---:B------:R-:W-:Y:S02]  /*46e0*/  VIADD R43, R39.reuse, 0x4 ;  /* 0x00000004272b7836 */ /* 0x040fe40000000000 */
[----:B------:R-:W-:Y:S01]  /*46f0*/  VIADD R44, R39, 0x8 ;  /* 0x00000008272c7836 */ /* 0x000fe20000000000 */
[----:B------:R-:W-:Y:S01]  /*4700*/  LOP3.LUT R28, R21, R16, RZ, 0xc, !PT ;  /* 0x00000010151c7212 */ /* 0x000fe200078e0cff */
[----:B------:R-:W-:-:S02]  /*4710*/  IMAD.MOV.U32 R16, RZ, RZ, R27 ;  /* 0x000000ffff107224 */ /* 0x000fc400078e001b */
[----:B------:R-:W-:Y:S01]  /*4720*/  IMAD.MOV.U32 R21, RZ, RZ, -0x1 ;  /* 0xffffffffff157424 */ /* 0x000fe200078e00ff */
[----:B------:R0:W1:Y:S01]  /*4730*/  POPC R20, R28 ;  /* 0x0000001c00147309 */ /* 0x0000620000000000 */
[----:B------:R-:W-:-:S07]  /*4740*/  VIADD R45, R39, 0x10 ;  /* 0x00000010272d7836 */ /* 0x000fce0000000000 */
[----:B01----:R-:W-:Y:S05]  /*4750*/  WARPSYNC.COLLECTIVE R21, `(.L_x_133) ;  /* 0x0000000015087348 */ /* 0x003fea0003c00000 */
[----:B-1----:R1:W2:Y:S02]  /*4760*/  SHFL.DOWN P3, R22, R16, R17, R20 ;  /* 0x0800001110167389 */ /* 0x0022a40000060014 */
[----:B012---:R-:W-:Y:S05]  /*4770*/  ENDCOLLECTIVE ;  /* 0x000000000000791b */ /* 0x007fea0003800000 */
.L_x_133:
[-C--:B------:R-:W-:Y:S02]  /*4780*/  ISETP.GE.AND P0, PT, R39, R20.reuse, PT ;  /* 0x000000142700720c */ /* 0x080fe40003f06270 */
[-C--:B------:R-:W-:Y:S01]  /*4790*/  ISETP.GT.AND P2, PT, R45, R20.reuse, PT ;  /* 0x000000142d00720c */ /* 0x080fe20003f44270 */
        /* <DEDUP_REMOVED lines=8> */
.L_x_134:
        /* <DEDUP_REMOVED lines=8> */
.L_x_135:
[----:B------:R-:W-:Y:S01]  /*48a0*/  IMAD.MOV.U32 R17, RZ, RZ, 0x8 ;  /* 0x00000008ff117424 */ /* 0x000fe200078e00ff */
[----:B------:R-:W-:Y:S02]  /*48b0*/  SEL R22, R22, RZ, !P0 ;  /* 0x000000ff16167207 */ /* 0x000fe40004000000 */
[----:B------:R-:W-:-:S03]  /*48c0*/  ISETP.GT.AND P0, PT, R44, R20, PT ;  /* 0x000000142c00720c */ /* 0x000fc60003f04270 */
[----:B------:R-:W-:Y:S02]  /*48d0*/  IMAD.IADD R27, R29, 0x1, R22 ;  /* 0x000000011d1b7824 */ /* 0x000fe400078e0216 */
[----:B------:R-:W0:Y:S02]  /*48e0*/  LDC.64 R28, c[0x0][0x390] ;  /* 0x0000e400ff1c7b82 */ /* 0x000e240000000a00 */
[----:B------:R-:W-:-:S07]  /*48f0*/  IMAD.MOV.U32 R16, RZ, RZ, R27 ;  /* 0x000000ffff107224 */ /* 0x000fce00078e001b */
[----:B0-----:R-:W-:Y:S05]  /*4900*/  WARPSYNC.COLLECTIVE R21, `(.L_x_136) ;  /* 0x0000000015087348 */ /* 0x001fea0003c00000 */
[----:B------:R1:W2:Y:S02]  /*4910*/  SHFL.DOWN P3, R22, R16, R17, R20 ;  /* 0x0800001110167389 */ /* 0x0002a40000060014 */
[----:B012---:R-:W-:Y:S05]  /*4920*/  ENDCOLLECTIVE ;  /* 0x000000000000791b */ /* 0x007fea0003800000 */
.L_x_136:
[----:B------:R-:W-:Y:S01]  /*4930*/  IMAD.MOV.U32 R17, RZ, RZ, 0x10 ;  /* 0x00000010ff117424 */ /* 0x000fe200078e00ff */
[----:B------:R-:W-:Y:S02]  /*4940*/  SEL R22, R22, RZ, !P0 ;  /* 0x000000ff16167207 */ /* 0x000fe40004000000 */
[----:B------:R-:W-:-:S03]  /*4950*/  ISETP.NE.AND P0, PT, R26, 0x65, PT ;  /* 0x000000651a00780c */ /* 0x000fc60003f05270 */
[----:B------:R-:W-:-:S04]  /*4960*/  IMAD.IADD R47, R27, 0x1, R22 ;  /* 0x000000011b2f7824 */ /* 0x000fc800078e0216 */
[----:B------:R-:W-:-:S07]  /*4970*/  IMAD.MOV.U32 R16, RZ, RZ, R47 ;  /* 0x000000ffff107224 */ /* 0x000fce00078e002f */
[----:B------:R-:W-:Y:S05]  /*4980*/  WARPSYNC.COLLECTIVE R21, `(.L_x_137) ;  /* 0x0000000015087348 */ /* 0x000fea0003c00000 */
[----:B------:R0:W1:Y:S02]  /*4990*/  SHFL.DOWN P3, R22, R16, R17, R20 ;  /* 0x0800001110167389 */ /* 0x0000640000060014 */
[----:B01----:R-:W-:Y:S05]  /*49a0*/  ENDCOLLECTIVE ;  /* 0x000000000000791b */ /* 0x003fea0003800000 */
.L_x_137:
[----:B------:R-:W-:Y:S05]  /*49b0*/  WARPSYNC.COLLECTIVE R21, `(.L_x_138) ;  /* 0x0000000015087348 */ /* 0x000fea0003c00000 */
[----:B------:R-:W-:Y:S01]  /*49c0*/  VOTE.ALL P0, P0 ;  /* 0x0000000000ff7806 */ /* 0x000fe20000000000 */
[----:B------:R-:W-:-:S12]  /*49d0*/  ENDCOLLECTIVE ;  /* 0x000000000000791b */ /* 0x000fd80003800000 */
.L_x_138:
[----:B------:R-:W-:Y:S02]  /*49e0*/  IADD3 R28, P3, PT, R28, 0x100, RZ ;  /* 0x000001001c1c7810 */ /* 0x000fe40007f7e0ff */
[----:B------:R-:W-:-:S03]  /*49f0*/  SEL R22, R22, RZ, !P2 ;  /* 0x000000ff16167207 */ /* 0x000fc60005000000 */
[----:B------:R-:W-:Y:S02]  /*4a00*/  IMAD.X R3, RZ, RZ, R29, P3 ;  /* 0x000000ffff037224 */ /* 0x000fe400018e061d */
[----:B------:R-:W-:Y:S01]  /*4a10*/  IMAD.IADD R46, R47, 0x1, R22 ;  /* 0x000000012f2e7824 */ /* 0x000fe200078e0216 */
[----:B------:R-:W-:Y:S06]  /*4a20*/  BRA `(.L_x_139) ;  /* 0xffffffc800647947 */ /* 0x000fec000383ffff */
.L_x_104:
[----:B------:R-:W-:Y:S01]  /*4a30*/  BSSY B1, `(.L_x_140) ;  /* 0x0000006000017945 */ /* 0x000fe20003800000 */
[----:B------:R-:W-:Y:S01]  /*4a40*/  PLOP3.LUT P0, PT, P0, PT, PT, 0x8, 0x80 ;  /* 0x000000000080781c */ /* 0x000fe2000070e170 */
[----:B------:R-:W-:-:S12]  /*4a50*/  IMAD.MOV.U32 R21, RZ, RZ, -0x1 ;  /* 0xffffffffff157424 */ /* 0x000fd800078e00ff */
[----:B------:R-:W-:Y:S05]  /*4a60*/  WARPSYNC.COLLECTIVE R21, `(.L_x_141) ;  /* 0x0000000015087348 */ /* 0x000fea0003c00000 */
[----:B------:R-:W-:Y:S01]  /*4a70*/  VOTE.ANY P0, P0 ;  /* 0x0000000000ff7806 */ /* 0x000fe20000000100 */
[----:B------:R-:W-:-:S12]  /*4a80*/  ENDCOLLECTIVE ;  /* 0x000000000000791b */ /* 0x000fd80003800000 */
.L_x_141:
[----:B------:R-:W-:Y:S05]  /*4a90*/  BSYNC B1 ;  /* 0x0000000000017941 */ /* 0x000fea0003800000 */
.L_x_140:
[----:B------:R-:W-:Y:S05]  /*4aa0*/  BRA `(.L_x_142) ;  /* 0xffffffc800747947 */ /* 0x000fea000383ffff */
.L_x_106:
[----:B------:R-:W-:Y:S01]  /*4ab0*/  BSSY B1, `(.L_x_143) ;  /* 0x0000006000017945 */ /* 0x000fe20003800000 */
[----:B------:R-:W-:Y:S01]  /*4ac0*/  PLOP3.LUT P0, PT, P0, PT, PT, 0x8, 0x80 ;  /* 0x000000000080781c */ /* 0x000fe2000070e170 */
[----:B------:R-:W-:-:S12]  /*4ad0*/  IMAD.MOV.U32 R21, RZ, RZ, -0x1 ;  /* 0xffffffffff157424 */ /* 0x000fd800078e00ff */
[----:B------:R-:W-:Y:S05]  /*4ae0*/  WARPSYNC.COLLECTIVE R21, `(.L_x_144) ;  /* 0x0000000015087348 */ /* 0x000fea0003c00000 */
[----:B------:R-:W-:Y:S01]  /*4af0*/  VOTE.ANY P0, P0 ;  /* 0x0000000000ff7806 */ /* 0x000fe20000000100 */
[----:B------:R-:W-:-:S12]  /*4b00*/  ENDCOLLECTIVE ;  /* 0x000000000000791b */ /* 0x000fd80003800000 */
.L_x_144:
[----:B------:R-:W-:Y:S05]  /*4b10*/  BSYNC B1 ;  /* 0x0000000000017941 */ /* 0x000fea0003800000 */
.L_x_143:
[----:B------:R-:W-:Y:S05]  /*4b20*/  BRA `(.L_x_145) ;  /* 0xffffffc800c87947 */ /* 0x000fea000383ffff */
.L_x_108:
[----:B------:R-:W-:Y:S01]  /*4b30*/  BSSY B1, `(.L_x_146) ;  /* 0x0000006000017945 */ /* 0x000fe20003800000 */
[----:B------:R-:W-:Y:S01]  /*4b40*/  PLOP3.LUT P0, PT, P0, PT, PT, 0x8, 0x80 ;  /* 0x000000000080781c */ /* 0x000fe2000070e170 */
[----:B------:R-:W-:-:S12]  /*4b50*/  IMAD.MOV.U32 R21, RZ, RZ, -0x1 ;  /* 0xffffffffff157424 */ /* 0x000fd800078e00ff */
[----:B------:R-:W-:Y:S05]  /*4b60*/  WARPSYNC.COLLECTIVE R21, `(.L_x_147) ;  /* 0x0000000015087348 */ /* 0x000fea0003c00000 */
[----:B------:R-:W-:Y:S01]  /*4b70*/  VOTE.ANY R21, PT, P0 ;  /* 0x0000000000157806 */ /* 0x000fe200000e0100 */
[----:B------:R-:W-:Y:S06]  /*4b80*/  ENDCOLLECTIVE ;  /* 0x000000000000791b */ /* 0x000fec0003800000 */
.L_x_147:
[----:B------:R-:W-:Y:S05]  /*4b90*/  BSYNC B1 ;  /* 0x0000000000017941 */ /* 0x000fea0003800000 */
.L_x_146:
        /* <DEDUP_REMOVED lines=11> */
.L_x_148:
        /* <DEDUP_REMOVED lines=9> */
.L_x_149:
        /* <DEDUP_REMOVED lines=8> */
.L_x_150:
        /* <DEDUP_REMOVED lines=8> */
.L_x_151:
        /* <DEDUP_REMOVED lines=8> */
.L_x_152:
[----:B------:R-:W-:Y:S02]  /*4e60*/  SEL R22, R22, RZ, !P0 ;  /* 0x000000ff16167207 */ /* 0x000fe40004000000 */
[----:B------:R-:W-:Y:S02]  /*4e70*/  ISETP.NE.AND P0, PT, R26, 0x65, PT ;  /* 0x000000651a00780c */ /* 0x000fe40003f05270 */
[----:B------:R-:W-:-:S11]  /*4e80*/  IADD3 R46, PT, PT, R47, R22, R46 ;  /* 0x000000162f2e7210 */ /* 0x000fd60007ffe02e */
[----:B------:R-:W-:Y:S05]  /*4e90*/  WARPSYNC.COLLECTIVE R21, `(.L_x_153) ;  /* 0x0000000015087348 */ /* 0x000fea0003c00000 */
[----:B------:R-:W-:Y:S01]  /*4ea0*/  VOTE.ALL P0, P0 ;  /* 0x0000000000ff7806 */ /* 0x000fe20000000000 */
[----:B------:R-:W-:-:S12]  /*4eb0*/  ENDCOLLECTIVE ;  /* 0x000000000000791b */ /* 0x000fd80003800000 */
.L_x_153:
[----:B------:R-:W-:Y:S05]  /*4ec0*/  BRA `(.L_x_154) ;  /* 0xffffffc800607947 */ /* 0x000fea000383ffff */
.L_x_113:
[----:B------:R-:W-:Y:S01]  /*4ed0*/  BSSY B0, `(.L_x_155) ;  /* 0x0000006000007945 */ /* 0x000fe20003800000 */
[----:B------:R-:W-:Y:S01]  /*4ee0*/  PLOP3.LUT P0, PT, P0, PT, PT, 0x8, 0x80 ;  /* 0x000000000080781c */ /* 0x000fe2000070e170 */
[----:B------:R-:W-:-:S12]  /*4ef0*/  IMAD.MOV.U32 R21, RZ, RZ, -0x1 ;  /* 0xffffffffff157424 */ /* 0x000fd800078e00ff */
[----:B------:R-:W-:Y:S05]  /*4f00*/  WARPSYNC.COLLECTIVE R21, `(.L_x_156) ;  /* 0x0000000015087348 */ /* 0x000fea0003c00000 */
[----:B------:R-:W-:Y:S01]  /*4f10*/  VOTE.ANY P0, P0 ;  /* 0x0000000000ff7806 */ /* 0x000fe20000000100 */
[----:B------:R-:W-:-:S12]  /*4f20*/  ENDCOLLECTIVE ;  /* 0x000000000000791b */ /* 0x000fd80003800000 */
.L_x_156:
[----:B------:R-:W-:Y:S05]  /*4f30*/  BSYNC B0 ;  /* 0x0000000000007941 */ /* 0x000fea0003800000 */
.L_x_155:
[----:B------:R-:W-:Y:S05]  /*4f40*/  BRA `(.L_x_157) ;  /* 0xffffffe000987947 */ /* 0x000fea000383ffff */
.L_x_115:
[----:B------:R-:W-:Y:S01]  /*4f50*/  BSSY B0, `(.L_x_158) ;  /* 0x0000006000007945 */ /* 0x000fe20003800000 */
[----:B------:R-:W-:Y:S01]  /*4f60*/  PLOP3.LUT P0, PT, P0, PT, PT, 0x8, 0x80 ;  /* 0x000000000080781c */ /* 0x000fe2000070e170 */
[----:B------:R-:W-:-:S12]  /*4f70*/  IMAD.MOV.U32 R21, RZ, RZ, -0x1 ;  /* 0xffffffffff157424 */ /* 0x000fd800078e00ff */
[----:B------:R-:W-:Y:S05]  /*4f80*/  WARPSYNC.COLLECTIVE R21, `(.L_x_159) ;  /* 0x0000000015087348 */ /* 0x000fea0003c00000 */
[----:B------:R-:W-:Y:S01]  /*4f90*/  VOTE.ANY P0, P0 ;  /* 0x0000000000ff7806 */ /* 0x000fe20000000100 */
[----:B------:R-:W-:-:S12]  /*4fa0*/  ENDCOLLECTIVE ;  /* 0x000000000000791b */ /* 0x000fd80003800000 */
.L_x_159:
[----:B------:R-:W-:Y:S05]  /*4fb0*/  BSYNC B0 ;  /* 0x0000000000007941 */ /* 0x000fea0003800000 */
.L_x_158:
[----:B------:R-:W-:Y:S05]  /*4fc0*/  BRA `(.L_x_160) ;  /* 0xffffffe000ec7947 */ /* 0x000fea000383ffff */
.L_x_117:
[----:B------:R-:W0:Y:S01]  /*4fd0*/  S2R R26, SR_GEMASK ;  /* 0x00000000001a7919 */ /* 0x000e220000003c00 */
[----:B------:R-:W-:Y:S01]  /*4fe0*/  BSSY B0, `(.L_x_161) ;  /* 0x0000006000007945 */ /* 0x000fe20003800000 */
[----:B------:R-:W-:Y:S01]  /*4ff0*/  PLOP3.LUT P0, PT, P0, PT, PT, 0x8, 0x80 ;  /* 0x000000000080781c */ /* 0x000fe2000070e170 */
[----:B------:R-:W-:-:S12]  /*5000*/  IMAD.MOV.U32 R21, RZ, RZ, -0x1 ;  /* 0xffffffffff157424 */ /* 0x000fd800078e00ff */
[----:B0-----:R-:W-:Y:S05]  /*5010*/  WARPSYNC.COLLECTIVE R21, `(.L_x_162) ;  /* 0x0000000015087348 */ /* 0x001fea0003c00000 */
[----:B------:R-:W-:Y:S01]  /*5020*/  VOTE.ANY R21, PT, P0 ;  /* 0x0000000000157806 */ /* 0x000fe200000e0100 */
[----:B0-----:R-:W-:Y:S06]  /*5030*/  ENDCOLLECTIVE ;  /* 0x000000000000791b */ /* 0x001fec0003800000 */
.L_x_162:
[----:B------:R-:W-:Y:S05]  /*5040*/  BSYNC B0 ;  /* 0x0000000000007941 */ /* 0x000fea0003800000 */
.L_x_161:
[----:B------:R-:W-:Y:S01]  /*5050*/  LOP3.LUT R21, R21, 0x80000000, R26, 0xec, !PT ;  /* 0x8000000015157812 */ /* 0x000fe200078eec1a */
[----:B------:R-:W-:-:S04]  /*5060*/  IMAD.MOV.U32 R17, RZ, RZ, 0x1 ;  /* 0x00000001ff117424 */ /* 0x000fc800078e00ff */
        /* <DEDUP_REMOVED lines=8> */
.L_x_163:
[----:B------:R-:W-:Y:S01]  /*50f0*/  ISETP.GE.AND P0, PT, R38, R20, PT ;  /* 0x000000142600720c */ /* 0x000fe20003f06270 */
[----:B------:R-:W-:-:S03]  /*5100*/  IMAD.MOV.U32 R17, RZ, RZ, 0x2 ;  /* 0x00000002ff117424 */ /* 0x000fc600078e00ff */
[----:B------:R-:W-:-:S05]  /*5110*/  SEL R22, R22, RZ, !P0 ;  /* 0x000000ff16167207 */ /* 0x000fca0004000000 */
[----:B------:R-:W-:Y:S02]  /*5120*/  IMAD.IADD R43, R22, 0x1, R19 ;  /* 0x00000001162b7824 */ /* 0x000fe400078e0213 */
[----:B------:R-:W-:Y:S02]  /*5130*/  VIADD R19, R38, 0x2 ;  /* 0x0000000226137836 */ /* 0x000fe40000000000 */
[----:B------:R-:W-:-:S03]  /*5140*/  IMAD.MOV.U32 R16, RZ, RZ, R43 ;  /* 0x000000ffff107224 */ /* 0x000fc600078e002b */
[----:B------:R-:W-:Y:S01]  /*5150*/  ISETP.GT.AND P0, PT, R19, R20, PT ;  /* 0x000000141300720c */ /* 0x000fe20003f04270 */
[----:B------:R-:W-:-:S12]  /*5160*/  VIADD R19, R38, 0x4 ;  /* 0x0000000426137836 */ /* 0x000fd80000000000 */
[----:B------:R-:W-:Y:S05]  /*5170*/  WARPSYNC.COLLECTIVE R21, `(.L_x_164) ;  /* 0x0000000015087348 */ /* 0x000fea0003c00000 */
[----:B------:R0:W1:Y:S02]  /*5180*/  SHFL.DOWN P3, R22, R16, R17, R20 ;  /* 0x0800001110167389 */ /* 0x0000640000060014 */
[----:B01----:R-:W-:Y:S05]  /*5190*/  ENDCOLLECTIVE ;  /* 0x000000000000791b */ /* 0x003fea0003800000 */
.L_x_164:
[----:B------:R-:W-:Y:S01]  /*51a0*/  IMAD.MOV.U32 R17, RZ, RZ, 0x4 ;  /* 0x00000004ff117424 */ /* 0x000fe200078e00ff */
[----:B------:R-:W-:Y:S02]  /*51b0*/  SEL R22, R22, RZ, !P0 ;  /* 0x000000ff16167207 */ /* 0x000fe40004000000 */
[----:B------:R-:W-:-:S03]  /*51c0*/  ISETP.GT.AND P0, PT, R19, R20, PT ;  /* 0x000000141300720c */ /* 0x000fc60003f04270 */
[----:B------:R-:W-:Y:S02]  /*51d0*/  IMAD.IADD R45, R43, 0x1, R22 ;  /* 0x000000012b2d7824 */ /* 0x000fe400078e0216 */
[----:B------:R-:W-:Y:S02]  /*51e0*/  VIADD R43, R38, 0x8 ;  /* 0x00000008262b7836 */ /* 0x000fe40000000000 */
[----:B------:R-:W-:-:S07]  /*51f0*/  IMAD.MOV.U32 R16, RZ, RZ, R45 ;  /* 0x000000ffff107224 */ /* 0x000fce00078e002d */
[----:B------:R-:W-:Y:S05]  /*5200*/  WARPSYNC.COLLECTIVE R21, `(.L_x_165) ;  /* 0x0000000015087348 */ /* 0x000fea0003c00000 */
[----:B------:R0:W1:Y:S02]  /*5210*/  SHFL.DOWN P3, R22, R16, R17, R20 ;  /* 0x0800001110167389 */ /* 0x0000640000060014 */
[----:B01----:R-:W-:Y:S05]  /*5220*/  ENDCOLLECTIVE ;  /* 0x000000000000791b */ /* 0x003fea0003800000 */
.L_x_165:
        /* <DEDUP_REMOVED lines=9> */
.L_x_166:
[----:B------:R-:W-:Y:S01]  /*52c0*/  IMAD.MOV.U32 R17, RZ, RZ, 0x10 ;  /* 0x00000010ff117424 */ /* 0x000fe200078e00ff */
[----:B------:R-:W-:Y:S02]  /*52d0*/  SEL R22, R22, RZ, !P0 ;  /* 0x000000ff16167207 */ /* 0x000fe40004000000 */
[----:B------:R-:W-:-:S03]  /*52e0*/  ISETP.NE.AND P0, PT, R18, 0x65, PT ;  /* 0x000000651200780c */ /* 0x000fc60003f05270 */
[----:B------:R-:W-:Y:S02]  /*52f0*/  IMAD.IADD R43, R19, 0x1, R22 ;  /* 0x00000001132b7824 */ /* 0x000fe400078e0216 */
[----:B------:R-:W-:Y:S02]  /*5300*/  VIADD R19, R38, 0x10 ;  /* 0x0000001026137836 */ /* 0x000fe40000000000 */
[----:B------:R-:W-:-:S03]  /*5310*/  IMAD.MOV.U32 R16, RZ, RZ, R43 ;  /* 0x000000ffff107224 */ /* 0x000fc600078e002b */
[----:B------:R-:W-:-:S13]  /*5320*/  ISETP.GT.AND P2, PT, R19, R20, PT ;  /* 0x000000141300720c */ /* 0x000fda0003f44270 */
[----:B------:R-:W-:Y:S05]  /*5330*/  WARPSYNC.COLLECTIVE R21, `(.L_x_167) ;  /* 0x0000000015087348 */ /* 0x000fea0003c00000 */
[----:B------:R0:W1:Y:S02]  /*5340*/  SHFL.DOWN P3, R22, R16, R17, R20 ;  /* 0x0800001110167389 */ /* 0x0000640000060014 */
[----:B01----:R-:W-:Y:S05]  /*5350*/  ENDCOLLECTIVE ;  /* 0x000000000000791b */ /* 0x003fea0003800000 */
.L_x_167:
[----:B------:R-:W-:Y:S05]  /*5360*/  WARPSYNC.COLLECTIVE R21, `(.L_x_168) ;  /* 0x0000000015087348 */ /* 0x000fea0003c00000 */
[----:B------:R-:W-:Y:S01]  /*5370*/  VOTE.ALL P0, P0 ;  /* 0x0000000000ff7806 */ /* 0x000fe20000000000 */
[----:B------:R-:W-:-:S12]  /*5380*/  ENDCOLLECTIVE ;  /* 0x000000000000791b */ /* 0x000fd80003800000 */
.L_x_168:
[----:B------:R-:W-:Y:S02]  /*5390*/  IADD3 R44, P3, PT, R44, 0x100, RZ ;  /* 0x000001002c2c7810 */ /* 0x000fe40007f7e0ff */
[----:B------:R-:W-:-:S03]  /*53a0*/  SEL R22, R22, RZ, !P2 ;  /* 0x000000ff16167207 */ /* 0x000fc60005000000 */
[----:B------:R-:W-:Y:S02]  /*53b0*/  IMAD.X R45, RZ, RZ, R45, P3 ;  /* 0x000000ffff2d7224 */ /* 0x000fe400018e062d */
[----:B------:R-:W-:Y:S01]  /*53c0*/  IMAD.IADD R46, R43, 0x1, R22 ;  /* 0x000000012b2e7824 */ /* 0x000fe200078e0216 */
[----:B------:R-:W-:Y:S06]  /*53d0*/  BRA `(.L_x_169) ;  /* 0xffffffe000847947 */ /* 0x000fec000383ffff */
.L_x_119:
[----:B------:R-:W-:Y:S01]  /*53e0*/  BSSY B0, `(.L_x_170) ;  /* 0x0000006000007945 */ /* 0x000fe20003800000 */
[----:B------:R-:W-:Y:S01]  /*53f0*/  PLOP3.LUT P0, PT, P0, PT, PT, 0x8, 0x80 ;  /* 0x000000000080781c */ /* 0x000fe2000070e170 */
[----:B------:R-:W-:-:S12]  /*5400*/  IMAD.MOV.U32 R21, RZ, RZ, -0x1 ;  /* 0xffffffffff157424 */ /* 0x000fd800078e00ff */
[----:B------:R-:W-:Y:S05]  /*5410*/  WARPSYNC.COLLECTIVE R21, `(.L_x_171) ;  /* 0x0000000015087348 */ /* 0x000fea0003c00000 */
[----:B------:R-:W-:Y:S01]  /*5420*/  VOTE.ANY P0, P0 ;  /* 0x0000000000ff7806 */ /* 0x000fe20000000100 */
[----:B------:R-:W-:-:S12]  /*5430*/  ENDCOLLECTIVE ;  /* 0x000000000000791b */ /* 0x000fd80003800000 */
.L_x_171:
[----:B------:R-:W-:Y:S05]  /*5440*/  BSYNC B0 ;  /* 0x0000000000007941 */ /* 0x000fea0003800000 */
.L_x_170:
[----:B------:R-:W-:Y:S05]  /*5450*/  BRA `(.L_x_172) ;  /* 0xffffffe0008c7947 */ /* 0x000fea000383ffff */
.L_x_121:
[----:B------:R-:W-:Y:S01]  /*5460*/  BSSY B0, `(.L_x_173) ;  /* 0x0000006000007945 */ /* 0x000fe20003800000 */
[----:B------:R-:W-:Y:S01]  /*5470*/  PLOP3.LUT P0, PT, P0, PT, PT, 0x8, 0x80 ;  /* 0x000000000080781c */ /* 0x000fe2000070e170 */
[----:B------:R-:W-:-:S12]  /*5480*/  IMAD.MOV.U32 R21, RZ, RZ, -0x1 ;  /* 0xffffffffff157424 */ /* 0x000fd800078e00ff */
[----:B------:R-:W-:Y:S05]  /*5490*/  WARPSYNC.COLLECTIVE R21, `(.L_x_174) ;  /* 0x0000000015087348 */ /* 0x000fea0003c00000 */
[----:B------:R-:W-:Y:S01]  /*54a0*/  VOTE.ANY P0, P0 ;  /* 0x0000000000ff7806 */ /* 0x000fe20000000100 */
[----:B------:R-:W-:-:S12]  /*54b0*/  ENDCOLLECTIVE ;  /* 0x000000000000791b */ /* 0x000fd80003800000 */
.L_x_174:
[----:B------:R-:W-:Y:S05]  /*54c0*/  BSYNC B0 ;  /* 0x0000000000007941 */ /* 0x000fea0003800000 */
.L_x_173:
[----:B------:R-:W-:Y:S05]  /*54d0*/  BRA `(.L_x_175) ;  /* 0xffffffe000e07947 */ /* 0x000fea000383ffff */
.L_x_123:
[----:B------:R-:W-:Y:S01]  /*54e0*/  BSSY B0, `(.L_x_176) ;  /* 0x0000006000007945 */ /* 0x000fe20003800000 */
[----:B------:R-:W-:Y:S01]  /*54f0*/  PLOP3.LUT P0, PT, P0, PT, PT, 0x8, 0x80 ;  /* 0x000000000080781c */ /* 0x000fe2000070e170 */
[----:B------:R-:W-:-:S12]  /*5500*/  IMAD.MOV.U32 R21, RZ, RZ, -0x1 ;  /* 0xffffffffff157424 */ /* 0x000fd800078e00ff */
[----:B------:R-:W-:Y:S05]  /*5510*/  WARPSYNC.COLLECTIVE R21, `(.L_x_177) ;  /* 0x0000000015087348 */ /* 0x000fea0003c00000 */
[----:B------:R-:W-:Y:S01]  /*5520*/  VOTE.ANY R21, PT, P0 ;  /* 0x0000000000157806 */ /* 0x000fe200000e0100 */
[----:B------:R-:W-:Y:S06]  /*5530*/  ENDCOLLECTIVE ;  /* 0x000000000000791b */ /* 0x000fec0003800000 */
.L_x_177:
[----:B------:R-:W-:Y:S05]  /*5540*/  BSYNC B0 ;  /* 0x0000000000007941 */ /* 0x000fea0003800000 */
.L_x_176:
        /* <DEDUP_REMOVED lines=11> */
.L_x_178:
        /* <DEDUP_REMOVED lines=11> */
.L_x_179:
        /* <DEDUP_REMOVED lines=9> */
.L_x_180:
        /* <DEDUP_REMOVED lines=8> */
.L_x_181:
        /* <DEDUP_REMOVED lines=9> */
.L_x_182:
[----:B------:R-:W-:Y:S02]  /*5850*/  SEL R22, R22, RZ, !P0 ;  /* 0x000000ff16167207 */ /* 0x000fe40004000000 */
[----:B------:R-:W-:Y:S02]  /*5860*/  ISETP.NE.AND P0, PT, R18, 0x65, PT ;  /* 0x000000651200780c */ /* 0x000fe40003f05270 */
[----:B------:R-:W-:-:S11]  /*5870*/  IADD3 R46, PT, PT, R47, R22, R46 ;  /* 0x000000162f2e7210 */ /* 0x000fd60007ffe02e */
[----:B------:R-:W-:Y:S05]  /*5880*/  WARPSYNC.COLLECTIVE R21, `(.L_x_183) ;  /* 0x0000000015087348 */ /* 0x000fea0003c00000 */
[----:B------:R-:W-:Y:S01]  /*5890*/  VOTE.ALL P0, P0 ;  /* 0x0000000000ff7806 */ /* 0x000fe20000000000 */
[----:B------:R-:W-:-:S12]  /*58a0*/  ENDCOLLECTIVE ;  /* 0x000000000000791b */ /* 0x000fd80003800000 */
.L_x_183:
[----:B------:R-:W-:Y:S05]  /*58b0*/  BRA `(.L_x_184) ;  /* 0xffffffe000787947 */ /* 0x000fea000383ffff */
.L_x_185:
        /* <DEDUP_REMOVED lines=12> */
.L_x_479:


//--------------------- .text._ZN3cub18CUB_300001_SM_10006detail4scan20DeviceScanInitKernelINS0_13ScanTileStateIiLb1EEEEEvT_i --------------------------
	.section	.text._ZN3cub18CUB_300001_SM_10006detail4scan20DeviceScanInitKernelINS0_13ScanTileStateIiLb1EEEEEvT_i,"ax",@progbits
	.align	128
        .global         _ZN3cub18CUB_300001_SM_10006detail4scan20DeviceScanInitKernelINS0_13ScanTileStateIiLb1EEEEEvT_i
        .type           _ZN3cub18CUB_300001_SM_10006detail4scan20DeviceScanInitKernelINS0_13ScanTileStateIiLb1EEEEEvT_i,@function
        .size           _ZN3cub18CUB_300001_SM_10006detail4scan20DeviceScanInitKernelINS0_13ScanTileStateIiLb1EEEEEvT_i,(.L_x_480 - _ZN3cub18CUB_300001_SM_10006detail4scan20DeviceScanInitKernelINS0_13ScanTileStateIiLb1EEEEEvT_i)
        .other          _ZN3cub18CUB_300001_SM_10006detail4scan20DeviceScanInitKernelINS0_13ScanTileStateIiLb1EEEEEvT_i,@"STO_CUDA_ENTRY STV_DEFAULT"
_ZN3cub18CUB_300001_SM_10006detail4scan20DeviceScanInitKernelINS0_13ScanTileStateIiLb1EEEEEvT_i:
.text._ZN3cub18CUB_300001_SM_10006detail4scan20DeviceScanInitKernelINS0_13ScanTileStateIiLb1EEEEEvT_i:
[----:B------:R-:W-:Y:S01]  /*0000*/  LDC R1, c[0x0][0x37c] ;  /* 0x0000df00ff017b82 */ /* 0x000fe20000000800 */
[----:B------:R-:W0:Y:S07]  /*0010*/  S2R R0, SR_TID.X ;  /* 0x0000000000007919 */ /* 0x000e2e0000002100 */
[----:B------:R-:W1:Y:S01]  /*0020*/  S2UR UR6, SR_CTAID.X ;  /* 0x00000000000679c3 */ /* 0x000e620000002500 */
[----:B------:R-:W2:Y:S07]  /*0030*/  LDCU UR4, c[0x0][0x388] ;  /* 0x00007100ff0477ac */ /* 0x000eae0008000800 */
[----:B------:R-:W1:Y:S01]  /*0040*/  LDC R5, c[0x0][0x360] ;  /* 0x0000d800ff057b82 */ /* 0x000e620000000800 */
[----:B0-----:R-:W-:Y:S01]  /*0050*/  ISETP.GT.U32.AND P0, PT, R0, 0x1f, PT ;  /* 0x0000001f0000780c */ /* 0x001fe20003f04070 */
[----:B-1----:R-:W-:-:S03]  /*0060*/  IMAD R5, R5, UR6, R0 ;  /* 0x0000000605057c24 */ /* 0x002fc6000f8e0200 */
[----:B------:R-:W-:Y:S02]  /*0070*/  ISETP.NE.OR P0, PT, RZ, UR6, P0 ;  /* 0x00000006ff007c0c */ /* 0x000fe40008705670 */
[----:B--2---:R-:W-:Y:S01]  /*0080*/  ISETP.GE.AND P1, PT, R5, UR4, PT ;  /* 0x0000000405007c0c */ /* 0x004fe2000bf26270 */
[----:B------:R-:W0:-:S12]  /*0090*/  LDCU.64 UR4, c[0x0][0x358] ;  /* 0x00006b00ff0477ac */ /* 0x000e180008000a00 */
[----:B------:R-:W1:Y:S01]  /*00a0*/  @!P1 LDC.64 R2, c[0x0][0x380] ;  /* 0x0000e000ff029b82 */ /* 0x000e620000000a00 */
[----:B------:R-:W-:Y:S01]  /*00b0*/  @!P1 MOV R4, 0x63 ;  /* 0x0000006300049802 */ /* 0x000fe20000000f00 */
[----:B-1----:R-:W-:-:S04]  /*00c0*/  @!P1 IMAD.WIDE R2, R5, 0x8, R2 ;  /* 0x0000000805029825 */ /* 0x002fc800078e0202 */
[----:B------:R-:W-:-:S05]  /*00d0*/  HFMA2 R5, -RZ, RZ, 0, 0 ;  /* 0x00000000ff057431 */ /* 0x000fca00000001ff */
[----:B0-----:R0:W-:Y:S01]  /*00e0*/  @!P1 STG.E.64 desc[UR4][R2.64+0x100], R4 ;  /* 0x0001000402009986 */ /* 0x0011e2000c101b04 */
[----:B------:R-:W-:Y:S05]  /*00f0*/  @P0 EXIT ;  /* 0x000000000000094d */ /* 0x000fea0003800000 */
[----:B0-----:R-:W0:Y:S02]  /*0100*/  LDC.64 R2, c[0x0][0x380] ;  /* 0x0000e000ff027b82 */ /* 0x001e240000000a00 */
[----:B0-----:R-:W-:-:S05]  /*0110*/  IMAD.WIDE.U32 R2, R0, 0x8, R2 ;  /* 0x0000000800027825 */ /* 0x001fca00078e0002 */
[----:B------:R-:W-:Y:S01]  /*0120*/  STG.E.64 desc[UR4][R2.64], RZ ;  /* 0x000000ff02007986 */ /* 0x000fe2000c101b04 */
[----:B------:R-:W-:Y:S05]  /*0130*/  EXIT ;  /* 0x000000000000794d */ /* 0x000fea0003800000 */
.L_x_186:
        /* <DEDUP_REMOVED lines=12> */
.L_x_480:


//--------------------- .text._ZN3cub18CUB_300001_SM_10006detail6reduce28DeviceReduceSingleTileKernelINS2_10policy_hubIiyN4cuda3std3__44plusIiEEE10Policy1000EPiSC_iS9_iiNS7_10__identityEEEvT0_T1_T2_T3_T4_T6_ --------------------------
	.section	.text._ZN3cub18CUB_300001_SM_10006detail6reduce28DeviceReduceSingleTileKernelINS2_10policy_hubIiyN4cuda3std3__44plusIiEEE10Policy1000EPiSC_iS9_iiNS7_10__identityEEEvT0_T1_T2_T3_T4_T6_,"ax",@progbits
	.align	128
        .global         _ZN3cub18CUB_300001_SM_10006detail6reduce28DeviceReduceSingleTileKernelINS2_10policy_hubIiyN4cuda3std3__44plusIiEEE10Policy1000EPiSC_iS9_iiNS7_10__identityEEEvT0_T1_T2_T3_T4_T6_
        .type           _ZN3cub18CUB_300001_SM_10006detail6reduce28DeviceReduceSingleTileKernelINS2_10policy_hubIiyN4cuda3std3__44plusIiEEE10Policy1000EPiSC_iS9_iiNS7_10__identityEEEvT0_T1_T2_T3_T4_T6_,@function
        .size           _ZN3cub18CUB_300001_SM_10006detail6reduce28DeviceReduceSingleTileKernelINS2_10policy_hubIiyN4cuda3std3__44plusIiEEE10Policy1000EPiSC_iS9_iiNS7_10__identityEEEvT0_T1_T2_T3_T4_T6_,(.L_x_481 - _ZN3cub18CUB_300001_SM_10006detail6reduce28DeviceReduceSingleTileKernelINS2_10policy_hubIiyN4cuda3std3__44plusIiEEE10Policy1000EPiSC_iS9_iiNS7_10__identityEEEvT0_T1_T2_T3_T4_T6_)
        .other          _ZN3cub18CUB_300001_SM_10006detail6reduce28DeviceReduceSingleTileKernelINS2_10policy_hubIiyN4cuda3std3__44plusIiEEE10Policy1000EPiSC_iS9_iiNS7_10__identityEEEvT0_T1_T2_T3_T4_T6_,@"STO_CUDA_ENTRY STV_DEFAULT"
_ZN3cub18CUB_300001_SM_10006detail6reduce28DeviceReduceSingleTileKernelINS2_10policy_hubIiyN4cuda3std3__44plusIiEEE10Policy1000EPiSC_iS9_iiNS7_10__identityEEEvT0_T1_T2_T3_T4_T6_:
.text._ZN3cub18CUB_300001_SM_10006detail6reduce28DeviceReduceSingleTileKernelINS2_10policy_hubIiyN4cuda3std3__44plusIiEEE10Policy1000EPiSC_iS9_iiNS7_10__identityEEEvT0_T1_T2_T3_T4_T6_:
[----:B------:R-:W-:Y:S01]  /*0000*/  LDC R1, c[0x0][0x37c] ;  /* 0x0000df00ff017b82 */ /* 0x000fe20000000800 */
[----:B------:R-:W0:Y:S01]  /*0010*/  LDCU UR4, c[0x0][0x390] ;  /* 0x00007200ff0477ac */ /* 0x000e220008000800 */
[----:B------:R-:W1:Y:S01]  /*0020*/  LDCU.64 UR6, c[0x0][0x358] ;  /* 0x00006b00ff0677ac */ /* 0x000e620008000a00 */
[----:B0-----:R-:W-:-:S05]  /*0030*/  IMAD.U32 R20, RZ, RZ, UR4 ;  /* 0x00000004ff147e24 */ /* 0x001fca000f8e00ff */
[----:B------:R-:W-:-:S13]  /*0040*/  ISETP.NE.AND P0, PT, R20, RZ, PT ;  /* 0x000000ff1400720c */ /* 0x000fda0003f05270 */
[----:B-1----:R-:W-:Y:S05]  /*0050*/  @P0 BRA `(.L_x_187) ;  /* 0x00000000001c0947 */ /* 0x002fea0003800000 */
[----:B------:R-:W0:Y:S02]  /*0060*/  S2R R0, SR_TID.X ;  /* 0x0000000000007919 */ /* 0x000e240000002100 */
[----:B0-----:R-:W-:-:S13]  /*0070*/  ISETP.NE.AND P0, PT, R0, RZ, PT ;  /* 0x000000ff0000720c */ /* 0x001fda0003f05270 */
[----:B------:R-:W-:Y:S05]  /*0080*/  @P0 EXIT ;  /* 0x000000000000094d */ /* 0x000fea0003800000 */
[----:B------:R-:W0:Y:S08]  /*0090*/  LDC R5, c[0x0][0x398] ;  /* 0x0000e600ff057b82 */ /* 0x000e300000000800 */
[----:B------:R-:W0:Y:S02]  /*00a0*/  LDC.64 R2, c[0x0][0x388] ;  /* 0x0000e200ff027b82 */ /* 0x000e240000000a00 */
[----:B0-----:R-:W-:Y:S01]  /*00b0*/  STG.E desc[UR6][R2.64], R5 ;  /* 0x0000000502007986 */ /* 0x001fe2000c101906 */
[----:B------:R-:W-:Y:S05]  /*00c0*/  EXIT ;  /* 0x000000000000794d */ /* 0x000fea0003800000 */
.L_x_187:
[----:B------:R-:W0:Y:S01]  /*00d0*/  LDCU UR4, c[0x0][0x380] ;  /* 0x00007000ff0477ac */ /* 0x000e220008000800 */
[----:B------:R-:W-:Y:S01]  /*00e0*/  BSSY.RECONVERGENT B0, `(.L_x_188) ;  /* 0x0000385000007945 */ /* 0x000fe20003800200 */
[----:B0-----:R-:W-:-:S09]  /*00f0*/  ULOP3.LUT UP0, URZ, UR4, 0xf, URZ, 0xc0, !UPT ;  /* 0x0000000f04ff7892 */ /* 0x001fd2000f80c0ff */
[----:B------:R-:W-:Y:S05]  /*0100*/  BRA.U UP0, `(.L_x_189) ;  /* 0x0000001900d87547 */ /* 0x000fea000b800000 */
[----:B------:R-:W-:-:S13]  /*0110*/  ISETP.GT.AND P0, PT, R20, 0xfff, PT ;  /* 0x00000fff1400780c */ /* 0x000fda0003f04270 */
[----:B------:R-:W-:Y:S05]  /*0120*/  @P0 BRA `(.L_x_190) ;  /* 0x0000000c008c0947 */ /* 0x000fea0003800000 */
[----:B------:R-:W0:Y:S01]  /*0130*/  S2R R9, SR_TID.X ;  /* 0x0000000000097919 */ /* 0x000e220000002100 */
[----:B------:R-:W-:Y:S01]  /*0140*/  BSSY.RECONVERGENT B1, `(.L_x_191) ;  /* 0x0000009000017945 */ /* 0x000fe20003800200 */
[----:B------:R-:W-:Y:S01]  /*0150*/  IMAD.MOV.U32 R0, RZ, RZ, RZ ;  /* 0x000000ffff007224 */ /* 0x000fe200078e00ff */
[----:B0-----:R-:W-:Y:S01]  /*0160*/  ISETP.GE.AND P0, PT, R9, R20, PT ;  /* 0x000000140900720c */ /* 0x001fe20003f06270 */
[----:B------:R-:W-:-:S12]  /*0170*/  IMAD.MOV.U32 R11, RZ, RZ, R9 ;  /* 0x000000ffff0b7224 */ /* 0x000fd800078e0009 */
[----:B------:R-:W-:Y:S05]  /*0180*/  @P0 BRA `(.L_x_192) ;  /* 0x0000000000100947 */ /* 0x000fea0003800000 */
[----:B------:R-:W0:Y:S02]  /*0190*/  LDC.64 R2, c[0x0][0x380] ;  /* 0x0000e000ff027b82 */ /* 0x000e240000000a00 */
[----:B0-----:R-:W-:-:S05]  /*01a0*/  IMAD.WIDE.U32 R2, R9, 0x4, R2 ;  /* 0x0000000409027825 */ /* 0x001fca00078e0002 */
[----:B------:R0:W5:Y:S01]  /*01b0*/  LDG.E.CONSTANT R0, desc[UR6][R2.64] ;  /* 0x0000000602007981 */ /* 0x000162000c1e9900 */
[----:B------:R-:W-:-:S07]  /*01c0*/  VIADD R11, R9, 0x100 ;  /* 0x00000100090b7836 */ /* 0x000fce0000000000 */
.L_x_192:
[----:B------:R-:W-:Y:S05]  /*01d0*/  BSYNC.RECONVERGENT B1 ;  /* 0x0000000000017941 */ /* 0x000fea0003800200 */
.L_x_191:
[----:B------:R-:W-:Y:S01]  /*01e0*/  ISETP.GE.AND P0, PT, R11, R20, PT ;  /* 0x000000140b00720c */ /* 0x000fe20003f06270 */
[----:B------:R-:W-:-:S12]  /*01f0*/  BSSY.RECONVERGENT B1, `(.L_x_193) ;  /* 0x0000066000017945 */ /* 0x000fd80003800200 */
[----:B------:R-:W-:Y:S05]  /*0200*/  @P0 BRA `(.L_x_194) ;  /* 0x0000000400900947 */ /* 0x000fea0003800000 */
[----:B0-----:R-:W-:Y:S01]  /*0210*/  LOP3.LUT R3, RZ, R11, RZ, 0x33, !PT ;  /* 0x0000000bff037212 */ /* 0x001fe200078e33ff */
[----:B------:R-:W-:Y:S04]  /*0220*/  BSSY.RECONVERGENT B2, `(.L_x_195) ;  /* 0x0000015000027945 */ /* 0x000fe80003800200 */
[----:B------:R-:W-:-:S05]  /*0230*/  IMAD.IADD R4, R3, 0x1, R20 ;  /* 0x0000000103047824 */ /* 0x000fca00078e0214 */
[C---:B------:R-:W-:Y:S02]  /*0240*/  LOP3.LUT R2, R4.reuse, 0x300, RZ, 0xc0, !PT ;  /* 0x0000030004027812 */ /* 0x040fe400078ec0ff */
[----:B------:R-:W-:Y:S02]  /*0250*/  ISETP.GE.U32.AND P1, PT, R4, 0x300, PT ;  /* 0x000003000400780c */ /* 0x000fe40003f26070 */
[----:B------:R-:W-:-:S13]  /*0260*/  ISETP.NE.AND P0, PT, R2, 0x300, PT ;  /* 0x000003000200780c */ /* 0x000fda0003f05270 */
[----:B------:R-:W-:Y:S05]  /*0270*/  @!P0 BRA `(.L_x_196) ;  /* 0x00000000003c8947 */ /* 0x000fea0003800000 */
[----:B------:R-:W0:Y:S01]  /*0280*/  LDC.64 R2, c[0x0][0x380] ;  /* 0x0000e000ff027b82 */ /* 0x000e220000000a00 */
[----:B------:R-:W-:-:S04]  /*0290*/  LEA.HI R4, R4, 0x1, RZ, 0x18 ;  /* 0x0000000104047811 */ /* 0x000fc800078fc0ff */
[----:B------:R-:W-:-:S05]  /*02a0*/  LOP3.LUT R4, R4, 0x3, RZ, 0xc0, !PT ;  /* 0x0000000304047812 */ /* 0x000fca00078ec0ff */
[----:B------:R-:W-:Y:S02]  /*02b0*/  IMAD.MOV R4, RZ, RZ, -R4 ;  /* 0x000000ffff047224 */ /* 0x000fe400078e0a04 */
[----:B0-----:R-:W-:-:S04]  /*02c0*/  IMAD.WIDE.U32 R2, R11, 0x4, R2 ;  /* 0x000000040b027825 */ /* 0x001fc800078e0002 */
[----:B------:R-:W-:-:S07]  /*02d0*/  IMAD.MOV.U32 R5, RZ, RZ, R3 ;  /* 0x000000ffff057224 */ /* 0x000fce00078e0003 */
.L_x_197:
[----:B------:R-:W-:-:S06]  /*02e0*/  IMAD.MOV.U32 R3, RZ, RZ, R5 ;  /* 0x000000ffff037224 */ /* 0x000fcc00078e0005 */
[----:B------:R0:W2:Y:S01]  /*02f0*/  LDG.E.CONSTANT R3, desc[UR6][R2.64] ;  /* 0x0000000602037981 */ /* 0x0000a2000c1e9900 */
[----:B------:R-:W-:Y:S02]  /*0300*/  VIADD R4, R4, 0x1 ;  /* 0x0000000104047836 */ /* 0x000fe40000000000 */
[----:B------:R-:W-:-:S03]  /*0310*/  VIADD R11, R11, 0x100 ;  /* 0x000001000b0b7836 */ /* 0x000fc60000000000 */
[----:B------:R-:W-:Y:S02]  /*0320*/  ISETP.NE.AND P0, PT, R4, RZ, PT ;  /* 0x000000ff0400720c */ /* 0x000fe40003f05270 */
[----:B0-----:R-:W-:-:S05]  /*0330*/  IADD3 R2, P2, PT, R2, 0x400, RZ ;  /* 0x0000040002027810 */ /* 0x001fca0007f5e0ff */
[----:B------:R-:W-:Y:S02]  /*0340*/  IMAD.X R5, RZ, RZ, R5, P2 ;  /* 0x000000ffff057224 */ /* 0x000fe400010e0605 */
[----:B--2--5:R-:W-:-:S04]  /*0350*/  IMAD.IADD R0, R3, 0x1, R0 ;  /* 0x0000000103007824 */ /* 0x024fc800078e0200 */
[----:B------:R-:W-:Y:S05]  /*0360*/  @P0 BRA `(.L_x_197) ;  /* 0xfffffffc00dc0947 */ /* 0x000fea000383ffff */
.L_x_196:
[----:B------:R-:W-:Y:S05]  /*0370*/  BSYNC.RECONVERGENT B2 ;  /* 0x0000000000027941 */ /* 0x000fea0003800200 */
.L_x_195:
[----:B------:R-:W-:Y:S05]  /*0380*/  @!P1 BRA `(.L_x_194) ;  /* 0x0000000400309947 */ /* 0x000fea0003800000 */
[----:B------:R-:W-:Y:S01]  /*0390*/  IMAD.IADD R2, R20, 0x1, -R11 ;  /* 0x0000000114027824 */ /* 0x000fe200078e0a0b */
[----:B------:R-:W-:Y:S01]  /*03a0*/  BSSY.RECONVERGENT B2, `(.L_x_198) ;  /* 0x0000029000027945 */ /* 0x000fe20003800200 */
[----:B------:R-:W-:-:S03]  /*03b0*/  PLOP3.LUT P0, PT, PT, PT, PT, 0x80, 0x8 ;  /* 0x000000000008781c */ /* 0x000fc60003f0f070 */
[----:B------:R-:W-:-:S13]  /*03c0*/  ISETP.GT.AND P1, PT, R2, 0xc00, PT ;  /* 0x00000c000200780c */ /* 0x000fda0003f24270 */
[----:B------:R-:W-:Y:S05]  /*03d0*/  @!P1 BRA `(.L_x_199) ;  /* 0x0000000000949947 */ /* 0x000fea0003800000 */
[----:B------:R-:W-:Y:S01]  /*03e0*/  PLOP3.LUT P0, PT, PT, PT, PT, 0x8, 0x80 ;  /* 0x000000000080781c */ /* 0x000fe20003f0e170 */
[----:B------:R-:W-:-:S12]  /*03f0*/  VIADD R8, R20, 0xfffff400 ;  /* 0xfffff40014087836 */ /* 0x000fd80000000000 */
.L_x_200:
[----:B------:R-:W0:Y:S01]  /*0400*/  LDC.64 R4, c[0x0][0x380] ;  /* 0x0000e000ff047b82 */ /* 0x000e220000000a00 */
[C---:B------:R-:W-:Y:S02]  /*0410*/  VIADD R7, R11.reuse, 0x400 ;  /* 0x000004000b077836 */ /* 0x040fe40000000000 */
[C---:B------:R-:W-:Y:S02]  /*0420*/  VIADD R3, R11.reuse, 0x800 ;  /* 0x000008000b037836 */ /* 0x040fe40000000000 */
[----:B0-----:R-:W-:-:S05]  /*0430*/  IMAD.WIDE R22, R11, 0x4, R4 ;  /* 0x000000040b167825 */ /* 0x001fca00078e0204 */
[----:B------:R-:W2:Y:S01]  /*0440*/  LDG.E.CONSTANT R13, desc[UR6][R22.64] ;  /* 0x00000006160d7981 */ /* 0x000ea2000c1e9900 */
[----:B------:R-:W-:-:S03]  /*0450*/  IMAD.WIDE R6, R7, 0x4, R4 ;  /* 0x0000000407067825 */ /* 0x000fc600078e0204 */
[----:B------:R-:W2:Y:S04]  /*0460*/  LDG.E.CONSTANT R10, desc[UR6][R22.64+0x400] ;  /* 0x00040006160a7981 */ /* 0x000ea8000c1e9900 */
[----:B------:R-:W3:Y:S04]  /*0470*/  LDG.E.CONSTANT R12, desc[UR6][R22.64+0x800] ;  /* 0x00080006160c7981 */ /* 0x000ee8000c1e9900 */
[----:B------:R-:W3:Y:S01]  /*0480*/  LDG.E.CONSTANT R19, desc[UR6][R22.64+0xc00] ;  /* 0x000c000616137981 */ /* 0x000ee2000c1e9900 */
[----:B------:R-:W-:-:S03]  /*0490*/  IMAD.WIDE R2, R3, 0x4, R4 ;  /* 0x0000000403027825 */ /* 0x000fc600078e0204 */
[----:B------:R-:W4:Y:S04]  /*04a0*/  LDG.E.CONSTANT R16, desc[UR6][R6.64] ;  /* 0x0000000606107981 */ /* 0x000f28000c1e9900 */
[----:B------:R-:W4:Y:S01]  /*04b0*/  LDG.E.CONSTANT R15, desc[UR6][R6.64+0x400] ;  /* 0x00040006060f7981 */ /* 0x000f22000c1e9900 */
[----:B------:R-:W-:-:S03]  /*04c0*/  VIADD R25, R11, 0xc00 ;  /* 0x00000c000b197836 */ /* 0x000fc60000000000 */
[----:B------:R-:W4:Y:S04]  /*04d0*/  LDG.E.CONSTANT R14, desc[UR6][R6.64+0x800] ;  /* 0x00080006060e7981 */ /* 0x000f28000c1e9900 */
[----:B------:R-:W4:Y:S01]  /*04e0*/  LDG.E.CONSTANT R21, desc[UR6][R6.64+0xc00] ;  /* 0x000c000606157981 */ /* 0x000f22000c1e9900 */
[----:B------:R-:W-:-:S03]  /*04f0*/  IMAD.WIDE R4, R25, 0x4, R4 ;  /* 0x0000000419047825 */ /* 0x000fc600078e0204 */
[----:B------:R-:W4:Y:S04]  /*0500*/  LDG.E.CONSTANT R18, desc[UR6][R2.64] ;  /* 0x0000000602127981 */ /* 0x000f28000c1e9900 */
[----:B------:R-:W4:Y:S04]  /*0510*/  LDG.E.CONSTANT R17, desc[UR6][R2.64+0x400] ;  /* 0x0004000602117981 */ /* 0x000f28000c1e9900 */
[----:B------:R-:W4:Y:S04]  /*0520*/  LDG.E.CONSTANT R23, desc[UR6][R2.64+0x800] ;  /* 0x0008000602177981 */ /* 0x000f28000c1e9900 */
[----:B------:R-:W4:Y:S04]  /*0530*/  LDG.E.CONSTANT R24, desc[UR6][R2.64+0xc00] ;  /* 0x000c000602187981 */ /* 0x000f28000c1e9900 */
[----:B------:R-:W4:Y:S04]  /*0540*/  LDG.E.CONSTANT R25, desc[UR6][R4.64] ;  /* 0x0000000604197981 */ /* 0x000f28000c1e9900 */
[----:B------:R-:W4:Y:S04]  /*0550*/  LDG.E.CONSTANT R26, desc[UR6][R4.64+0x400] ;  /* 0x00040006041a7981 */ /* 0x000f28000c1e9900 */
[----:B------:R-:W4:Y:S04]  /*0560*/  LDG.E.CONSTANT R22, desc[UR6][R4.64+0x800] ;  /* 0x0008000604167981 */ /* 0x000f28000c1e9900 */
[----:B------:R-:W4:Y:S01]  /*0570*/  LDG.E.CONSTANT R27, desc[UR6][R4.64+0xc00] ;  /* 0x000c0006041b7981 */ /* 0x000f22000c1e9900 */
[----:B------:R-:W-:-:S05]  /*0580*/  VIADD R11, R11, 0x1000 ;  /* 0x000010000b0b7836 */ /* 0x000fca0000000000 */
[----:B------:R-:W-:Y:S02]  /*0590*/  ISETP.GE.AND P1, PT, R11, R8, PT ;  /* 0x000000080b00720c */ /* 0x000fe40003f26270 */
[----:B--2--5:R-:W-:-:S04]  /*05a0*/  IADD3 R10, PT, PT, R10, R13, R0 ;  /* 0x0000000d0a0a7210 */ /* 0x024fc80007ffe000 */
[----:B---3--:R-:W-:-:S04]  /*05b0*/  IADD3 R10, PT, PT, R19, R12, R10 ;  /* 0x0000000c130a7210 */ /* 0x008fc80007ffe00a */
[----:B----4-:R-:W-:-:S04]  /*05c0*/  IADD3 R10, PT, PT, R15, R16, R10 ;  /* 0x000000100f0a7210 */ /* 0x010fc80007ffe00a */
[----:B------:R-:W-:-:S04]  /*05d0*/  IADD3 R10, PT, PT, R21, R14, R10 ;  /* 0x0000000e150a7210 */ /* 0x000fc80007ffe00a */
[----:B------:R-:W-:-:S04]  /*05e0*/  IADD3 R10, PT, PT, R17, R18, R10 ;  /* 0x00000012110a7210 */ /* 0x000fc80007ffe00a */
[----:B------:R-:W-:-:S04]  /*05f0*/  IADD3 R10, PT, PT, R24, R23, R10 ;  /* 0x00000017180a7210 */ /* 0x000fc80007ffe00a */
[----:B------:R-:W-:-:S04]  /*0600*/  IADD3 R25, PT, PT, R26, R25, R10 ;  /* 0x000000191a197210 */ /* 0x000fc80007ffe00a */
[----:B------:R-:W-:Y:S01]  /*0610*/  IADD3 R0, PT, PT, R27, R22, R25 ;  /* 0x000000161b007210 */ /* 0x000fe20007ffe019 */
[----:B------:R-:W-:Y:S06]  /*0620*/  @!P1 BRA `(.L_x_200) ;  /* 0xfffffffc00749947 */ /* 0x000fec000383ffff */
.L_x_199:
[----:B------:R-:W-:Y:S05]  /*0630*/  BSYNC.RECONVERGENT B2 ;  /* 0x0000000000027941 */ /* 0x000fea0003800200 */
.L_x_198:
[----:B------:R-:W-:Y:S01]  /*0640*/  IMAD.IADD R2, R20, 0x1, -R11 ;  /* 0x0000000114027824 */ /* 0x000fe200078e0a0b */
[----:B------:R-:W-:Y:S04]  /*0650*/  BSSY.RECONVERGENT B2, `(.L_x_201) ;  /* 0x0000015000027945 */ /* 0x000fe80003800200 */
[----:B------:R-:W-:-:S13]  /*0660*/  ISETP.GT.AND P1, PT, R2, 0x400, PT ;  /* 0x000004000200780c */ /* 0x000fda0003f24270 */
[----:B------:R-:W-:Y:S05]  /*0670*/  @!P1 BRA `(.L_x_202) ;  /* 0x0000000000489947 */ /* 0x000fea0003800000 */
[----:B------:R-:W0:Y:S01]  /*0680*/  LDC.64 R4, c[0x0][0x380] ;  /* 0x0000e000ff047b82 */ /* 0x000e220000000a00 */
[C---:B------:R-:W-:Y:S02]  /*0690*/  VIADD R13, R11.reuse, 0x400 ;  /* 0x000004000b0d7836 */ /* 0x040fe40000000000 */
[----:B0-----:R-:W-:-:S05]  /*06a0*/  IMAD.WIDE R2, R11, 0x4, R4 ;  /* 0x000000040b027825 */ /* 0x001fca00078e0204 */
[----:B------:R-:W2:Y:S01]  /*06b0*/  LDG.E.CONSTANT R7, desc[UR6][R2.64] ;  /* 0x0000000602077981 */ /* 0x000ea2000c1e9900 */
[----:B------:R-:W-:-:S03]  /*06c0*/  IMAD.WIDE R4, R13, 0x4, R4 ;  /* 0x000000040d047825 */ /* 0x000fc600078e0204 */
[----:B------:R-:W2:Y:S04]  /*06d0*/  LDG.E.CONSTANT R6, desc[UR6][R2.64+0x400] ;  /* 0x0004000602067981 */ /* 0x000ea8000c1e9900 */
[----:B------:R-:W3:Y:S04]  /*06e0*/  LDG.E.CONSTANT R13, desc[UR6][R2.64+0x800] ;  /* 0x00080006020d7981 */ /* 0x000ee8000c1e9900 */
[----:B------:R-:W3:Y:S04]  /*06f0*/  LDG.E.CONSTANT R8, desc[UR6][R2.64+0xc00] ;  /* 0x000c000602087981 */ /* 0x000ee8000c1e9900 */
[----:B------:R-:W4:Y:S04]  /*0700*/  LDG.E.CONSTANT R15, desc[UR6][R4.64] ;  /* 0x00000006040f7981 */ /* 0x000f28000c1e9900 */
[----:B------:R-:W4:Y:S04]  /*0710*/  LDG.E.CONSTANT R10, desc[UR6][R4.64+0x400] ;  /* 0x00040006040a7981 */ /* 0x000f28000c1e9900 */
[----:B------:R-:W4:Y:S04]  /*0720*/  LDG.E.CONSTANT R17, desc[UR6][R4.64+0x800] ;  /* 0x0008000604117981 */ /* 0x000f28000c1e9900 */
[----:B------:R-:W4:Y:S01]  /*0730*/  LDG.E.CONSTANT R12, desc[UR6][R4.64+0xc00] ;  /* 0x000c0006040c7981 */ /* 0x000f22000c1e9900 */
[----:B------:R-:W-:Y:S01]  /*0740*/  PLOP3.LUT P0, PT, PT, PT, PT, 0x8, 0x80 ;  /* 0x000000000080781c */ /* 0x000fe20003f0e170 */
[----:B------:R-:W-:Y:S01]  /*0750*/  VIADD R11, R11, 0x800 ;  /* 0x000008000b0b7836 */ /* 0x000fe20000000000 */
[----:B--2--5:R-:W-:-:S04]  /*0760*/  IADD3 R6, PT, PT, R6, R7, R0 ;  /* 0x0000000706067210 */ /* 0x024fc80007ffe000 */
[----:B---3--:R-:W-:-:S04]  /*0770*/  IADD3 R6, PT, PT, R8, R13, R6 ;  /* 0x0000000d08067210 */ /* 0x008fc80007ffe006 */
[----:B----4-:R-:W-:-:S04]  /*0780*/  IADD3 R6, PT, PT, R10, R15, R6 ;  /* 0x0000000f0a067210 */ /* 0x010fc80007ffe006 */
[----:B------:R-:W-:-:S07]  /*0790*/  IADD3 R0, PT, PT, R12, R17, R6 ;  /* 0x000000110c007210 */ /* 0x000fce0007ffe006 */
.L_x_202:
[----:B------:R-:W-:Y:S05]  /*07a0*/  BSYNC.RECONVERGENT B2 ;  /* 0x0000000000027941 */ /* 0x000fea0003800200 */
.L_x_201:
[----:B------:R-:W-:-:S13]  /*07b0*/  ISETP.LT.OR P0, PT, R11, R20, P0 ;  /* 0x000000140b00720c */ /* 0x000fda0000701670 */
[----:B------:R-:W-:Y:S05]  /*07c0*/  @!P0 BRA `(.L_x_194) ;  /* 0x0000000000208947 */ /* 0x000fea0003800000 */
[----:B------:R-:W0:Y:S02]  /*07d0*/  LDC.64 R2, c[0x0][0x380] ;  /* 0x0000e000ff027b82 */ /* 0x000e240000000a00 */
[----:B0-----:R-:W-:-:S05]  /*07e0*/  IMAD.WIDE R2, R11, 0x4, R2 ;  /* 0x000000040b027825 */ /* 0x001fca00078e0202 */
[----:B------:R-:W2:Y:S04]  /*07f0*/  LDG.E.CONSTANT R5, desc[UR6][R2.64] ;  /* 0x0000000602057981 */ /* 0x000ea8000c1e9900 */
[----:B------:R-:W2:Y:S04]  /*0800*/  LDG.E.CONSTANT R4, desc[UR6][R2.64+0x400] ;  /* 0x0004000602047981 */ /* 0x000ea8000c1e9900 */
[----:B------:R-:W3:Y:S04]  /*0810*/  LDG.E.CONSTANT R7, desc[UR6][R2.64+0x800] ;  /* 0x0008000602077981 */ /* 0x000ee8000c1e9900 */
[----:B------:R-:W3:Y:S01]  /*0820*/  LDG.E.CONSTANT R6, desc[UR6][R2.64+0xc00] ;  /* 0x000c000602067981 */ /* 0x000ee2000c1e9900 */
[----:B--2--5:R-:W-:-:S04]  /*0830*/  IADD3 R0, PT, PT, R4, R5, R0 ;  /* 0x0000000504007210 */ /* 0x024fc80007ffe000 */
[----:B---3--:R-:W-:-:S07]  /*0840*/  IADD3 R0, PT, PT, R6, R7, R0 ;  /* 0x0000000706007210 */ /* 0x008fce0007ffe000 */
.L_x_194:
[----:B------:R-:W-:Y:S05]  /*0850*/  BSYNC.RECONVERGENT B1 ;  /* 0x0000000000017941 */ /* 0x000fea0003800200 */
.L_x_193:
[----:B------:R-:W-:-:S13]  /*0860*/  ISETP.GE.AND P0, PT, R20, 0x100, PT ;  /* 0x000001001400780c */ /* 0x000fda0003f06270 */
[----:B------:R-:W-:Y:S05]  /*0870*/  @!P0 BRA `(.L_x_203) ;  /* 0x0000000000ac8947 */ /* 0x000fea0003800000 */
[----:B------:R-:W1:Y:S01]  /*0880*/  S2R R6, SR_LANEID ;  /* 0x0000000000067919 */ /* 0x000e620000000000 */
[----:B0----5:R-:W0:Y:S01]  /*0890*/  SHFL.DOWN PT, R2, R0, 0x1, 0x1f ;  /* 0x08201f0000027f89 */ /* 0x021e2200000e0000 */
[C---:B-1----:R-:W-:Y:S02]  /*08a0*/  ISETP.GT.AND P0, PT, R6.reuse, 0x1e, PT ;  /* 0x0000001e0600780c */ /* 0x042fe40003f04270 */
[----:B------:R-:W-:Y:S02]  /*08b0*/  ISETP.NE.AND P1, PT, R6, RZ, PT ;  /* 0x000000ff0600720c */ /* 0x000fe40003f25270 */
[----:B0-----:R-:W-:Y:S02]  /*08c0*/  SEL R3, R2, RZ, !P0 ;  /* 0x000000ff02037207 */ /* 0x001fe40004000000 */
[----:B------:R-:W-:-:S03]  /*08d0*/  ISETP.GT.AND P0, PT, R6, 0x1d, PT ;  /* 0x0000001d0600780c */ /* 0x000fc60003f04270 */
[----:B------:R-:W-:-:S05]  /*08e0*/  IMAD.IADD R3, R3, 0x1, R0 ;  /* 0x0000000103037824 */ /* 0x000fca00078e0200 */
[----:B------:R-:W0:Y:S01]  /*08f0*/  SHFL.DOWN PT, R2, R3, 0x2, 0x1f ;  /* 0x08401f0003027f89 */ /* 0x000e2200000e0000 */
[----:B------:R-:W1:Y:S01]  /*0900*/  @!P1 S2R R7, SR_CgaCtaId ;  /* 0x0000000000079919 */ /* 0x000e620000008800 */
[----:B0-----:R-:W-:Y:S02]  /*0910*/  SEL R2, R2, RZ, !P0 ;  /* 0x000000ff02027207 */ /* 0x001fe40004000000 */
[----:B------:R-:W-:-:S03]  /*0920*/  ISETP.GT.AND P0, PT, R6, 0x1b, PT ;  /* 0x0000001b0600780c */ /* 0x000fc60003f04270 */
[----:B------:R-:W-:-:S05]  /*0930*/  IMAD.IADD R2, R3, 0x1, R2 ;  /* 0x0000000103027824 */ /* 0x000fca00078e0202 */
[----:B------:R-:W0:Y:S02]  /*0940*/  SHFL.DOWN PT, R4, R2, 0x4, 0x1f ;  /* 0x08801f0002047f89 */ /* 0x000e2400000e0000 */
[----:B0-----:R-:W-:Y:S02]  /*0950*/  SEL R5, R4, RZ, !P0 ;  /* 0x000000ff04057207 */ /* 0x001fe40004000000 */
[----:B------:R-:W-:Y:S02]  /*0960*/  ISETP.GT.AND P0, PT, R6, 0x17, PT ;  /* 0x000000170600780c */ /* 0x000fe40003f04270 */
[----:B------:R-:W-:Y:S01]  /*0970*/  @!P1 MOV R4, 0x400 ;  /* 0x0000040000049802 */ /* 0x000fe20000000f00 */
[----:B------:R-:W-:Y:S01]  /*0980*/  IMAD.IADD R5, R2, 0x1, R5 ;  /* 0x0000000102057824 */ /* 0x000fe200078e0205 */
[----:B------:R-:W-:Y:S02]  /*0990*/  @!P1 SHF.R.U32.HI R2, RZ, 0x3, R9 ;  /* 0x00000003ff029819 */ /* 0x000fe40000011609 */
[----:B-1----:R-:W-:-:S02]  /*09a0*/  @!P1 LEA R7, R7, R4, 0x18 ;  /* 0x0000000407079211 */ /* 0x002fc400078ec0ff */
[----:B------:R-:W0:Y:S01]  /*09b0*/  SHFL.DOWN PT, R0, R5, 0x8, 0x1f ;  /* 0x09001f0005007f89 */ /* 0x000e2200000e0000 */
[----:B------:R-:W-:-:S05]  /*09c0*/  @!P1 LOP3.LUT R2, R2, 0x7c, RZ, 0xc0, !PT ;  /* 0x0000007c02029812 */ /* 0x000fca00078ec0ff */
[----:B------:R-:W-:Y:S01]  /*09d0*/  @!P1 IMAD.IADD R2, R2, 0x1, R7 ;  /* 0x0000000102029824 */ /* 0x000fe200078e0207 */
[----:B0-----:R-:W-:Y:S02]  /*09e0*/  SEL R0, R0, RZ, !P0 ;  /* 0x000000ff00007207 */ /* 0x001fe40004000000 */
[----:B------:R-:W-:-:S03]  /*09f0*/  ISETP.GT.AND P0, PT, R6, 0xf, PT ;  /* 0x0000000f0600780c */ /* 0x000fc60003f04270 */
[----:B------:R-:W-:-:S05]  /*0a00*/  IMAD.IADD R0, R5, 0x1, R0 ;  /* 0x0000000105007824 */ /* 0x000fca00078e0200 */
[----:B------:R-:W0:Y:S02]  /*0a10*/  SHFL.DOWN PT, R3, R0, 0x10, 0x1f ;  /* 0x0a001f0000037f89 */ /* 0x000e2400000e0000 */
[----:B0-----:R-:W-:Y:S02]  /*0a20*/  SEL R3, R3, RZ, !P0 ;  /* 0x000000ff03037207 */ /* 0x001fe40004000000 */
[----:B------:R-:W-:-:S03]  /*0a30*/  ISETP.NE.AND P0, PT, R9, RZ, PT ;  /* 0x000000ff0900720c */ /* 0x000fc60003f05270 */
[----:B------:R-:W-:-:S05]  /*0a40*/  IMAD.IADD R3, R0, 0x1, R3 ;  /* 0x0000000100037824 */ /* 0x000fca00078e0203 */
[----:B------:R0:W-:Y:S01]  /*0a50*/  @!P1 STS [R2+0x8], R3 ;  /* 0x0000080302009388 */ /* 0x0001e20000000800 */
[----:B------:R-:W-:Y:S06]  /*0a60*/  BAR.SYNC.DEFER_BLOCKING 0x0 ;  /* 0x0000000000007b1d */ /* 0x000fec0000010000 */
[----:B------:R-:W-:Y:S05]  /*0a70*/  @P0 BRA `(.L_x_204) ;  /* 0x0000002c00ac0947 */ /* 0x000fea0003800000 */
[----:B------:R-:W1:Y:S01]  /*0a80*/  S2UR UR5, SR_CgaCtaId ;  /* 0x00000000000579c3 */ /* 0x000e620000008800 */
[----:B------:R-:W-:Y:S02]  /*0a90*/  UMOV UR4, 0x400 ;  /* 0x0000040000047882 */ /* 0x000fe40000000000 */
[----:B-1----:R-:W-:-:S09]  /*0aa0*/  ULEA UR4, UR5, UR4, 0x18 ;  /* 0x0000000405047291 */ /* 0x002fd2000f8ec0ff */
[----:B------:R-:W-:Y:S04]  /*0ab0*/  LDS R0, [UR4+0xc] ;  /* 0x00000c04ff007984 */ /* 0x000fe80008000800 */
[----:B------:R-:W1:Y:S04]  /*0ac0*/  LDS.128 R4, [UR4+0x10] ;  /* 0x00001004ff047984 */ /* 0x000e680008000c00 */
[----:B------:R-:W2:Y:S01]  /*0ad0*/  LDS.64 R8, [UR4+0x20] ;  /* 0x00002004ff087984 */ /* 0x000ea20008000a00 */
[----:B-1----:R-:W-:-:S04]  /*0ae0*/  IADD3 R0, PT, PT, R4, R0, R3 ;  /* 0x0000000004007210 */ /* 0x002fc80007ffe003 */
[----:B------:R-:W-:-:S04]  /*0af0*/  IADD3 R0, PT, PT, R6, R0, R5 ;  /* 0x0000000006007210 */ /* 0x000fc80007ffe005 */
[----:B--2---:R-:W-:-:S05]  /*0b00*/  IADD3 R0, PT, PT, R8, R0, R7 ;  /* 0x0000000008007210 */ /* 0x004fca0007ffe007 */
[----:B0-----:R-:W-:Y:S01]  /*0b10*/  IMAD.IADD R3, R0, 0x1, R9 ;  /* 0x0000000100037824 */ /* 0x001fe200078e0209 */
[----:B------:R-:W-:Y:S06]  /*0b20*/  BRA `(.L_x_204) ;  /* 0x0000002c00807947 */ /* 0x000fec0003800000 */
.L_x_203:
[----:B0-----:R-:W-:Y:S01]  /*0b30*/  LOP3.LUT R2, R9, 0x3e0, RZ, 0xc0, !PT ;  /* 0x000003e009027812 */ /* 0x001fe200078ec0ff */
[----:B------:R-:W0:Y:S03]  /*0b40*/  S2R R8, SR_LANEID ;  /* 0x0000000000087919 */ /* 0x000e260000000000 */
[----:B------:R-:W-:Y:S01]  /*0b50*/  LOP3.LUT R5, RZ, R2, RZ, 0x33, !PT ;  /* 0x00000002ff057212 */ /* 0x000fe200078e33ff */
[----:B------:R-:W-:-:S04]  /*0b60*/  VIADD R3, R2, 0x20 ;  /* 0x0000002002037836 */ /* 0x000fc80000000000 */
[----:B------:R-:W-:Y:S01]  /*0b70*/  IMAD.IADD R5, R5, 0x1, R20 ;  /* 0x0000000105057824 */ /* 0x000fe200078e0214 */
[----:B------:R-:W-:-:S04]  /*0b80*/  ISETP.GT.AND P0, PT, R3, R20, PT ;  /* 0x000000140300720c */ /* 0x000fc80003f04270 */
[----:B------:R-:W-:-:S05]  /*0b90*/  SEL R5, R5, 0x1f, P0 ;  /* 0x0000001f05057807 */ /* 0x000fca0000000000 */
[----:B-----5:R-:W1:Y:S01]  /*0ba0*/  SHFL.DOWN PT, R2, R0, 0x1, R5 ;  /* 0x0820000000027989 */ /* 0x020e6200000e0005 */
[CC--:B0-----:R-:W-:Y:S01]  /*0bb0*/  ISETP.GE.AND P0, PT, R8.reuse, R5.reuse, PT ;  /* 0x000000050800720c */ /* 0x0c1fe20003f06270 */
[C---:B------:R-:W-:Y:S01]  /*0bc0*/  VIADD R4, R8.reuse, 0x2 ;  /* 0x0000000208047836 */ /* 0x040fe20000000000 */
[C---:B------:R-:W-:Y:S01]  /*0bd0*/  ISETP.NE.AND P1, PT, R8.reuse, RZ, PT ;  /* 0x000000ff0800720c */ /* 0x040fe20003f25270 */
[----:B------:R-:W-:Y:S01]  /*0be0*/  VIADD R6, R8, 0x4 ;  /* 0x0000000408067836 */ /* 0x000fe20000000000 */
[----:B-1----:R-:W-:Y:S02]  /*0bf0*/  SEL R3, R2, RZ, !P0 ;  /* 0x000000ff02037207 */ /* 0x002fe40004000000 */
[----:B------:R-:W-:-:S03]  /*0c00*/  ISETP.GT.AND P0, PT, R4, R5, PT ;  /* 0x000000050400720c */ /* 0x000fc60003f04270 */
[----:B------:R-:W-:-:S06]  /*0c10*/  IMAD.IADD R2, R3, 0x1, R0 ;  /* 0x0000000103027824 */ /* 0x000fcc00078e0200 */
[----:B------:R-:W0:Y:S01]  /*0c20*/  @!P1 S2R R10, SR_CgaCtaId ;  /* 0x00000000000a9919 */ /* 0x000e220000008800 */
[----:B------:R-:W-:Y:S01]  /*0c30*/  @!P1 MOV R7, 0x400 ;  /* 0x0000040000079802 */ /* 0x000fe20000000f00 */
[----:B------:R-:W1:Y:S02]  /*0c40*/  SHFL.DOWN PT, R3, R2, 0x2, R5 ;  /* 0x0840000002037989 */ /* 0x000e6400000e0005 */
[----:B-1----:R-:W-:Y:S02]  /*0c50*/  SEL R3, R3, RZ, !P0 ;  /* 0x000000ff03037207 */ /* 0x002fe40004000000 */
[----:B------:R-:W-:Y:S02]  /*0c60*/  ISETP.GT.AND P0, PT, R6, R5, PT ;  /* 0x000000050600720c */ /* 0x000fe40003f04270 */
[----:B------:R-:W-:Y:S01]  /*0c70*/  @!P1 SHF.R.U32.HI R6, RZ, 0x3, R9 ;  /* 0x00000003ff069819 */ /* 0x000fe20000011609 */
[----:B------:R-:W-:Y:S01]  /*0c80*/  IMAD.IADD R4, R2, 0x1, R3 ;  /* 0x0000000102047824 */ /* 0x000fe200078e0203 */
[----:B0-----:R-:W-:Y:S01]  /*0c90*/  @!P1 LEA R7, R10, R7, 0x18 ;  /* 0x000000070a079211 */ /* 0x001fe200078ec0ff */
[----:B------:R-:W-:Y:S01]  /*0ca0*/  VIADD R2, R8, 0x8 ;  /* 0x0000000808027836 */ /* 0x000fe20000000000 */
[----:B------:R-:W-:-:S02]  /*0cb0*/  @!P1 LOP3.LUT R6, R6, 0x7c, RZ, 0xc0, !PT ;  /* 0x0000007c06069812 */ /* 0x000fc400078ec0ff */
[----:B------:R-:W0:Y:S03]  /*0cc0*/  SHFL.DOWN PT, R3, R4, 0x4, R5 ;  /* 0x0880000004037989 */ /* 0x000e2600000e0005 */
[----:B------:R-:W-:Y:S01]  /*0cd0*/  @!P1 IMAD.IADD R6, R6, 0x1, R7 ;  /* 0x0000000106069824 */ /* 0x000fe200078e0207 */
[----:B0-----:R-:W-:Y:S02]  /*0ce0*/  SEL R3, R3, RZ, !P0 ;  /* 0x000000ff03037207 */ /* 0x001fe40004000000 */
[----:B------:R-:W-:-:S03]  /*0cf0*/  ISETP.GT.AND P0, PT, R2, R5, PT ;  /* 0x000000050200720c */ /* 0x000fc60003f04270 */
[----:B------:R-:W-:Y:S02]  /*0d00*/  IMAD.IADD R0, R4, 0x1, R3 ;  /* 0x0000000104007824 */ /* 0x000fe400078e0203 */
[----:B------:R-:W-:-:S03]  /*0d10*/  VIADD R4, R8, 0x10 ;  /* 0x0000001008047836 */ /* 0x000fc60000000000 */
[----:B------:R-:W0:Y:S02]  /*0d20*/  SHFL.DOWN PT, R3, R0, 0x8, R5 ;  /* 0x0900000000037989 */ /* 0x000e2400000e0005 */
[----:B0-----:R-:W-:Y:S02]  /*0d30*/  SEL R3, R3, RZ, !P0 ;  /* 0x000000ff03037207 */ /* 0x001fe40004000000 */
[----:B------:R-:W-:-:S03]  /*0d40*/  ISETP.GT.AND P0, PT, R4, R5, PT ;  /* 0x000000050400720c */ /* 0x000fc60003f04270 */
[----:B------:R-:W-:-:S05]  /*0d50*/  IMAD.IADD R2, R0, 0x1, R3 ;  /* 0x0000000100027824 */ /* 0x000fca00078e0203 */
[----:B------:R-:W0:Y:S02]  /*0d60*/  SHFL.DOWN PT, R3, R2, 0x10, R5 ;  /* 0x0a00000002037989 */ /* 0x000e2400000e0005 */
[----:B0-----:R-:W-:Y:S02]  /*0d70*/  SEL R3, R3, RZ, !P0 ;  /* 0x000000ff03037207 */ /* 0x001fe40004000000 */
[----:B------:R-:W-:-:S03]  /*0d80*/  ISETP.NE.AND P0, PT, R9, RZ, PT ;  /* 0x000000ff0900720c */ /* 0x000fc60003f05270 */
[----:B------:R-:W-:-:S05]  /*0d90*/  IMAD.IADD R3, R2, 0x1, R3 ;  /* 0x0000000102037824 */ /* 0x000fca00078e0203 */
[----:B------:R4:W-:Y:S01]  /*0da0*/  @!P1 STS [R6+0x8], R3 ;  /* 0x0000080306009388 */ /* 0x0009e20000000800 */
[----:B------:R-:W-:Y:S06]  /*0db0*/  BAR.SYNC.DEFER_BLOCKING 0x0 ;  /* 0x0000000000007b1d */ /* 0x000fec0000010000 */
[----:B------:R-:W-:Y:S05]  /*0dc0*/  @P0 BRA `(.L_x_204) ;  /* 0x0000002800d80947 */ /* 0x000fea0003800000 */
[----:B------:R-:W0:Y:S01]  /*0dd0*/  S2UR UR5, SR_CgaCtaId ;  /* 0x00000000000579c3 */ /* 0x000e220000008800 */
[----:B------:R-:W-:Y:S01]  /*0de0*/  UMOV UR4, 0x400 ;  /* 0x0000040000047882 */ /* 0x000fe20000000000 */
[C---:B------:R-:W-:Y:S02]  /*0df0*/  ISETP.GT.AND P2, PT, R20.reuse, 0x40, PT ;  /* 0x000000401400780c */ /* 0x040fe40003f44270 */
[C---:B------:R-:W-:Y:S02]  /*0e00*/  ISETP.GT.AND P1, PT, R20.reuse, 0x20, PT ;  /* 0x000000201400780c */ /* 0x040fe40003f24270 */
[----:B------:R-:W-:Y:S01]  /*0e10*/  ISETP.GT.AND P3, PT, R20, 0x80, PT ;  /* 0x000000801400780c */ /* 0x000fe20003f64270 */
[----:B0-----:R-:W-:-:S09]  /*0e20*/  ULEA UR4, UR5, UR4, 0x18 ;  /* 0x0000000405047291 */ /* 0x001fd2000f8ec0ff */
[----:B----4-:R-:W0:Y:S04]  /*0e30*/  LDS.128 R4, [UR4+0x10] ;  /* 0x00001004ff047984 */ /* 0x010e280008000c00 */
[----:B------:R-:W1:Y:S04]  /*0e40*/  LDS R0, [UR4+0xc] ;  /* 0x00000c04ff007984 */ /* 0x000e680008000800 */
[----:B------:R-:W2:Y:S01]  /*0e50*/  LDS.64 R8, [UR4+0x20] ;  /* 0x00002004ff087984 */ /* 0x000ea20008000a00 */
[----:B0-----:R-:W-:Y:S02]  /*0e60*/  SEL R4, R4, RZ, P2 ;  /* 0x000000ff04047207 */ /* 0x001fe40001000000 */
[----:B------:R-:W-:-:S02]  /*0e70*/  ISETP.GT.AND P2, PT, R20, 0x60, PT ;  /* 0x000000601400780c */ /* 0x000fc40003f44270 */
[----:B-1----:R-:W-:Y:S02]  /*0e80*/  SEL R0, R0, RZ, P1 ;  /* 0x000000ff00007207 */ /* 0x002fe40000800000 */
[----:B------:R-:W-:Y:S02]  /*0e90*/  SEL R5, R5, RZ, P2 ;  /* 0x000000ff05057207 */ /* 0x000fe40001000000 */
[----:B------:R-:W-:Y:S02]  /*0ea0*/  IADD3 R0, PT, PT, R4, R0, R3 ;  /* 0x0000000004007210 */ /* 0x000fe40007ffe003 */
[----:B------:R-:W-:Y:S02]  /*0eb0*/  ISETP.GT.AND P1, PT, R20, 0xa0, PT ;  /* 0x000000a01400780c */ /* 0x000fe40003f24270 */
[----:B------:R-:W-:Y:S02]  /*0ec0*/  SEL R6, R6, RZ, P3 ;  /* 0x000000ff06067207 */ /* 0x000fe40001800000 */
[----:B------:R-:W-:-:S02]  /*0ed0*/  ISETP.GT.AND P2, PT, R20, 0xc0, PT ;  /* 0x000000c01400780c */ /* 0x000fc40003f44270 */
[----:B------:R-:W-:Y:S02]  /*0ee0*/  ISETP.GT.AND P3, PT, R20, 0xe0, PT ;  /* 0x000000e01400780c */ /* 0x000fe40003f64270 */
[----:B------:R-:W-:Y:S02]  /*0ef0*/  SEL R7, R7, RZ, P1 ;  /* 0x000000ff07077207 */ /* 0x000fe40000800000 */
[----:B------:R-:W-:Y:S02]  /*0f00*/  IADD3 R0, PT, PT, R6, R0, R5 ;  /* 0x0000000006007210 */ /* 0x000fe40007ffe005 */
[----:B--2---:R-:W-:Y:S02]  /*0f10*/  SEL R8, R8, RZ, P2 ;  /* 0x000000ff08087207 */ /* 0x004fe40001000000 */
[----:B------:R-:W-:Y:S02]  /*0f20*/  SEL R9, R9, RZ, P3 ;  /* 0x000000ff09097207 */ /* 0x000fe40001800000 */
[----:B------:R-:W-:-:S05]  /*0f30*/  IADD3 R0, PT, PT, R8, R0, R7 ;  /* 0x0000000008007210 */ /* 0x000fca0007ffe007 */
[----:B------:R-:W-:Y:S01]  /*0f40*/  IMAD.IADD R3, R0, 0x1, R9 ;  /* 0x0000000100037824 */ /* 0x000fe200078e0209 */
[----:B------:R-:W-:Y:S06]  /*0f50*/  BRA `(.L_x_204) ;  /* 0x0000002800747947 */ /* 0x000fec0003800000 */
.L_x_190:
[----:B------:R-:W0:Y:S01]  /*0f60*/  S2R R0, SR_TID.X ;  /* 0x0000000000007919 */ /* 0x000e220000002100 */
[----:B------:R-:W1:Y:S01]  /*0f70*/  LDC.64 R2, c[0x0][0x380] ;  /* 0x0000e000ff027b82 */ /* 0x000e620000000a00 */
[----:B0-----:R-:W-:-:S04]  /*0f80*/  IMAD.SHL.U32 R5, R0, 0x4, RZ ;  /* 0x0000000400057824 */ /* 0x001fc800078e00ff */
[----:B-1----:R-:W-:-:S05]  /*0f90*/  IMAD.WIDE.U32 R2, R5, 0x4, R2 ;  /* 0x0000000405027825 */ /* 0x002fca00078e0002 */
[----:B------:R-:W2:Y:S04]  /*0fa0*/  LDG.E.128.CONSTANT R4, desc[UR6][R2.64] ;  /* 0x0000000602047981 */ /* 0x000ea8000c1e9d00 */
[----:B------:R-:W3:Y:S04]  /*0fb0*/  LDG.E.128.CONSTANT R8, desc[UR6][R2.64+0x1000] ;  /* 0x0010000602087981 */ /* 0x000ee8000c1e9d00 */
[----:B------:R-:W4:Y:S04]  /*0fc0*/  LDG.E.128.CONSTANT R12, desc[UR6][R2.64+0x2000] ;  /* 0x00200006020c7981 */ /* 0x000f28000c1e9d00 */
[----:B------:R-:W5:Y:S01]  /*0fd0*/  LDG.E.128.CONSTANT R16, desc[UR6][R2.64+0x3000] ;  /* 0x0030000602107981 */ /* 0x000f62000c1e9d00 */
[----:B------:R-:W-:Y:S01]  /*0fe0*/  ISETP.GE.U32.AND P0, PT, R20, 0x2000, PT ;  /* 0x000020001400780c */ /* 0x000fe20003f06070 */
[----:B------:R-:W-:Y:S01]  /*0ff0*/  IMAD.MOV.U32 R23, RZ, RZ, 0x1000 ;  /* 0x00001000ff177424 */ /* 0x000fe200078e00ff */
[----:B--2---:R-:W-:-:S04]  /*1000*/  IADD3 R5, PT, PT, R6, R5, R4 ;  /* 0x0000000506057210 */ /* 0x004fc80007ffe004 */
[----:B---3--:R-:W-:-:S04]  /*1010*/  IADD3 R5, PT, PT, R8, R7, R5 ;  /* 0x0000000708057210 */ /* 0x008fc80007ffe005 */
[----:B------:R-:W-:-:S04]  /*1020*/  IADD3 R5, PT, PT, R10, R9, R5 ;  /* 0x000000090a057210 */ /* 0x000fc80007ffe005 */
[----:B----4-:R-:W-:-:S04]  /*1030*/  IADD3 R5, PT, PT, R12, R11, R5 ;  /* 0x0000000b0c057210 */ /* 0x010fc80007ffe005 */
[----:B------:R-:W-:-:S04]  /*1040*/  IADD3 R5, PT, PT, R14, R13, R5 ;  /* 0x0000000d0e057210 */ /* 0x000fc80007ffe005 */
[----:B-----5:R-:W-:-:S04]  /*1050*/  IADD3 R5, PT, PT, R16, R15, R5 ;  /* 0x0000000f10057210 */ /* 0x020fc80007ffe005 */
[----:B------:R-:W-:-:S05]  /*1060*/  IADD3 R5, PT, PT, R18, R17, R5 ;  /* 0x0000001112057210 */ /* 0x000fca0007ffe005 */
[----:B------:R-:W-:Y:S01]  /*1070*/  IMAD.IADD R21, R19, 0x1, R5 ;  /* 0x0000000113157824 */ /* 0x000fe200078e0205 */
[----:B------:R-:W-:Y:S06]  /*1080*/  @!P0 BRA `(.L_x_205) ;  /* 0x00000000005c8947 */ /* 0x000fec0003800000 */
[----:B------:R-:W0:Y:S01]  /*1090*/  LDC R24, c[0x0][0x390] ;  /* 0x0000e400ff187b82 */ /* 0x000e220000000800 */
[----:B------:R-:W-:Y:S02]  /*10a0*/  VIADD R22, R20, 0xfffff000 ;  /* 0xfffff00014167836 */ /* 0x000fe40000000000 */
[----:B------:R-:W-:-:S07]  /*10b0*/  IMAD.MOV.U32 R23, RZ, RZ, 0x1000 ;  /* 0x00001000ff177424 */ /* 0x000fce00078e00ff */
.L_x_207:
[----:B------:R-:W-:-:S05]  /*10c0*/  IMAD.WIDE R26, R23, 0x4, R2 ;  /* 0x00000004171a7825 */ /* 0x000fca00078e0202 */
[----:B------:R-:W2:Y:S04]  /*10d0*/  LDG.E.128.CONSTANT R12, desc[UR6][R26.64] ;  /* 0x000000061a0c7981 */ /* 0x000ea8000c1e9d00 */
[----:B------:R-:W3:Y:S04]  /*10e0*/  LDG.E.128.CONSTANT R16, desc[UR6][R26.64+0x1000] ;  /* 0x001000061a107981 */ /* 0x000ee8000c1e9d00 */
[----:B------:R-:W4:Y:S04]  /*10f0*/  LDG.E.128.CONSTANT R4, desc[UR6][R26.64+0x2000] ;  /* 0x002000061a047981 */ /* 0x000f28000c1e9d00 */
[----:B------:R-:W5:Y:S01]  /*1100*/  LDG.E.128.CONSTANT R8, desc[UR6][R26.64+0x3000] ;  /* 0x003000061a087981 */ /* 0x000f62000c1e9d00 */
[----:B0-----:R-:W-:Y:S01]  /*1110*/  IMAD.MOV.U32 R20, RZ, RZ, R24 ;  /* 0x000000ffff147224 */ /* 0x001fe200078e0018 */
[----:B--2---:R-:W-:-:S04]  /*1120*/  IADD3 R13, PT, PT, R13, R12, R21 ;  /* 0x0000000c0d0d7210 */ /* 0x004fc80007ffe015 */
[----:B------:R-:W-:-:S04]  /*1130*/  IADD3 R13, PT, PT, R15, R14, R13 ;  /* 0x0000000e0f0d7210 */ /* 0x000fc80007ffe00d */
[----:B---3--:R-:W-:-:S04]  /*1140*/  IADD3 R13, PT, PT, R17, R16, R13 ;  /* 0x00000010110d7210 */ /* 0x008fc80007ffe00d */
[----:B------:R-:W-:-:S04]  /*1150*/  IADD3 R13, PT, PT, R19, R18, R13 ;  /* 0x00000012130d7210 */ /* 0x000fc80007ffe00d */
[----:B----4-:R-:W-:Y:S01]  /*1160*/  IADD3 R13, PT, PT, R5, R4, R13 ;  /* 0x00000004050d7210 */ /* 0x010fe20007ffe00d */
[----:B------:R-:W-:-:S03]  /*1170*/  IMAD.IADD R4, R20, 0x1, -R23 ;  /* 0x0000000114047824 */ /* 0x000fc600078e0a17 */
[----:B------:R-:W-:Y:S02]  /*1180*/  IADD3 R13, PT, PT, R7, R6, R13 ;  /* 0x00000006070d7210 */ /* 0x000fe40007ffe00d */
[----:B------:R-:W-:Y:S02]  /*1190*/  ISETP.GE.AND P0, PT, R4, 0x1000, PT ;  /* 0x000010000400780c */ /* 0x000fe40003f06270 */
[----:B-----5:R-:W-:-:S04]  /*11a0*/  IADD3 R13, PT, PT, R9, R8, R13 ;  /* 0x00000008090d7210 */ /* 0x020fc80007ffe00d */
[----:B------:R-:W-:-:S07]  /*11b0*/  IADD3 R21, PT, PT, R11, R10, R13 ;  /* 0x0000000a0b157210 */ /* 0x000fce0007ffe00d */
[----:B------:R-:W-:Y:S05]  /*11c0*/  @!P0 BRA `(.L_x_206) ;  /* 0x0000000400fc8947 */ /* 0x000fea0003800000 */
[----:B------:R-:W-:-:S05]  /*11d0*/  VIADD R23, R23, 0x1000 ;  /* 0x0000100017177836 */ /* 0x000fca0000000000 */
[----:B------:R-:W-:-:S13]  /*11e0*/  ISETP.GT.AND P0, PT, R23, R22, PT ;  /* 0x000000161700720c */ /* 0x000fda0003f04270 */
[----:B------:R-:W-:Y:S05]  /*11f0*/  @!P0 BRA `(.L_x_207) ;  /* 0xfffffffc00b08947 */ /* 0x000fea000383ffff */
.L_x_205:
[----:B------:R-:W-:-:S13]  /*1200*/  ISETP.GE.AND P0, PT, R23, R20, PT ;  /* 0x000000141700720c */ /* 0x000fda0003f06270 */
[----:B------:R-:W-:Y:S05]  /*1210*/  @P0 BRA `(.L_x_206) ;  /* 0x0000000400e80947 */ /* 0x000fea0003800000 */
[----:B------:R-:W-:Y:S01]  /*1220*/  IMAD.IADD R9, R20, 0x1, -R23 ;  /* 0x0000000114097824 */ /* 0x000fe200078e0a17 */
[----:B------:R-:W-:Y:S04]  /*1230*/  BSSY.RECONVERGENT B1, `(.L_x_206) ;  /* 0x0000078000017945 */ /* 0x000fe80003800200 */
[----:B------:R-:W-:-:S13]  /*1240*/  ISETP.GE.AND P0, PT, R0, R9, PT ;  /* 0x000000090000720c */ /* 0x000fda0003f06270 */
[----:B------:R-:W-:Y:S05]  /*1250*/  @P0 BRA `(.L_x_208) ;  /* 0x0000000400d40947 */ /* 0x000fea0003800000 */
[----:B------:R-:W-:Y:S01]  /*1260*/  LOP3.LUT R2, RZ, R0, RZ, 0x33, !PT ;  /* 0x00000000ff027212 */ /* 0x000fe200078e33ff */
[----:B------:R-:W-:Y:S01]  /*1270*/  BSSY.RECONVERGENT B2, `(.L_x_209) ;  /* 0x0000015000027945 */ /* 0x000fe20003800200 */
[----:B------:R-:W-:Y:S02]  /*1280*/  IMAD.MOV.U32 R8, RZ, RZ, R0 ;  /* 0x000000ffff087224 */ /* 0x000fe400078e0000 */
[----:B------:R-:W-:-:S04]  /*1290*/  IADD3 R2, PT, PT, -R23, R20, R2 ;  /* 0x0000001417027210 */ /* 0x000fc80007ffe102 */
[C---:B------:R-:W-:Y:S02]  /*12a0*/  LOP3.LUT R3, R2.reuse, 0x300, RZ, 0xc0, !PT ;  /* 0x0000030002037812 */ /* 0x040fe400078ec0ff */
[----:B------:R-:W-:Y:S02]  /*12b0*/  ISETP.GE.U32.AND P1, PT, R2, 0x300, PT ;  /* 0x000003000200780c */ /* 0x000fe40003f26070 */
[----:B------:R-:W-:-:S13]  /*12c0*/  ISETP.NE.AND P0, PT, R3, 0x300, PT ;  /* 0x000003000300780c */ /* 0x000fda0003f05270 */
[----:B------:R-:W-:Y:S05]  /*12d0*/  @!P0 BRA `(.L_x_210) ;  /* 0x0000000000388947 */ /* 0x000fea0003800000 */
[----:B------:R-:W0:Y:S01]  /*12e0*/  LDC.64 R4, c[0x0][0x380] ;  /* 0x0000e000ff047b82 */ /* 0x000e220000000a00 */
[----:B------:R-:W-:Y:S01]  /*12f0*/  LEA.HI R2, R2, 0x1, RZ, 0x18 ;  /* 0x0000000102027811 */ /* 0x000fe200078fc0ff */
[----:B------:R-:W-:Y:S02]  /*1300*/  IMAD.IADD R7, R0, 0x1, R23 ;  /* 0x0000000100077824 */ /* 0x000fe400078e0217 */
[----:B------:R-:W-:Y:S01]  /*1310*/  IMAD.MOV.U32 R8, RZ, RZ, R0 ;  /* 0x000000ffff087224 */ /* 0x000fe200078e0000 */
[----:B------:R-:W-:-:S05]  /*1320*/  LOP3.LUT R2, R2, 0x3, RZ, 0xc0, !PT ;  /* 0x0000000302027812 */ /* 0x000fca00078ec0ff */
[----:B------:R-:W-:-:S07]  /*1330*/  IMAD.MOV R6, RZ, RZ, -R2 ;  /* 0x000000ffff067224 */ /* 0x000fce00078e0a02 */
.L_x_211:
[----:B0-----:R-:W-:-:S06]  /*1340*/  IMAD.WIDE.U32 R2, R7, 0x4, R4 ;  /* 0x0000000407027825 */ /* 0x001fcc00078e0004 */
[----:B------:R-:W2:Y:S01]  /*1350*/  LDG.E.CONSTANT R2, desc[UR6][R2.64] ;  /* 0x0000000602027981 */ /* 0x000ea2000c1e9900 */
[----:B------:R-:W-:Y:S02]  /*1360*/  VIADD R6, R6, 0x1 ;  /* 0x0000000106067836 */ /* 0x000fe40000000000 */
[----:B------:R-:W-:Y:S02]  /*1370*/  VIADD R8, R8, 0x100 ;  /* 0x0000010008087836 */ /* 0x000fe40000000000 */
[----:B------:R-:W-:Y:S01]  /*1380*/  VIADD R7, R7, 0x100 ;  /* 0x0000010007077836 */ /* 0x000fe20000000000 */
[----:B------:R-:W-:Y:S01]  /*1390*/  ISETP.NE.AND P0, PT, R6, RZ, PT ;  /* 0x000000ff0600720c */ /* 0x000fe20003f05270 */
[----:B--2---:R-:W-:-:S12]  /*13a0*/  IMAD.IADD R21, R2, 0x1, R21 ;  /* 0x0000000102157824 */ /* 0x004fd800078e0215 */
[----:B------:R-:W-:Y:S05]  /*13b0*/  @P0 BRA `(.L_x_211) ;  /* 0xfffffffc00e00947 */ /* 0x000fea000383ffff */
.L_x_210:
[----:B------:R-:W-:Y:S05]  /*13c0*/  BSYNC.RECONVERGENT B2 ;  /* 0x0000000000027941 */ /* 0x000fea0003800200 */
.L_x_209:
[----:B------:R-:W-:Y:S05]  /*13d0*/  @!P1 BRA `(.L_x_208) ;  /* 0x0000000400749947 */ /* 0x000fea0003800000 */
[----:B------:R-:W0:Y:S01]  /*13e0*/  LDCU.64 UR4, c[0x0][0x380] ;  /* 0x00007000ff0477ac */ /* 0x000e220008000a00 */
[----:B------:R-:W-:Y:S01]  /*13f0*/  IMAD.IADD R5, R9, 0x1, -R8 ;  /* 0x0000000109057824 */ /* 0x000fe200078e0a08 */
[C---:B------:R-:W-:Y:S01]  /*1400*/  IADD3 R3, P0, PT, R8.reuse, R23, RZ ;  /* 0x0000001708037210 */ /* 0x040fe20007f1e0ff */
[----:B------:R-:W-:Y:S01]  /*1410*/  BSSY.RECONVERGENT B2, `(.L_x_212) ;  /* 0x0000033000027945 */ /* 0x000fe20003800200 */
[----:B------:R-:W-:Y:S02]  /*1420*/  IMAD.IADD R23, R8, 0x1, R23 ;  /* 0x0000000108177824 */ /* 0x000fe400078e0217 */
[----:B------:R-:W-:Y:S01]  /*1430*/  ISETP.GT.AND P1, PT, R5, 0xc00, PT ;  /* 0x00000c000500780c */ /* 0x000fe20003f24270 */
[----:B------:R-:W-:Y:S01]  /*1440*/  IMAD.X R4, RZ, RZ, RZ, P0 ;  /* 0x000000ffff047224 */ /* 0x000fe200000e06ff */
[----:B0-----:R-:W-:-:S04]  /*1450*/  LEA R2, P0, R3, UR4, 0x2 ;  /* 0x0000000403027c11 */ /* 0x001fc8000f8010ff */
[----:B------:R-:W-:Y:S02]  /*1460*/  LEA.HI.X R3, R3, UR5, R4, 0x2, P0 ;  /* 0x0000000503037c11 */ /* 0x000fe400080f1404 */
[----:B------:R-:W-:-:S05]  /*1470*/  IADD3 R2, P0, PT, R2, 0x800, RZ ;  /* 0x0000080002027810 */ /* 0x000fca0007f1e0ff */
[----:B------:R-:W-:Y:S01]  /*1480*/  IMAD.X R3, RZ, RZ, R3, P0 ;  /* 0x000000ffff037224 */ /* 0x000fe200000e0603 */
[----:B------:R-:W-:Y:S01]  /*1490*/  PLOP3.LUT P0, PT, PT, PT, PT, 0x80, 0x8 ;  /* 0x000000000008781c */ /* 0x000fe20003f0f070 */
[----:B------:R-:W-:-:S12]  /*14a0*/  @!P1 BRA `(.L_x_213) ;  /* 0x0000000000a49947 */ /* 0x000fd80003800000 */
[----:B------:R-:W-:Y:S01]  /*14b0*/  PLOP3.LUT P0, PT, PT, PT, PT, 0x8, 0x80 ;  /* 0x000000000080781c */ /* 0x000fe20003f0e170 */
[----:B------:R-:W-:-:S12]  /*14c0*/  VIADD R11, R9, 0xfffff400 ;  /* 0xfffff400090b7836 */ /* 0x000fd80000000000 */
.L_x_214:
[----:B------:R-:W0:Y:S01]  /*14d0*/  LDC.64 R4, c[0x0][0x380] ;  /* 0x0000e000ff047b82 */ /* 0x000e220000000a00 */
[C---:B------:R-:W-:Y:S01]  /*14e0*/  VIADD R27, R23.reuse, 0x400 ;  /* 0x00000400171b7836 */ /* 0x040fe20000000000 */
[----:B------:R-:W2:Y:S01]  /*14f0*/  LDG.E.CONSTANT R12, desc[UR6][R2.64+-0x400] ;  /* 0xfffc0006020c7981 */ /* 0x000ea2000c1e9900 */
[----:B------:R-:W-:-:S03]  /*1500*/  VIADD R7, R23, 0x800 ;  /* 0x0000080017077836 */ /* 0x000fc60000000000 */
[----:B------:R-:W3:Y:S04]  /*1510*/  LDG.E.CONSTANT R18, desc[UR6][R2.64] ;  /* 0x0000000602127981 */ /* 0x000ee8000c1e9900 */
[----:B------:R-:W3:Y:S04]  /*1520*/  LDG.E.CONSTANT R17, desc[UR6][R2.64+0x400] ;  /* 0x0004000602117981 */ /* 0x000ee8000c1e9900 */
[----:B------:R-:W4:Y:S01]  /*1530*/  LDG.E.CONSTANT R15, desc[UR6][R2.64+0xc00] ;  /* 0x000c0006020f7981 */ /* 0x000f22000c1e9900 */
[----:B------:R-:W-:-:S03]  /*1540*/  VIADD R29, R23, 0xc00 ;  /* 0x00000c00171d7836 */ /* 0x000fc60000000000 */
[----:B------:R-:W5:Y:S04]  /*1550*/  LDG.E.CONSTANT R14, desc[UR6][R2.64+0x1000] ;  /* 0x00100006020e7981 */ /* 0x000f68000c1e9900 */
[----:B------:R-:W5:Y:S01]  /*1560*/  LDG.E.CONSTANT R13, desc[UR6][R2.64+0x1400] ;  /* 0x00140006020d7981 */ /* 0x000f62000c1e9900 */
[----:B0-----:R-:W-:-:S03]  /*1570*/  IMAD.WIDE.U32 R24, R23, 0x4, R4 ;  /* 0x0000000417187825 */ /* 0x001fc600078e0004 */
[----:B------:R-:W5:Y:S04]  /*1580*/  LDG.E.CONSTANT R19, desc[UR6][R2.64+0x1c00] ;  /* 0x001c000602137981 */ /* 0x000f68000c1e9900 */
[----:B------:R-:W2:Y:S01]  /*1590*/  LDG.E.CONSTANT R10, desc[UR6][R24.64] ;  /* 0x00000006180a7981 */ /* 0x000ea2000c1e9900 */
[----:B------:R-:W-:-:S03]  /*15a0*/  IMAD.WIDE.U32 R26, R27, 0x4, R4 ;  /* 0x000000041b1a7825 */ /* 0x000fc600078e0004 */
[----:B------:R-:W5:Y:S01]  /*15b0*/  LDG.E.CONSTANT R20, desc[UR6][R2.64+0x2400] ;  /* 0x0024000602147981 */ /* 0x000f62000c1e9900 */
[----:B------:R-:W-:-:S03]  /*15c0*/  IMAD.WIDE.U32 R6, R7, 0x4, R4 ;  /* 0x0000000407067825 */ /* 0x000fc600078e0004 */
[----:B------:R-:W4:Y:S01]  /*15d0*/  LDG.E.CONSTANT R16, desc[UR6][R26.64] ;  /* 0x000000061a107981 */ /* 0x000f22000c1e9900 */
[----:B------:R-:W-:-:S03]  /*15e0*/  IMAD.WIDE.U32 R4, R29, 0x4, R4 ;  /* 0x000000041d047825 */ /* 0x000fc600078e0004 */
[----:B------:R-:W5:Y:S04]  /*15f0*/  LDG.E.CONSTANT R6, desc[UR6][R6.64] ;  /* 0x0000000606067981 */ /* 0x000f68000c1e9900 */
[----:B------:R-:W5:Y:S04]  /*1600*/  LDG.E.CONSTANT R25, desc[UR6][R2.64+0x2000] ;  /* 0x0020000602197981 */ /* 0x000f68000c1e9900 */
[----:B------:R0:W5:Y:S04]  /*1610*/  LDG.E.CONSTANT R5, desc[UR6][R4.64] ;  /* 0x0000000604057981 */ /* 0x000168000c1e9900 */
[----:B------:R-:W5:Y:S04]  /*1620*/  LDG.E.CONSTANT R24, desc[UR6][R2.64+0x2c00] ;  /* 0x002c000602187981 */ /* 0x000f68000c1e9900 */
[----:B------:R-:W5:Y:S04]  /*1630*/  LDG.E.CONSTANT R27, desc[UR6][R2.64+0x3000] ;  /* 0x00300006021b7981 */ /* 0x000f68000c1e9900 */
[----:B------:R1:W5:Y:S01]  /*1640*/  LDG.E.CONSTANT R22, desc[UR6][R2.64+0x3400] ;  /* 0x0034000602167981 */ /* 0x000362000c1e9900 */
[----:B------:R-:W-:-:S05]  /*1650*/  VIADD R8, R8, 0x1000 ;  /* 0x0000100008087836 */ /* 0x000fca0000000000 */
[----:B------:R-:W-:Y:S02]  /*1660*/  ISETP.GE.AND P1, PT, R8, R11, PT ;  /* 0x0000000b0800720c */ /* 0x000fe40003f26270 */
[----:B0-----:R-:W-:Y:S01]  /*1670*/  IADD3 R4, P2, PT, R2, 0x4000, RZ ;  /* 0x0000400002047810 */ /* 0x001fe20007f5e0ff */
[----:B------:R-:W-:-:S04]  /*1680*/  VIADD R23, R23, 0x1000 ;  /* 0x0000100017177836 */ /* 0x000fc80000000000 */
[----:B-1----:R-:W-:Y:S02]  /*1690*/  IMAD.X R3, RZ, RZ, R3, P2 ;  /* 0x000000ffff037224 */ /* 0x002fe400010e0603 */
[----:B------:R-:W-:Y:S01]  /*16a0*/  IMAD.MOV.U32 R2, RZ, RZ, R4 ;  /* 0x000000ffff027224 */ /* 0x000fe200078e0004 */
[----:B--2---:R-:W-:-:S04]  /*16b0*/  IADD3 R10, PT, PT, R12, R10, R21 ;  /* 0x0000000a0c0a7210 */ /* 0x004fc80007ffe015 */
[----:B---3--:R-:W-:-:S04]  /*16c0*/  IADD3 R10, PT, PT, R17, R18, R10 ;  /* 0x00000012110a7210 */ /* 0x008fc80007ffe00a */
[----:B----4-:R-:W-:-:S04]  /*16d0*/  IADD3 R10, PT, PT, R15, R16, R10 ;  /* 0x000000100f0a7210 */ /* 0x010fc80007ffe00a */
[----:B-----5:R-:W-:-:S04]  /*16e0*/  IADD3 R10, PT, PT, R13, R14, R10 ;  /* 0x0000000e0d0a7210 */ /* 0x020fc80007ffe00a */
[----:B------:R-:W-:-:S04]  /*16f0*/  IADD3 R6, PT, PT, R19, R6, R10 ;  /* 0x0000000613067210 */ /* 0x000fc80007ffe00a */
[----:B------:R-:W-:-:S04]  /*1700*/  IADD3 R6, PT, PT, R20, R25, R6 ;  /* 0x0000001914067210 */ /* 0x000fc80007ffe006 */
[----:B------:R-:W-:-:S04]  /*1710*/  IADD3 R5, PT, PT, R24, R5, R6 ;  /* 0x0000000518057210 */ /* 0x000fc80007ffe006 */
[----:B------:R-:W-:Y:S01]  /*1720*/  IADD3 R21, PT, PT, R22, R27, R5 ;  /* 0x0000001b16157210 */ /* 0x000fe20007ffe005 */
[----:B------:R-:W-:Y:S06]  /*1730*/  @!P1 BRA `(.L_x_214) ;  /* 0xfffffffc00649947 */ /* 0x000fec000383ffff */
.L_x_213:
[----:B------:R-:W-:Y:S05]  /*1740*/  BSYNC.RECONVERGENT B2 ;  /* 0x0000000000027941 */ /* 0x000fea0003800200 */
.L_x_212:
[----:B------:R-:W-:Y:S01]  /*1750*/  IMAD.IADD R4, R9, 0x1, -R8 ;  /* 0x0000000109047824 */ /* 0x000fe200078e0a08 */
[----:B------:R-:W-:Y:S04]  /*1760*/  BSSY.RECONVERGENT B2, `(.L_x_215) ;  /* 0x000001a000027945 */ /* 0x000fe80003800200 */
[----:B------:R-:W-:-:S13]  /*1770*/  ISETP.GT.AND P1, PT, R4, 0x400, PT ;  /* 0x000004000400780c */ /* 0x000fda0003f24270 */
[----:B------:R-:W-:Y:S05]  /*1780*/  @!P1 BRA `(.L_x_216) ;  /* 0x00000000005c9947 */ /* 0x000fea0003800000 */
[----:B------:R-:W0:Y:S01]  /*1790*/  LDC.64 R6, c[0x0][0x380] ;  /* 0x0000e000ff067b82 */ /* 0x000e220000000a00 */
[C---:B------:R-:W-:Y:S01]  /*17a0*/  VIADD R11, R23.reuse, 0x400 ;  /* 0x00000400170b7836 */ /* 0x040fe20000000000 */
[----:B------:R-:W2:Y:S04]  /*17b0*/  LDG.E.CONSTANT R10, desc[UR6][R2.64+-0x400] ;  /* 0xfffc0006020a7981 */ /* 0x000ea8000c1e9900 */
[----:B------:R-:W3:Y:S04]  /*17c0*/  LDG.E.CONSTANT R12, desc[UR6][R2.64+0x400] ;  /* 0x00040006020c7981 */ /* 0x000ee8000c1e9900 */
[----:B------:R-:W4:Y:S04]  /*17d0*/  LDG.E.CONSTANT R13, desc[UR6][R2.64+0xc00] ;  /* 0x000c0006020d7981 */ /* 0x000f28000c1e9900 */
[----:B------:R-:W5:Y:S04]  /*17e0*/  LDG.E.CONSTANT R15, desc[UR6][R2.64+0x1000] ;  /* 0x00100006020f7981 */ /* 0x000f68000c1e9900 */
[----:B------:R1:W5:Y:S01]  /*17f0*/  LDG.E.CONSTANT R14, desc[UR6][R2.64+0x1400] ;  /* 0x00140006020e7981 */ /* 0x000362000c1e9900 */
[----:B0-----:R-:W-:-:S04]  /*1800*/  IMAD.WIDE.U32 R4, R23, 0x4, R6 ;  /* 0x0000000417047825 */ /* 0x001fc800078e0006 */
[----:B------:R-:W-:Y:S02]  /*1810*/  IMAD.WIDE.U32 R6, R11, 0x4, R6 ;  /* 0x000000040b067825 */ /* 0x000fe400078e0006 */
[----:B------:R-:W2:Y:S04]  /*1820*/  LDG.E.CONSTANT R4, desc[UR6][R4.64] ;  /* 0x0000000604047981 */ /* 0x000ea8000c1e9900 */
[----:B------:R-:W3:Y:S04]  /*1830*/  LDG.E.CONSTANT R11, desc[UR6][R2.64] ;  /* 0x00000006020b7981 */ /* 0x000ee8000c1e9900 */
[----:B------:R-:W4:Y:S01]  /*1840*/  LDG.E.CONSTANT R7, desc[UR6][R6.64] ;  /* 0x0000000606077981 */ /* 0x000f22000c1e9900 */
[----:B------:R-:W-:Y:S01]  /*1850*/  PLOP3.LUT P0, PT, PT, PT, PT, 0x8, 0x80 ;  /* 0x000000000080781c */ /* 0x000fe20003f0e170 */
[----:B------:R-:W-:-:S02]  /*1860*/  VIADD R8, R8, 0x800 ;  /* 0x0000080008087836 */ /* 0x000fc40000000000 */
[----:B------:R-:W-:Y:S01]  /*1870*/  VIADD R23, R23, 0x800 ;  /* 0x0000080017177836 */ /* 0x000fe20000000000 */
[----:B--2---:R-:W-:Y:S02]  /*1880*/  IADD3 R10, PT, PT, R10, R4, R21 ;  /* 0x000000040a0a7210 */ /* 0x004fe40007ffe015 */
[----:B------:R-:W-:Y:S02]  /*1890*/  IADD3 R4, P1, PT, R2, 0x2000, RZ ;  /* 0x0000200002047810 */ /* 0x000fe40007f3e0ff */
[----:B---3--:R-:W-:-:S03]  /*18a0*/  IADD3 R10, PT, PT, R12, R11, R10 ;  /* 0x0000000b0c0a7210 */ /* 0x008fc60007ffe00a */
[----:B------:R-:W-:Y:S01]  /*18b0*/  IMAD.X R5, RZ, RZ, R3, P1 ;  /* 0x000000ffff057224 */ /* 0x000fe200008e0603 */
[----:B----4-:R-:W-:Y:S01]  /*18c0*/  IADD3 R10, PT, PT, R13, R7, R10 ;  /* 0x000000070d0a7210 */ /* 0x010fe20007ffe00a */
[----:B-1----:R-:W-:Y:S02]  /*18d0*/  IMAD.MOV.U32 R2, RZ, RZ, R4 ;  /* 0x000000ffff027224 */ /* 0x002fe400078e0004 */
[----:B------:R-:W-:Y:S01]  /*18e0*/  IMAD.MOV.U32 R3, RZ, RZ, R5 ;  /* 0x000000ffff037224 */ /* 0x000fe200078e0005 */
[----:B-----5:R-:W-:-:S07]  /*18f0*/  IADD3 R21, PT, PT, R14, R15, R10 ;  /* 0x0000000f0e157210 */ /* 0x020fce0007ffe00a */
.L_x_216:
[----:B------:R-:W-:Y:S05]  /*1900*/  BSYNC.RECONVERGENT B2 ;  /* 0x0000000000027941 */ /* 0x000fea0003800200 */
.L_x_215:
[----:B------:R-:W-:-:S13]  /*1910*/  ISETP.LT.OR P0, PT, R8, R9, P0 ;  /* 0x000000090800720c */ /* 0x000fda0000701670 */
[----:B------:R-:W-:Y:S05]  /*1920*/  @!P0 BRA `(.L_x_208) ;  /* 0x0000000000208947 */ /* 0x000fea0003800000 */
[----:B------:R-:W0:Y:S01]  /*1930*/  LDC.64 R4, c[0x0][0x380] ;  /* 0x0000e000ff047b82 */ /* 0x000e220000000a00 */
[----:B------:R-:W2:Y:S04]  /*1940*/  LDG.E.CONSTANT R6, desc[UR6][R2.64+-0x400] ;  /* 0xfffc000602067981 */ /* 0x000ea8000c1e9900 */
[----:B------:R-:W3:Y:S04]  /*1950*/  LDG.E.CONSTANT R7, desc[UR6][R2.64] ;  /* 0x0000000602077981 */ /* 0x000ee8000c1e9900 */
[----:B------:R-:W3:Y:S01]  /*1960*/  LDG.E.CONSTANT R8, desc[UR6][R2.64+0x400] ;  /* 0x0004000602087981 */ /* 0x000ee2000c1e9900 */
[----:B0-----:R-:W-:-:S06]  /*1970*/  IMAD.WIDE.U32 R4, R23, 0x4, R4 ;  /* 0x0000000417047825 */ /* 0x001fcc00078e0004 */
[----:B------:R-:W2:Y:S02]  /*1980*/  LDG.E.CONSTANT R4, desc[UR6][R4.64] ;  /* 0x0000000604047981 */ /* 0x000ea4000c1e9900 */
[----:B--2---:R-:W-:-:S04]  /*1990*/  IADD3 R6, PT, PT, R6, R4, R21 ;  /* 0x0000000406067210 */ /* 0x004fc80007ffe015 */
[----:B---3--:R-:W-:-:S07]  /*19a0*/  IADD3 R21, PT, PT, R8, R7, R6 ;  /* 0x0000000708157210 */ /* 0x008fce0007ffe006 */
.L_x_208:
[----:B------:R-:W-:Y:S05]  /*19b0*/  BSYNC.RECONVERGENT B1 ;  /* 0x0000000000017941 */ /* 0x000fea0003800200 */
.L_x_206:
[----:B------:R-:W0:Y:S01]  /*19c0*/  S2R R8, SR_LANEID ;  /* 0x0000000000087919 */ /* 0x000e220000000000 */
[----:B------:R-:W1:Y:S01]  /*19d0*/  SHFL.DOWN PT, R2, R21, 0x1, 0x1f ;  /* 0x08201f0015027f89 */ /* 0x000e6200000e0000 */
[C---:B0-----:R-:W-:Y:S02]  /*19e0*/  ISETP.GT.AND P0, PT, R8.reuse, 0x1e, PT ;  /* 0x0000001e0800780c */ /* 0x041fe40003f04270 */
[----:B------:R-:W-:Y:S02]  /*19f0*/  ISETP.NE.AND P1, PT, R8, RZ, PT ;  /* 0x000000ff0800720c */ /* 0x000fe40003f25270 */
[----:B-1----:R-:W-:Y:S02]  /*1a00*/  SEL R2, R2, RZ, !P0 ;  /* 0x000000ff02027207 */ /* 0x002fe40004000000 */
[----:B------:R-:W-:-:S03]  /*1a10*/  ISETP.GT.AND P0, PT, R8, 0x1d, PT ;  /* 0x0000001d0800780c */ /* 0x000fc60003f04270 */
[----:B------:R-:W-:-:S05]  /*1a20*/  IMAD.IADD R2, R2, 0x1, R21 ;  /* 0x0000000102027824 */ /* 0x000fca00078e0215 */
[----:B------:R-:W0:Y:S01]  /*1a30*/  SHFL.DOWN PT, R3, R2, 0x2, 0x1f ;  /* 0x08401f0002037f89 */ /* 0x000e2200000e0000 */
[----:B------:R-:W-:Y:S01]  /*1a40*/  @!P1 MOV R6, 0x400 ;  /* 0x0000040000069802 */ /* 0x000fe20000000f00 */
[----:B------:R-:W1:Y:S01]  /*1a50*/  @!P1 S2R R7, SR_CgaCtaId ;  /* 0x0000000000079919 */ /* 0x000e620000008800 */
[----:B0-----:R-:W-:Y:S02]  /*1a60*/  SEL R3, R3, RZ, !P0 ;  /* 0x000000ff03037207 */ /* 0x001fe40004000000 */
[----:B------:R-:W-:-:S03]  /*1a70*/  ISETP.GT.AND P0, PT, R8, 0x1b, PT ;  /* 0x0000001b0800780c */ /* 0x000fc60003f04270 */
[----:B------:R-:W-:-:S05]  /*1a80*/  IMAD.IADD R3, R2, 0x1, R3 ;  /* 0x0000000102037824 */ /* 0x000fca00078e0203 */
[----:B------:R-:W0:Y:S01]  /*1a90*/  SHFL.DOWN PT, R4, R3, 0x4, 0x1f ;  /* 0x08801f0003047f89 */ /* 0x000e2200000e0000 */
[----:B-1----:R-:W-:Y:S02]  /*1aa0*/  @!P1 LEA R6, R7, R6, 0x18 ;  /* 0x0000000607069211 */ /* 0x002fe400078ec0ff */
[----:B0-----:R-:W-:Y:S02]  /*1ab0*/  SEL R4, R4, RZ, !P0 ;  /* 0x000000ff04047207 */ /* 0x001fe40004000000 */
[----:B------:R-:W-:-:S03]  /*1ac0*/  ISETP.GT.AND P0, PT, R8, 0x17, PT ;  /* 0x000000170800780c */ /* 0x000fc60003f04270 */
[----:B------:R-:W-:Y:S01]  /*1ad0*/  IMAD.IADD R4, R3, 0x1, R4 ;  /* 0x0000000103047824 */ /* 0x000fe200078e0204 */
[----:B------:R-:W-:-:S04]  /*1ae0*/  @!P1 SHF.R.U32.HI R3, RZ, 0x3, R0 ;  /* 0x00000003ff039819 */ /* 0x000fc80000011600 */
        /* <DEDUP_REMOVED lines=13> */
[----:B------:R-:W0:Y:S01]  /*1bc0*/  S2UR UR5, SR_CgaCtaId ;  /* 0x00000000000579c3 */ /* 0x000e220000008800 */
[----:B------:R-:W-:Y:S02]  /*1bd0*/  UMOV UR4, 0x400 ;  /* 0x0000040000047882 */ /* 0x000fe40000000000 */
[----:B0-----:R-:W-:-:S09]  /*1be0*/  ULEA UR4, UR5, UR4, 0x18 ;  /* 0x0000000405047291 */ /* 0x001fd2000f8ec0ff */
[----:B------:R-:W-:Y:S04]  /*1bf0*/  LDS R0, [UR4+0xc] ;  /* 0x00000c04ff007984 */ /* 0x000fe80008000800 */
[----:B---3--:R-:W0:Y:S04]  /*1c00*/  LDS.128 R4, [UR4+0x10] ;  /* 0x00001004ff047984 */ /* 0x008e280008000c00 */
[----:B------:R-:W1:Y:S01]  /*1c10*/  LDS.64 R8, [UR4+0x20] ;  /* 0x00002004ff087984 */ /* 0x000e620008000a00 */
[----:B0-----:R-:W-:-:S04]  /*1c20*/  IADD3 R0, PT, PT, R4, R0, R3 ;  /* 0x0000000004007210 */ /* 0x001fc80007ffe003 */
[----:B------:R-:W-:-:S04]  /*1c30*/  IADD3 R0, PT, PT, R6, R0, R5 ;  /* 0x0000000006007210 */ /* 0x000fc80007ffe005 */
[----:B-1----:R-:W-:-:S05]  /*1c40*/  IADD3 R0, PT, PT, R8, R0, R7 ;  /* 0x0000000008007210 */ /* 0x002fca0007ffe007 */
[----:B------:R-:W-:Y:S01]  /*1c50*/  IMAD.IADD R3, R0, 0x1, R9 ;  /* 0x0000000100037824 */ /* 0x000fe200078e0209 */
[----:B------:R-:W-:Y:S06]  /*1c60*/  BRA `(.L_x_204) ;  /* 0x0000001c00307947 */ /* 0x000fec0003800000 */
.L_x_189:
        /* <DEDUP_REMOVED lines=12> */
.L_x_219:
[----:B------:R-:W-:Y:S05]  /*1d30*/  BSYNC.RECONVERGENT B1 ;  /* 0x0000000000017941 */ /* 0x000fea0003800200 */
.L_x_218:
        /* <DEDUP_REMOVED lines=16> */
.L_x_224:
        /* <DEDUP_REMOVED lines=9> */
.L_x_223:
[----:B------:R-:W-:Y:S05]  /*1ed0*/  BSYNC.RECONVERGENT B2 ;  /* 0x0000000000027941 */ /* 0x000fea0003800200 */
.L_x_222:
        /* <DEDUP_REMOVED lines=8> */
.L_x_227:
        /* <DEDUP_REMOVED lines=35> */
.L_x_226:
[----:B------:R-:W-:Y:S05]  /*2190*/  BSYNC.RECONVERGENT B2 ;  /* 0x0000000000027941 */ /* 0x000fea0003800200 */
.L_x_225:
        /* <DEDUP_REMOVED lines=22> */
.L_x_229:
[----:B------:R-:W-:Y:S05]  /*2300*/  BSYNC.RECONVERGENT B2 ;  /* 0x0000000000027941 */ /* 0x000fea0003800200 */
.L_x_228:
        /* <DEDUP_REMOVED lines=10> */
.L_x_221:
[----:B------:R-:W-:Y:S05]  /*23b0*/  BSYNC.RECONVERGENT B1 ;  /* 0x0000000000017941 */ /* 0x000fea0003800200 */
.L_x_220:
        /* <DEDUP_REMOVED lines=38> */
[----:B------:R-:W0:Y:S04]  /*2620*/  LDS.128 R4, [UR4+0x10] ;  /* 0x00001004ff047984 */ /* 0x000e280008000c00 */
[----:B------:R-:W1:Y:S01]  /*2630*/  LDS.64 R8, [UR4+0x20] ;  /* 0x00002004ff087984 */ /* 0x000e620008000a00 */
[----:B0-----:R-:W-:-:S04]  /*2640*/  IADD3 R0, PT, PT, R4, R0, R3 ;  /* 0x0000000004007210 */ /* 0x001fc80007ffe003 */
[----:B------:R-:W-:-:S04]  /*2650*/  IADD3 R0, PT, PT, R6, R0, R5 ;  /* 0x0000000006007210 */ /* 0x000fc80007ffe005 */
[----:B-1----:R-:W-:-:S05]  /*2660*/  IADD3 R0, PT, PT, R8, R0, R7 ;  /* 0x0000000008007210 */ /* 0x002fca0007ffe007 */
[----:B--2---:R-:W-:Y:S01]  /*2670*/  IMAD.IADD R3, R0, 0x1, R9 ;  /* 0x0000000100037824 */ /* 0x004fe200078e0209 */
[----:B------:R-:W-:Y:S06]  /*2680*/  BRA `(.L_x_204) ;  /* 0x0000001000a87947 */ /* 0x000fec0003800000 */
.L_x_230:
        /* <DEDUP_REMOVED lines=16> */
[----:B------:R-:W1:Y:S02]  /*2790*/  SHFL.DOWN PT, R2, R3, 0x2, R7 ;  /* 0x0840000003027989 */ /* 0x000e6400000e0007 */
[----:B-1----:R-:W-:Y:S02]  /*27a0*/  SEL R2, R2, RZ, !P0 ;  /* 0x000000ff02027207 */ /* 0x002fe40004000000 */
[----:B------:R-:W-:-:S03]  /*27b0*/  ISETP.GT.AND P0, PT, R8, R7, PT ;  /* 0x000000070800720c */ /* 0x000fc60003f04270 */
[----:B------:R-:W-:Y:S01]  /*27c0*/  IMAD.IADD R2, R3, 0x1, R2 ;  /* 0x0000000103027824 */ /* 0x000fe200078e0202 */
[----:B------:R-:W-:-:S04]  /*27d0*/  @!P1 SHF.R.U32.HI R3, RZ, 0x3, R9 ;  /* 0x00000003ff039819 */ /* 0x000fc80000011609 */
[----:B------:R-:W1:Y:S02]  /*27e0*/  SHFL.DOWN PT, R4, R2, 0x4, R7 ;  /* 0x0880000002047989 */ /* 0x000e6400000e0007 */
[----:B-1----:R-:W-:Y:S01]  /*27f0*/  SEL R5, R4, RZ, !P0 ;  /* 0x000000ff04057207 */ /* 0x002fe20004000000 */
[C---:B------:R-:W-:Y:S02]  /*2800*/  VIADD R4, R6.reuse, 0x8 ;  /* 0x0000000806047836 */ /* 0x040fe40000000000 */
[----:B------:R-:W-:Y:S02]  /*2810*/  VIADD R6, R6, 0x10 ;  /* 0x0000001006067836 */ /* 0x000fe40000000000 */
[----:B------:R-:W-:Y:S01]  /*2820*/  IMAD.IADD R5, R2, 0x1, R5 ;  /* 0x0000000102057824 */ /* 0x000fe200078e0205 */
[----:B------:R-:W-:Y:S02]  /*2830*/  ISETP.GT.AND P0, PT, R4, R7, PT ;  /* 0x000000070400720c */ /* 0x000fe40003f04270 */
[----:B------:R-:W-:-:S02]  /*2840*/  @!P1 MOV R4, 0x400 ;  /* 0x0000040000049802 */ /* 0x000fc40000000f00 */
[----:B------:R-:W1:Y:S02]  /*2850*/  SHFL.DOWN PT, R0, R5, 0x8, R7 ;  /* 0x0900000005007989 */ /* 0x000e6400000e0007 */
[----:B0-----:R-:W-:Y:S02]  /*2860*/  @!P1 LEA R11, R11, R4, 0x18 ;  /* 0x000000040b0b9211 */ /* 0x001fe400078ec0ff */
[----:B------:R-:W-:-:S05]  /*2870*/  @!P1 LOP3.LUT R4, R3, 0x7c, RZ, 0xc0, !PT ;  /* 0x0000007c03049812 */ /* 0x000fca00078ec0ff */
[----:B------:R-:W-:Y:S01]  /*2880*/  @!P1 IMAD.IADD R4, R4, 0x1, R11 ;  /* 0x0000000104049824 */ /* 0x000fe200078e020b */
[----:B-1----:R-:W-:Y:S02]  /*2890*/  SEL R0, R0, RZ, !P0 ;  /* 0x000000ff00007207 */ /* 0x002fe40004000000 */
        /* <DEDUP_REMOVED lines=15> */
[----:B-1----:R-:W0:Y:S04]  /*2990*/  LDS.128 R4, [UR4+0x10] ;  /* 0x00001004ff047984 */ /* 0x002e280008000c00 */
        /* <DEDUP_REMOVED lines=18> */
.L_x_217:
[----:B------:R-:W0:Y:S01]  /*2ac0*/  S2R R0, SR_TID.X ;  /* 0x0000000000007919 */ /* 0x000e220000002100 */
[----:B------:R-:W0:Y:S02]  /*2ad0*/  LDC.64 R2, c[0x0][0x380] ;  /* 0x0000e000ff027b82 */ /* 0x000e240000000a00 */
[----:B0-----:R-:W-:-:S05]  /*2ae0*/  IMAD.WIDE.U32 R2, R0, 0x4, R2 ;  /* 0x0000000400027825 */ /* 0x001fca00078e0002 */
[----:B------:R-:W2:Y:S04]  /*2af0*/  LDG.E.CONSTANT R19, desc[UR6][R2.64] ;  /* 0x0000000602137981 */ /* 0x000ea8000c1e9900 */
[----:B------:R-:W2:Y:S04]  /*2b00*/  LDG.E.CONSTANT R4, desc[UR6][R2.64+0x400] ;  /* 0x0004000602047981 */ /* 0x000ea8000c1e9900 */
[----:B------:R-:W2:Y:S04]  /*2b10*/  LDG.E.CONSTANT R5, desc[UR6][R2.64+0x800] ;  /* 0x0008000602057981 */ /* 0x000ea8000c1e9900 */
[----:B------:R-:W3:Y:S04]  /*2b20*/  LDG.E.CONSTANT R6, desc[UR6][R2.64+0xc00] ;  /* 0x000c000602067981 */ /* 0x000ee8000c1e9900 */
[----:B------:R-:W3:Y:S04]  /*2b30*/  LDG.E.CONSTANT R7, desc[UR6][R2.64+0x1000] ;  /* 0x0010000602077981 */ /* 0x000ee8000c1e9900 */
[----:B------:R-:W4:Y:S04]  /*2b40*/  LDG.E.CONSTANT R8, desc[UR6][R2.64+0x1400] ;  /* 0x0014000602087981 */ /* 0x000f28000c1e9900 */
[----:B------:R-:W4:Y:S04]  /*2b50*/  LDG.E.CONSTANT R9, desc[UR6][R2.64+0x1800] ;  /* 0x0018000602097981 */ /* 0x000f28000c1e9900 */
[----:B------:R-:W5:Y:S04]  /*2b60*/  LDG.E.CONSTANT R10, desc[UR6][R2.64+0x1c00] ;  /* 0x001c0006020a7981 */ /* 0x000f68000c1e9900 */
[----:B------:R-:W5:Y:S04]  /*2b70*/  LDG.E.CONSTANT R11, desc[UR6][R2.64+0x2000] ;  /* 0x00200006020b7981 */ /* 0x000f68000c1e9900 */
[----:B------:R-:W5:Y:S04]  /*2b80*/  LDG.E.CONSTANT R12, desc[UR6][R2.64+0x2400] ;  /* 0x00240006020c7981 */ /* 0x000f68000c1e9900 */
[----:B------:R-:W5:Y:S04]  /*2b90*/  LDG.E.CONSTANT R13, desc[UR6][R2.64+0x2800] ;  /* 0x00280006020d7981 */ /* 0x000f68000c1e9900 */
[----:B------:R-:W5:Y:S04]  /*2ba0*/  LDG.E.CONSTANT R14, desc[UR6][R2.64+0x2c00] ;  /* 0x002c0006020e7981 */ /* 0x000f68000c1e9900 */
[----:B------:R-:W5:Y:S04]  /*2bb0*/  LDG.E.CONSTANT R15, desc[UR6][R2.64+0x3000] ;  /* 0x00300006020f7981 */ /* 0x000f68000c1e9900 */
[----:B------:R-:W5:Y:S04]  /*2bc0*/  LDG.E.CONSTANT R16, desc[UR6][R2.64+0x3400] ;  /* 0x0034000602107981 */ /* 0x000f68000c1e9900 */
[----:B------:R-:W5:Y:S04]  /*2bd0*/  LDG.E.CONSTANT R17, desc[UR6][R2.64+0x3800] ;  /* 0x0038000602117981 */ /* 0x000f68000c1e9900 */
[----:B------:R-:W5:Y:S01]  /*2be0*/  LDG.E.CONSTANT R18, desc[UR6][R2.64+0x3c00] ;  /* 0x003c000602127981 */ /* 0x000f62000c1e9900 */
[----:B------:R-:W-:-:S02]  /*2bf0*/  ISETP.GE.U32.AND P0, PT, R20, 0x2000, PT ;  /* 0x000020001400780c */ /* 0x000fc40003f06070 */
[----:B--2---:R-:W-:-:S04]  /*2c00*/  IADD3 R4, PT, PT, R5, R4, R19 ;  /* 0x0000000405047210 */ /* 0x004fc80007ffe013 */
[----:B---3--:R-:W-:-:S04]  /*2c10*/  IADD3 R4, PT, PT, R7, R6, R4 ;  /* 0x0000000607047210 */ /* 0x008fc80007ffe004 */
[----:B----4-:R-:W-:-:S04]  /*2c20*/  IADD3 R4, PT, PT, R9, R8, R4 ;  /* 0x0000000809047210 */ /* 0x010fc80007ffe004 */
[----:B-----5:R-:W-:Y:S01]  /*2c30*/  IADD3 R4, PT, PT, R11, R10, R4 ;  /* 0x0000000a0b047210 */ /* 0x020fe20007ffe004 */
[----:B------:R-:W-:-:S03]  /*2c40*/  IMAD.MOV.U32 R11, RZ, RZ, 0x1000 ;  /* 0x00001000ff0b7424 */ /* 0x000fc600078e00ff */
[----:B------:R-:W-:-:S04]  /*2c50*/  IADD3 R4, PT, PT, R13, R12, R4 ;  /* 0x0000000c0d047210 */ /* 0x000fc80007ffe004 */
[----:B------:R-:W-:-:S04]  /*2c60*/  IADD3 R4, PT, PT, R15, R14, R4 ;  /* 0x0000000e0f047210 */ /* 0x000fc80007ffe004 */
[----:B------:R-:W-:-:S05]  /*2c70*/  IADD3 R17, PT, PT, R17, R16, R4 ;  /* 0x0000001011117210 */ /* 0x000fca0007ffe004 */
[----:B------:R-:W-:Y:S01]  /*2c80*/  IMAD.IADD R8, R18, 0x1, R17 ;  /* 0x0000000112087824 */ /* 0x000fe200078e0211 */
[----:B------:R-:W-:Y:S06]  /*2c90*/  @!P0 BRA `(.L_x_231) ;  /* 0x00000000008c8947 */ /* 0x000fec0003800000 */
[----:B------:R-:W0:Y:S01]  /*2ca0*/  LDC R7, c[0x0][0x390] ;  /* 0x0000e400ff077b82 */ /* 0x000e220000000800 */
[----:B------:R-:W-:Y:S02]  /*2cb0*/  VIADD R6, R20, 0xfffff000 ;  /* 0xfffff00014067836 */ /* 0x000fe40000000000 */
[----:B------:R-:W-:-:S07]  /*2cc0*/  IMAD.MOV.U32 R11, RZ, RZ, 0x1000 ;  /* 0x00001000ff0b7424 */ /* 0x000fce00078e00ff */
.L_x_233:
[----:B------:R-:W-:-:S05]  /*2cd0*/  IMAD.WIDE R4, R11, 0x4, R2 ;  /* 0x000000040b047825 */ /* 0x000fca00078e0202 */
        /* <DEDUP_REMOVED lines=16> */
[----:B--2---:R-:W-:-:S04]  /*2de0*/  IADD3 R18, PT, PT, R18, R19, R8 ;  /* 0x0000001312127210 */ /* 0x004fc80007ffe008 */
[----:B---3--:R-:W-:Y:S01]  /*2df0*/  IADD3 R18, PT, PT, R21, R20, R18 ;  /* 0x0000001415127210 */ /* 0x008fe20007ffe012 */
[----:B0-----:R-:W-:-:S04]  /*2e00*/  IMAD.MOV.U32 R20, RZ, RZ, R7 ;  /* 0x000000ffff147224 */ /* 0x001fc800078e0007 */
[----:B------:R-:W-:Y:S01]  /*2e10*/  IMAD.IADD R8, R20, 0x1, -R11 ;  /* 0x0000000114087824 */ /* 0x000fe200078e0a0b */
[----:B----4-:R-:W-:-:S04]  /*2e20*/  IADD3 R18, PT, PT, R23, R22, R18 ;  /* 0x0000001617127210 */ /* 0x010fc80007ffe012 */
[----:B------:R-:W-:Y:S02]  /*2e30*/  ISETP.GE.AND P0, PT, R8, 0x1000, PT ;  /* 0x000010000800780c */ /* 0x000fe40003f06270 */
[----:B-----5:R-:W-:-:S04]  /*2e40*/  IADD3 R18, PT, PT, R25, R24, R18 ;  /* 0x0000001819127210 */ /* 0x020fc80007ffe012 */
[----:B------:R-:W-:-:S04]  /*2e50*/  IADD3 R14, PT, PT, R14, R17, R18 ;  /* 0x000000110e0e7210 */ /* 0x000fc80007ffe012 */
[----:B------:R-:W-:-:S04]  /*2e60*/  IADD3 R12, PT, PT, R15, R12, R14 ;  /* 0x0000000c0f0c7210 */ /* 0x000fc80007ffe00e */
[----:B------:R-:W-:-:S04]  /*2e70*/  IADD3 R10, PT, PT, R10, R13, R12 ;  /* 0x0000000d0a0a7210 */ /* 0x000fc80007ffe00c */
[----:B------:R-:W-:Y:S01]  /*2e80*/  IADD3 R8, PT, PT, R16, R9, R10 ;  /* 0x0000000910087210 */ /* 0x000fe20007ffe00a */
[----:B------:R-:W-:Y:S06]  /*2e90*/  @!P0 BRA `(.L_x_232) ;  /* 0x0000000400fc8947 */ /* 0x000fec0003800000 */
[----:B------:R-:W-:-:S05]  /*2ea0*/  VIADD R11, R11, 0x1000 ;  /* 0x000010000b0b7836 */ /* 0x000fca0000000000 */
[----:B------:R-:W-:-:S13]  /*2eb0*/  ISETP.GT.AND P0, PT, R11, R6, PT ;  /* 0x000000060b00720c */ /* 0x000fda0003f04270 */
[----:B------:R-:W-:Y:S05]  /*2ec0*/  @!P0 BRA `(.L_x_233) ;  /* 0xfffffffc00808947 */ /* 0x000fea000383ffff */
.L_x_231:
        /* <DEDUP_REMOVED lines=20> */
.L_x_237:
        /* <DEDUP_REMOVED lines=8> */
.L_x_236:
[----:B------:R-:W-:Y:S05]  /*3090*/  BSYNC.RECONVERGENT B2 ;  /* 0x0000000000027941 */ /* 0x000fea0003800200 */
.L_x_235:
        /* <DEDUP_REMOVED lines=16> */
.L_x_240:
        /* <DEDUP_REMOVED lines=20> */
[----:B------:R-:W5:Y:S04]  /*32e0*/  LDG.E.CONSTANT R22, desc[UR6][R2.64+0x2400] ;  /* 0x0024000602167981 */ /* 0x000f68000c1e9900 */
[----:B------:R0:W5:Y:S04]  /*32f0*/  LDG.E.CONSTANT R5, desc[UR6][R4.64] ;  /* 0x0000000604057981 */ /* 0x000168000c1e9900 */
        /* <DEDUP_REMOVED lines=17> */
.L_x_239:
[----:B------:R-:W-:Y:S05]  /*3410*/  BSYNC.RECONVERGENT B2 ;  /* 0x0000000000027941 */ /* 0x000fea0003800200 */
.L_x_238:
        /* <DEDUP_REMOVED lines=10> */
[----:B------:R-:W5:Y:S01]  /*34c0*/  LDG.E.CONSTANT R16, desc[UR6][R2.64+0x1400] ;  /* 0x0014000602107981 */ /* 0x000f62000c1e9900 */
[----:B0-----:R-:W-:-:S04]  /*34d0*/  IMAD.WIDE.U32 R4, R11, 0x4, R6 ;  /* 0x000000040b047825 */ /* 0x001fc800078e0006 */
[----:B------:R-:W-:Y:S02]  /*34e0*/  IMAD.WIDE.U32 R6, R13, 0x4, R6 ;  /* 0x000000040d067825 */ /* 0x000fe400078e0006 */
[----:B------:R0:W2:Y:S04]  /*34f0*/  LDG.E.CONSTANT R5, desc[UR6][R4.64] ;  /* 0x0000000604057981 */ /* 0x0000a8000c1e9900 */
[----:B------:R1:W3:Y:S04]  /*3500*/  LDG.E.CONSTANT R13, desc[UR6][R2.64] ;  /* 0x00000006020d7981 */ /* 0x0002e8000c1e9900 */
[----:B------:R-:W4:Y:S01]  /*3510*/  LDG.E.CONSTANT R7, desc[UR6][R6.64] ;  /* 0x0000000606077981 */ /* 0x000f22000c1e9900 */
[----:B0-----:R-:W-:Y:S01]  /*3520*/  IADD3 R4, P1, PT, R2, 0x2000, RZ ;  /* 0x0000200002047810 */ /* 0x001fe20007f3e0ff */
[----:B------:R-:W-:Y:S01]  /*3530*/  VIADD R10, R10, 0x800 ;  /* 0x000008000a0a7836 */ /* 0x000fe20000000000 */
[----:B------:R-:W-:Y:S01]  /*3540*/  PLOP3.LUT P0, PT, PT, PT, PT, 0x8, 0x80 ;  /* 0x000000000080781c */ /* 0x000fe20003f0e170 */
[----:B------:R-:W-:-:S02]  /*3550*/  VIADD R11, R11, 0x800 ;  /* 0x000008000b0b7836 */ /* 0x000fc40000000000 */
[----:B-1----:R-:W-:Y:S01]  /*3560*/  IMAD.MOV.U32 R2, RZ, RZ, R4 ;  /* 0x000000ffff027224 */ /* 0x002fe200078e0004 */
[----:B--2---:R-:W-:-:S04]  /*3570*/  IADD3 R12, PT, PT, R12, R5, R8 ;  /* 0x000000050c0c7210 */ /* 0x004fc80007ffe008 */
[----:B---3--:R-:W-:Y:S01]  /*3580*/  IADD3 R12, PT, PT, R14, R13, R12 ;  /* 0x0000000d0e0c7210 */ /* 0x008fe20007ffe00c */
[----:B------:R-:W-:-:S03]  /*3590*/  IMAD.X R5, RZ, RZ, R3, P1 ;  /* 0x000000ffff057224 */ /* 0x000fc600008e0603 */
[----:B----4-:R-:W-:Y:S01]  /*35a0*/  IADD3 R12, PT, PT, R15, R7, R12 ;  /* 0x000000070f0c7210 */ /* 0x010fe20007ffe00c */
[----:B------:R-:W-:-:S03]  /*35b0*/  IMAD.MOV.U32 R3, RZ, RZ, R5 ;  /* 0x000000ffff037224 */ /* 0x000fc600078e0005 */
[----:B-----5:R-:W-:-:S07]  /*35c0*/  IADD3 R8, PT, PT, R16, R17, R12 ;  /* 0x0000001110087210 */ /* 0x020fce0007ffe00c */
.L_x_242:
[----:B------:R-:W-:Y:S05]  /*35d0*/  BSYNC.RECONVERGENT B2 ;  /* 0x0000000000027941 */ /* 0x000fea0003800200 */
.L_x_241:
        /* <DEDUP_REMOVED lines=10> */
.L_x_234:
[----:B------:R-:W-:Y:S05]  /*3680*/  BSYNC.RECONVERGENT B1 ;  /* 0x0000000000017941 */ /* 0x000fea0003800200 */
.L_x_232:
[----:B------:R-:W0:Y:S01]  /*3690*/  S2R R9, SR_LANEID ;  /* 0x0000000000097919 */ /* 0x000e220000000000 */
[----:B------:R-:W1:Y:S01]  /*36a0*/  SHFL.DOWN PT, R2, R8, 0x1, 0x1f ;  /* 0x08201f0008027f89 */ /* 0x000e6200000e0000 */
[C---:B0-----:R-:W-:Y:S02]  /*36b0*/  ISETP.GT.AND P0, PT, R9.reuse, 0x1e, PT ;  /* 0x0000001e0900780c */ /* 0x041fe40003f04270 */
[C---:B------:R-:W-:Y:S02]  /*36c0*/  ISETP.NE.AND P1, PT, R9.reuse, RZ, PT ;  /* 0x000000ff0900720c */ /* 0x040fe40003f25270 */
        /* <DEDUP_REMOVED lines=37> */
[----:B0-----:R-:W-:-:S07]  /*3920*/  IMAD.IADD R3, R0, 0x1, R9 ;  /* 0x0000000100037824 */ /* 0x001fce00078e0209 */
.L_x_204:
[----:B------:R-:W-:Y:S05]  /*3930*/  BSYNC.RECONVERGENT B0 ;  /* 0x0000000000007941 */ /* 0x000fea0003800200 */
.L_x_188:
[----:B------:R-:W-:Y:S05]  /*3940*/  @P0 EXIT ;  /* 0x000000000000094d */ /* 0x000fea0003800000 */
[----:B-1----:R-:W1:Y:S01]  /*3950*/  LDC.64 R4, c[0x0][0x388] ;  /* 0x0000e200ff047b82 */ /* 0x002e620000000a00 */
[----:B------:R-:W0:Y:S02]  /*3960*/  LDCU UR4, c[0x0][0x398] ;  /* 0x00007300ff0477ac */ /* 0x000e240008000800 */
[----:B0-234-:R-:W-:-:S05]  /*3970*/  VIADD R3, R3, UR4 ;  /* 0x0000000403037c36 */ /* 0x01dfca0008000000 */
[----:B-1----:R-:W-:Y:S01]  /*3980*/  STG.E desc[UR6][R4.64], R3 ;  /* 0x0000000304007986 */ /* 0x002fe2000c101906 */
[----:B------:R-:W-:Y:S05]  /*3990*/  EXIT ;  /* 0x000000000000794d */ /* 0x000fea0003800000 */
.L_x_243:
        /* <DEDUP_REMOVED lines=14> */
.L_x_481:


//--------------------- .text._ZN3cub18CUB_300001_SM_10006detail6reduce18DeviceReduceKernelINS2_10policy_hubIiyN4cuda3std3__44plusIiEEE10Policy1000EN6thrust24THRUST_300001_SM_1000_NS10device_ptrIiEEyS9_iNS7_10__identityEEEvT0_PT3_T1_NS0_13GridEvenShareISK_EET2_T4_ --------------------------
	.section	.text._ZN3cub18CUB_300001_SM_10006detail6reduce18DeviceReduceKernelINS2_10policy_hubIiyN4cuda3std3__44plusIiEEE10Policy1000EN6thrust24THRUST_300001_SM_1000_NS10device_ptrIiEEyS9_iNS7_10__identityEEEvT0_PT3_T1_NS0_13GridEvenShareISK_EET2_T4_,"ax",@progbits
	.align	128
        .global         _ZN3cub18CUB_300001_SM_10006detail6reduce18DeviceReduceKernelINS2_10policy_hubIiyN4cuda3std3__44plusIiEEE10Policy1000EN6thrust24THRUST_300001_SM_1000_NS10device_ptrIiEEyS9_iNS7_10__identityEEEvT0_PT3_T1_NS0_13GridEvenShareISK_EET2_T4_
        .type           _ZN3cub18CUB_300001_SM_10006detail6reduce18DeviceReduceKernelINS2_10policy_hubIiyN4cuda3std3__44plusIiEEE10Policy1000EN6thrust24THRUST_300001_SM_1000_NS10device_ptrIiEEyS9_iNS7_10__identityEEEvT0_PT3_T1_NS0_13GridEvenShareISK_EET2_T4_,@function
        .size           _ZN3cub18CUB_300001_SM_10006detail6reduce18DeviceReduceKernelINS2_10policy_hubIiyN4cuda3std3__44plusIiEEE10Policy1000EN6thrust24THRUST_300001_SM_1000_NS10device_ptrIiEEyS9_iNS7_10__identityEEEvT0_PT3_T1_NS0_13GridEvenShareISK_EET2_T4_,(.L_x_482 - _ZN3cub18CUB_300001_SM_10006detail6reduce18DeviceReduceKernelINS2_10policy_hubIiyN4cuda3std3__44plusIiEEE10Policy1000EN6thrust24THRUST_300001_SM_1000_NS10device_ptrIiEEyS9_iNS7_10__identityEEEvT0_PT3_T1_NS0_13GridEvenShareISK_EET2_T4_)
        .other          _ZN3cub18CUB_300001_SM_10006detail6reduce18DeviceReduceKernelINS2_10policy_hubIiyN4cuda3std3__44plusIiEEE10Policy1000EN6thrust24THRUST_300001_SM_1000_NS10device_ptrIiEEyS9_iNS7_10__identityEEEvT0_PT3_T1_NS0_13GridEvenShareISK_EET2_T4_,@"STO_CUDA_ENTRY STV_DEFAULT"
_ZN3cub18CUB_300001_SM_10006detail6reduce18DeviceReduceKernelINS2_10policy_hubIiyN4cuda3std3__44plusIiEEE10Policy1000EN6thrust24THRUST_300001_SM_1000_NS10device_ptrIiEEyS9_iNS7_10__identityEEEvT0_PT3_T1_NS0_13GridEvenShareISK_EET2_T4_:
.text._ZN3cub18CUB_300001_SM_10006detail6reduce18DeviceReduceKernelINS2_10policy_hubIiyN4cuda3std3__44plusIiEEE10Policy1000EN6thrust24THRUST_300001_SM_1000_NS10device_ptrIiEEyS9_iNS7_10__identityEEEvT0_PT3_T1_NS0_13GridEvenShareISK_EET2_T4_:
[----:B------:R-:W-:Y:S08]  /*0000*/  LDC R1, c[0x0][0x37c] ;  /* 0x0000df00ff017b82 */ /* 0x000ff00000000800 */
[----:B------:R-:W0:Y:S01]  /*0010*/  S2UR UR16, SR_CTAID.X ;  /* 0x00000000001079c3 */ /* 0x000e220000002500 */
[----:B------:R-:W1:Y:S01]  /*0020*/  LDCU.64 UR8, c[0x0][0x3b8] ;  /* 0x00007700ff0877ac */ /* 0x000e620008000a00 */
[----:B------:R-:W-:Y:S01]  /*0030*/  BSSY.RECONVERGENT B0, `(.L_x_244) ;  /* 0x0000201000007945 */ /* 0x000fe20003800200 */
[----:B------:R-:W2:Y:S01]  /*0040*/  LDCU UR5, c[0x0][0x3c0] ;  /* 0x00007800ff0577ac */ /* 0x000ea20008000800 */
[----:B------:R-:W3:Y:S01]  /*0050*/  LDCU.64 UR14, c[0x0][0x358] ;  /* 0x00006b00ff0e77ac */ /* 0x000ee20008000a00 */
[----:B-1----:R-:W-:-:S02]  /*0060*/  IMAD.U32 R2, RZ, RZ, UR8 ;  /* 0x00000008ff027e24 */ /* 0x002fc4000f8e00ff */
[----:B------:R-:W-:Y:S01]  /*0070*/  IMAD.U32 R3, RZ, RZ, UR9 ;  /* 0x00000009ff037e24 */ /* 0x000fe2000f8e00ff */
[----:B--2---:R-:W-:Y:S02]  /*0080*/  USHF.L.U32 UR5, UR5, 0xc, URZ ;  /* 0x0000000c05057899 */ /* 0x004fe400080006ff */
[----:B0-----:R-:W-:Y:S02]  /*0090*/  USHF.L.U32 UR7, UR16, 0xc, URZ ;  /* 0x0000000c10077899 */ /* 0x001fe400080006ff */
[----:B------:R-:W-:-:S04]  /*00a0*/  USHF.R.S32.HI UR4, URZ, 0x1f, UR5 ;  /* 0x0000001fff047899 */ /* 0x000fc80008011405 */
[----:B------:R-:W-:-:S04]  /*00b0*/  IADD3 R23, P1, PT, R2, -UR7, RZ ;  /* 0x8000000702177c10 */ /* 0x000fc8000ff3e0ff */
[----:B------:R-:W-:Y:S02]  /*00c0*/  ISETP.GT.U32.AND P0, PT, R23, 0xfff, PT ;  /* 0x00000fff1700780c */ /* 0x000fe40003f04070 */
[----:B------:R-:W-:-:S04]  /*00d0*/  IADD3.X R22, PT, PT, R3, -0x1, RZ, P1, !PT ;  /* 0xffffffff03167810 */ /* 0x000fc80000ffe4ff */
[----:B------:R-:W-:-:S13]  /*00e0*/  ISETP.GT.U32.AND.EX P0, PT, R22, RZ, PT, P0 ;  /* 0x000000ff1600720c */ /* 0x000fda0003f04100 */
[----:B---3--:R-:W-:Y:S05]  /*00f0*/  @P0 BRA `(.L_x_245) ;  /* 0x0000000c00ac0947 */ /* 0x008fea0003800000 */
[----:B------:R-:W0:Y:S01]  /*0100*/  S2R R3, SR_TID.X ;  /* 0x0000000000037919 */ /* 0x000e220000002100 */
[----:B------:R-:W-:Y:S01]  /*0110*/  VIADD R0, R2, -UR7 ;  /* 0x8000000702007c36 */ /* 0x000fe20008000000 */
[----:B------:R-:W-:Y:S01]  /*0120*/  BSSY.RECONVERGENT B1, `(.L_x_246) ;  /* 0x000000a000017945 */ /* 0x000fe20003800200 */
[----:B------:R-:W-:-:S03]  /*0130*/  IMAD.MOV.U32 R4, RZ, RZ, RZ ;  /* 0x000000ffff047224 */ /* 0x000fc600078e00ff */
[----:B0-----:R-:W-:Y:S01]  /*0140*/  ISETP.GE.AND P0, PT, R3, R0, PT ;  /* 0x000000000300720c */ /* 0x001fe20003f06270 */
[----:B------:R-:W-:-:S12]  /*0150*/  IMAD.MOV.U32 R5, RZ, RZ, R3 ;  /* 0x000000ffff057224 */ /* 0x000fd800078e0003 */
[----:B------:R-:W-:Y:S05]  /*0160*/  @P0 BRA `(.L_x_247) ;  /* 0x0000000000140947 */ /* 0x000fea0003800000 */
[----:B------:R-:W0:Y:S01]  /*0170*/  LDC.64 R6, c[0x0][0x380] ;  /* 0x0000e000ff067b82 */ /* 0x000e220000000a00 */
[----:B------:R-:W-:-:S04]  /*0180*/  VIADD R5, R3, UR7 ;  /* 0x0000000703057c36 */ /* 0x000fc80008000000 */
[----:B0-----:R-:W-:-:S05]  /*0190*/  IMAD.WIDE.U32 R6, R5, 0x4, R6 ;  /* 0x0000000405067825 */ /* 0x001fca00078e0006 */
[----:B------:R0:W5:Y:S01]  /*01a0*/  LDG.E R4, desc[UR14][R6.64] ;  /* 0x0000000e06047981 */ /* 0x000162000c1e1900 */
[----:B------:R-:W-:-:S07]  /*01b0*/  VIADD R5, R3, 0x100 ;  /* 0x0000010003057836 */ /* 0x000fce0000000000 */
.L_x_247:
[----:B------:R-:W-:Y:S05]  /*01c0*/  BSYNC.RECONVERGENT B1 ;  /* 0x0000000000017941 */ /* 0x000fea0003800200 */
.L_x_246:
[----:B------:R-:W-:Y:S01]  /*01d0*/  ISETP.GE.AND P0, PT, R5, R0, PT ;  /* 0x000000000500720c */ /* 0x000fe20003f06270 */
[----:B------:R-:W-:-:S12]  /*01e0*/  BSSY.RECONVERGENT B1, `(.L_x_248) ;  /* 0x000006c000017945 */ /* 0x000fd80003800200 */
[----:B------:R-:W-:Y:S05]  /*01f0*/  @P0 BRA `(.L_x_249) ;  /* 0x0000000400a80947 */ /* 0x000fea0003800000 */
[----:B0-----:R-:W-:Y:S01]  /*0200*/  LOP3.LUT R7, RZ, R5, RZ, 0x33, !PT ;  /* 0x00000005ff077212 */ /* 0x001fe200078e33ff */
[----:B------:R-:W-:Y:S03]  /*0210*/  BSSY.RECONVERGENT B2, `(.L_x_250) ;  /* 0x0000030000027945 */ /* 0x000fe60003800200 */
[----:B------:R-:W-:-:S04]  /*0220*/  IADD3 R7, PT, PT, R2, -UR7, R7 ;  /* 0x8000000702077c10 */ /* 0x000fc8000fffe007 */
[C---:B------:R-:W-:Y:S02]  /*0230*/  ISETP.GE.U32.AND P1, PT, R7.reuse, 0xf00, PT ;  /* 0x00000f000700780c */ /* 0x040fe40003f26070 */
[----:B------:R-:W-:-:S04]  /*0240*/  LEA.HI R2, R7, 0x1, RZ, 0x18 ;  /* 0x0000000107027811 */ /* 0x000fc800078fc0ff */
[----:B------:R-:W-:-:S04]  /*0250*/  LOP3.LUT R21, R2, 0xf, RZ, 0xc0, !PT ;  /* 0x0000000f02157812 */ /* 0x000fc800078ec0ff */
[----:B------:R-:W-:-:S03]  /*0260*/  ISETP.NE.AND P0, PT, R21, RZ, PT ;  /* 0x000000ff1500720c */ /* 0x000fc60003f05270 */
[----:B------:R-:W-:Y:S10]  /*0270*/  @!P1 BRA `(.L_x_251) ;  /* 0x0000000000a49947 */ /* 0x000ff40003800000 */
[----:B------:R-:W0:Y:S01]  /*0280*/  LDCU.64 UR8, c[0x0][0x380] ;  /* 0x00007000ff0877ac */ /* 0x000e220008000a00 */
[----:B------:R-:W-:Y:S01]  /*0290*/  IMAD.WIDE.U32 R6, R5, 0x4, RZ ;  /* 0x0000000405067825 */ /* 0x000fe200078e00ff */
[----:B------:R-:W-:Y:S01]  /*02a0*/  LOP3.LUT R8, R2, 0x1fffff0, RZ, 0xc0, !PT ;  /* 0x01fffff002087812 */ /* 0x000fe200078ec0ff */
[----:B------:R-:W-:-:S04]  /*02b0*/  UIMAD.WIDE.U32 UR4, UR16, 0x4000, URZ ;  /* 0x00004000100478a5 */ /* 0x000fc8000f8e00ff */
[----:B------:R-:W-:Y:S02]  /*02c0*/  IMAD.MOV R8, RZ, RZ, -R8 ;  /* 0x000000ffff087224 */ /* 0x000fe400078e0a08 */
[----:B------:R-:W-:Y:S02]  /*02d0*/  LOP3.LUT R14, R6, UR4, RZ, 0xfc, !PT ;  /* 0x00000004060e7c12 */ /* 0x000fe4000f8efcff */
[----:B------:R-:W-:Y:S02]  /*02e0*/  LOP3.LUT R7, R7, UR5, RZ, 0xfc, !PT ;  /* 0x0000000507077c12 */ /* 0x000fe4000f8efcff */
[----:B0-----:R-:W-:-:S04]  /*02f0*/  IADD3 R14, P1, PT, R14, UR8, RZ ;  /* 0x000000080e0e7c10 */ /* 0x001fc8000ff3e0ff */
[----:B------:R-:W-:-:S04]  /*0300*/  IADD3 R14, P2, PT, R14, 0x2000, RZ ;  /* 0x000020000e0e7810 */ /* 0x000fc80007f5e0ff */
[----:B------:R-:W-:-:S09]  /*0310*/  IADD3.X R7, PT, PT, RZ, UR9, R7, P2, P1 ;  /* 0x00000009ff077c10 */ /* 0x000fd200097e2407 */
.L_x_252:
[----:B------:R-:W-:-:S05]  /*0320*/  IMAD.MOV.U32 R6, RZ, RZ, R14 ;  /* 0x000000ffff067224 */ /* 0x000fca00078e000e */
[----:B------:R-:W2:Y:S04]  /*0330*/  LDG.E R15, desc[UR14][R6.64+-0x2000] ;  /* 0xffe0000e060f7981 */ /* 0x000ea8000c1e1900 */
[----:B------:R-:W2:Y:S04]  /*0340*/  LDG.E R16, desc[UR14][R6.64+-0x1c00] ;  /* 0xffe4000e06107981 */ /* 0x000ea8000c1e1900 */
[----:B------:R-:W3:Y:S04]  /*0350*/  LDG.E R18, desc[UR14][R6.64+-0x1800] ;  /* 0xffe8000e06127981 */ /* 0x000ee8000c1e1900 */
        /* <DEDUP_REMOVED lines=12> */
[----:B------:R0:W4:Y:S01]  /*0420*/  LDG.E R10, desc[UR14][R6.64+0x1c00] ;  /* 0x001c000e060a7981 */ /* 0x000122000c1e1900 */
[----:B------:R-:W-:-:S02]  /*0430*/  VIADD R8, R8, 0x10 ;  /* 0x0000001008087836 */ /* 0x000fc40000000000 */
[----:B------:R-:W-:-:S03]  /*0440*/  VIADD R5, R5, 0x1000 ;  /* 0x0000100005057836 */ /* 0x000fc60000000000 */
[----:B------:R-:W-:Y:S02]  /*0450*/  ISETP.NE.AND P1, PT, R8, RZ, PT ;  /* 0x000000ff0800720c */ /* 0x000fe40003f25270 */
[----:B--2--5:R-:W-:-:S04]  /*0460*/  IADD3 R15, PT, PT, R16, R15, R4 ;  /* 0x0000000f100f7210 */ /* 0x024fc80007ffe004 */
[----:B---3--:R-:W-:-:S04]  /*0470*/  IADD3 R15, PT, PT, R17, R18, R15 ;  /* 0x00000012110f7210 */ /* 0x008fc80007ffe00f */
[----:B----4-:R-:W-:-:S04]  /*0480*/  IADD3 R15, PT, PT, R19, R20, R15 ;  /* 0x00000014130f7210 */ /* 0x010fc80007ffe00f */
[----:B------:R-:W-:-:S04]  /*0490*/  IADD3 R15, PT, PT, R23, R22, R15 ;  /* 0x00000016170f7210 */ /* 0x000fc80007ffe00f */
[----:B------:R-:W-:-:S04]  /*04a0*/  IADD3 R15, PT, PT, R25, R24, R15 ;  /* 0x00000018190f7210 */ /* 0x000fc80007ffe00f */
[----:B------:R-:W-:Y:S02]  /*04b0*/  IADD3 R13, PT, PT, R13, R14, R15 ;  /* 0x0000000e0d0d7210 */ /* 0x000fe40007ffe00f */
[----:B------:R-:W-:-:S05]  /*04c0*/  IADD3 R14, P2, PT, R6, 0x4000, RZ ;  /* 0x00004000060e7810 */ /* 0x000fca0007f5e0ff */
[----:B0-----:R-:W-:Y:S01]  /*04d0*/  IMAD.X R7, RZ, RZ, R7, P2 ;  /* 0x000000ffff077224 */ /* 0x001fe200010e0607 */
[----:B------:R-:W-:-:S04]  /*04e0*/  IADD3 R9, PT, PT, R12, R9, R13 ;  /* 0x000000090c097210 */ /* 0x000fc80007ffe00d */
[----:B------:R-:W-:Y:S01]  /*04f0*/  IADD3 R4, PT, PT, R10, R11, R9 ;  /* 0x0000000b0a047210 */ /* 0x000fe20007ffe009 */
[----:B------:R-:W-:Y:S06]  /*0500*/  @P1 BRA `(.L_x_252) ;  /* 0xfffffffc00841947 */ /* 0x000fec000383ffff */
.L_x_251:
[----:B------:R-:W-:Y:S05]  /*0510*/  BSYNC.RECONVERGENT B2 ;  /* 0x0000000000027941 */ /* 0x000fea0003800200 */
.L_x_250:
[----:B------:R-:W-:Y:S05]  /*0520*/  @!P0 BRA `(.L_x_249) ;  /* 0x0000000000dc8947 */ /* 0x000fea0003800000 */
[----:B------:R-:W-:Y:S01]  /*0530*/  ISETP.GE.U32.AND P0, PT, R21, 0x8, PT ;  /* 0x000000081500780c */ /* 0x000fe20003f06070 */
[----:B------:R-:W-:Y:S01]  /*0540*/  BSSY.RECONVERGENT B2, `(.L_x_253) ;  /* 0x0000016000027945 */ /* 0x000fe20003800200 */
[----:B------:R-:W-:-:S04]  /*0550*/  LOP3.LUT R16, R2, 0x7, RZ, 0xc0, !PT ;  /* 0x0000000702107812 */ /* 0x000fc800078ec0ff */
[----:B------:R-:W-:-:S07]  /*0560*/  ISETP.NE.AND P1, PT, R16, RZ, PT ;  /* 0x000000ff1000720c */ /* 0x000fce0003f25270 */
[----:B------:R-:W-:Y:S06]  /*0570*/  @!P0 BRA `(.L_x_254) ;  /* 0x0000000000488947 */ /* 0x000fec0003800000 */
[----:B------:R-:W0:Y:S01]  /*0580*/  LDCU.64 UR4, c[0x0][0x380] ;  /* 0x00007000ff0477ac */ /* 0x000e220008000a00 */
[----:B------:R-:W-:-:S04]  /*0590*/  IADD3 R7, P0, PT, R5, UR7, RZ ;  /* 0x0000000705077c10 */ /* 0x000fc8000ff1e0ff */
[----:B------:R-:W-:Y:S02]  /*05a0*/  LEA.HI.X.SX32 R8, R5, RZ, 0x1, P0 ;  /* 0x000000ff05087211 */ /* 0x000fe400000f0eff */
[----:B0-----:R-:W-:-:S04]  /*05b0*/  LEA R6, P0, R7, UR4, 0x2 ;  /* 0x0000000407067c11 */ /* 0x001fc8000f8010ff */
[----:B------:R-:W-:-:S05]  /*05c0*/  LEA.HI.X R7, R7, UR5, R8, 0x2, P0 ;  /* 0x0000000507077c11 */ /* 0x000fca00080f1408 */
[----:B------:R-:W2:Y:S04]  /*05d0*/  LDG.E R9, desc[UR14][R6.64] ;  /* 0x0000000e06097981 */ /* 0x000ea8000c1e1900 */
[----:B------:R-:W2:Y:S04]  /*05e0*/  LDG.E R8, desc[UR14][R6.64+0x400] ;  /* 0x0004000e06087981 */ /* 0x000ea8000c1e1900 */
[----:B------:R-:W3:Y:S04]  /*05f0*/  LDG.E R11, desc[UR14][R6.64+0x800] ;  /* 0x0008000e060b7981 */ /* 0x000ee8000c1e1900 */
[----:B------:R-:W3:Y:S04]  /*0600*/  LDG.E R10, desc[UR14][R6.64+0xc00] ;  /* 0x000c000e060a7981 */ /* 0x000ee8000c1e1900 */
[----:B------:R-:W4:Y:S04]  /*0610*/  LDG.E R13, desc[UR14][R6.64+0x1000] ;  /* 0x0010000e060d7981 */ /* 0x000f28000c1e1900 */
[----:B------:R-:W4:Y:S04]  /*0620*/  LDG.E R12, desc[UR14][R6.64+0x1400] ;  /* 0x0014000e060c7981 */ /* 0x000f28000c1e1900 */
[----:B------:R-:W4:Y:S04]  /*0630*/  LDG.E R15, desc[UR14][R6.64+0x1800] ;  /* 0x0018000e060f7981 */ /* 0x000f28000c1e1900 */
[----:B------:R-:W4:Y:S01]  /*0640*/  LDG.E R14, desc[UR14][R6.64+0x1c00] ;  /* 0x001c000e060e7981 */ /* 0x000f22000c1e1900 */
[----:B------:R-:W-:Y:S01]  /*0650*/  VIADD R5, R5, 0x800 ;  /* 0x0000080005057836 */ /* 0x000fe20000000000 */
[----:B--2--5:R-:W-:-:S04]  /*0660*/  IADD3 R8, PT, PT, R8, R9, R4 ;  /* 0x0000000908087210 */ /* 0x024fc80007ffe004 */
[----:B---3--:R-:W-:-:S04]  /*0670*/  IADD3 R8, PT, PT, R10, R11, R8 ;  /* 0x0000000b0a087210 */ /* 0x008fc80007ffe008 */
[----:B----4-:R-:W-:-:S04]  /*0680*/  IADD3 R8, PT, PT, R12, R13, R8 ;  /* 0x0000000d0c087210 */ /* 0x010fc80007ffe008 */
[----:B------:R-:W-:-:S07]  /*0690*/  IADD3 R4, PT, PT, R14, R15, R8 ;  /* 0x0000000f0e047210 */ /* 0x000fce0007ffe008 */
.L_x_254:
[----:B------:R-:W-:Y:S05]  /*06a0*/  BSYNC.RECONVERGENT B2 ;  /* 0x0000000000027941 */ /* 0x000fea0003800200 */
.L_x_253:
        /* <DEDUP_REMOVED lines=14> */
[----:B------:R-:W3:Y:S01]  /*0790*/  LDG.E R10, desc[UR14][R6.64+0xc00] ;  /* 0x000c000e060a7981 */ /* 0x000ee2000c1e1900 */
[----:B------:R-:W-:Y:S01]  /*07a0*/  VIADD R5, R5, 0x400 ;  /* 0x0000040005057836 */ /* 0x000fe20000000000 */
[----:B--2--5:R-:W-:-:S04]  /*07b0*/  IADD3 R4, PT, PT, R8, R9, R4 ;  /* 0x0000000908047210 */ /* 0x024fc80007ffe004 */
[----:B---3--:R-:W-:-:S07]  /*07c0*/  IADD3 R4, PT, PT, R10, R11, R4 ;  /* 0x0000000b0a047210 */ /* 0x008fce0007ffe004 */
.L_x_256:
[----:B------:R-:W-:Y:S05]  /*07d0*/  BSYNC.RECONVERGENT B2 ;  /* 0x0000000000027941 */ /* 0x000fea0003800200 */
.L_x_255:
[----:B------:R-:W-:Y:S05]  /*07e0*/  @!P1 BRA `(.L_x_249) ;  /* 0x00000000002c9947 */ /* 0x000fea0003800000 */
[----:B------:R-:W0:Y:S01]  /*07f0*/  LDC.64 R6, c[0x0][0x380] ;  /* 0x0000e000ff067b82 */ /* 0x000e220000000a00 */
[----:B------:R-:W-:Y:S02]  /*0800*/  IMAD.U32 R9, RZ, RZ, UR16 ;  /* 0x00000010ff097e24 */ /* 0x000fe4000f8e00ff */
[----:B------:R-:W-:Y:S02]  /*0810*/  IMAD.MOV R2, RZ, RZ, -R2 ;  /* 0x000000ffff027224 */ /* 0x000fe400078e0a02 */
[----:B0-----:R-:W-:-:S07]  /*0820*/  IMAD.WIDE.U32 R6, R9, 0x4000, R6 ;  /* 0x0000400009067825 */ /* 0x001fce00078e0006 */
.L_x_257:
[----:B------:R-:W-:-:S06]  /*0830*/  IMAD.WIDE R8, R5, 0x4, R6 ;  /* 0x0000000405087825 */ /* 0x000fcc00078e0206 */
[----:B------:R-:W2:Y:S01]  /*0840*/  LDG.E R9, desc[UR14][R8.64] ;  /* 0x0000000e08097981 */ /* 0x000ea2000c1e1900 */
[----:B------:R-:W-:Y:S02]  /*0850*/  VIADD R2, R2, 0x1 ;  /* 0x0000000102027836 */ /* 0x000fe40000000000 */
[----:B------:R-:W-:-:S03]  /*0860*/  VIADD R5, R5, 0x100 ;  /* 0x0000010005057836 */ /* 0x000fc60000000000 */
[----:B------:R-:W-:Y:S01]  /*0870*/  ISETP.NE.AND P0, PT, R2, RZ, PT ;  /* 0x000000ff0200720c */ /* 0x000fe20003f05270 */
[----:B--2--5:R-:W-:-:S12]  /*0880*/  IMAD.IADD R4, R9, 0x1, R4 ;  /* 0x0000000109047824 */ /* 0x024fd800078e0204 */
[----:B------:R-:W-:Y:S05]  /*0890*/  @P0 BRA `(.L_x_257) ;  /* 0xfffffffc00e40947 */ /* 0x000fea000383ffff */
.L_x_249:
[----:B------:R-:W-:Y:S05]  /*08a0*/  BSYNC.RECONVERGENT B1 ;  /* 0x0000000000017941 */ /* 0x000fea0003800200 */
.L_x_248:
[----:B------:R-:W-:-:S13]  /*08b0*/  ISETP.GE.AND P0, PT, R0, 0x100, PT ;  /* 0x000001000000780c */ /* 0x000fda0003f06270 */
[----:B------:R-:W-:Y:S05]  /*08c0*/  @!P0 BRA `(.L_x_258) ;  /* 0x0000000000ac8947 */ /* 0x000fea0003800000 */
[----:B------:R-:W1:Y:S01]  /*08d0*/  S2R R8, SR_LANEID ;  /* 0x0000000000087919 */ /* 0x000e620000000000 */
[----:B-----5:R-:W2:Y:S01]  /*08e0*/  SHFL.DOWN PT, R0, R4, 0x1, 0x1f ;  /* 0x08201f0004007f89 */ /* 0x020ea200000e0000 */
[C---:B-1----:R-:W-:Y:S02]  /*08f0*/  ISETP.GT.AND P0, PT, R8.reuse, 0x1e, PT ;  /* 0x0000001e0800780c */ /* 0x042fe40003f04270 */
[----:B------:R-:W-:Y:S02]  /*0900*/  ISETP.NE.AND P1, PT, R8, RZ, PT ;  /* 0x000000ff0800720c */ /* 0x000fe40003f25270 */
[----:B--2---:R-:W-:Y:S02]  /*0910*/  SEL R5, R0, RZ, !P0 ;  /* 0x000000ff00057207 */ /* 0x004fe40004000000 */
[----:B------:R-:W-:-:S03]  /*0920*/  ISETP.GT.AND P0, PT, R8, 0x1d, PT ;  /* 0x0000001d0800780c */ /* 0x000fc60003f04270 */
[----:B------:R-:W-:-:S05]  /*0930*/  IMAD.IADD R5, R5, 0x1, R4 ;  /* 0x0000000105057824 */ /* 0x000fca00078e0204 */
[----:B------:R-:W1:Y:S01]  /*0940*/  SHFL.DOWN PT, R0, R5, 0x2, 0x1f ;  /* 0x08401f0005007f89 */ /* 0x000e6200000e0000 */
[----:B0-----:R-:W0:Y:S01]  /*0950*/  @!P1 S2R R6, SR_CgaCtaId ;  /* 0x0000000000069919 */ /* 0x001e220000008800 */
[----:B-1----:R-:W-:Y:S02]  /*0960*/  SEL R0, R0, RZ, !P0 ;  /* 0x000000ff00007207 */ /* 0x002fe40004000000 */
[----:B------:R-:W-:-:S03]  /*0970*/  ISETP.GT.AND P0, PT, R8, 0x1b, PT ;  /* 0x0000001b0800780c */ /* 0x000fc60003f04270 */
[----:B------:R-:W-:Y:S01]  /*0980*/  IMAD.IADD R0, R5, 0x1, R0 ;  /* 0x0000000105007824 */ /* 0x000fe200078e0200 */
[----:B------:R-:W-:-:S04]  /*0990*/  @!P1 MOV R5, 0x400 ;  /* 0x0000040000059802 */ /* 0x000fc80000000f00 */
[----:B------:R-:W1:Y:S01]  /*09a0*/  SHFL.DOWN PT, R2, R0, 0x4, 0x1f ;  /* 0x08801f0000027f89 */ /* 0x000e6200000e0000 */
[----:B0-----:R-:W-:Y:S02]  /*09b0*/  @!P1 LEA R5, R6, R5, 0x18 ;  /* 0x0000000506059211 */ /* 0x001fe400078ec0ff */
[----:B-1----:R-:W-:Y:S02]  /*09c0*/  SEL R7, R2, RZ, !P0 ;  /* 0x000000ff02077207 */ /* 0x002fe40004000000 */
        /* <DEDUP_REMOVED lines=19> */
[----:B--2---:R-:W-:Y:S04]  /*0b00*/  LDS R0, [UR4+0xc] ;  /* 0x00000c04ff007984 */ /* 0x004fe80008000800 */
[----:B------:R-:W0:Y:S04]  /*0b10*/  LDS.128 R4, [UR4+0x10] ;  /* 0x00001004ff047984 */ /* 0x000e280008000c00 */
[----:B------:R-:W1:Y:S01]  /*0b20*/  LDS.64 R2, [UR4+0x20] ;  /* 0x00002004ff027984 */ /* 0x000e620008000a00 */
[----:B0-----:R-:W-:-:S04]  /*0b30*/  IADD3 R0, PT, PT, R4, R0, R9 ;  /* 0x0000000004007210 */ /* 0x001fc80007ffe009 */
[----:B------:R-:W-:-:S04]  /*0b40*/  IADD3 R0, PT, PT, R6, R0, R5 ;  /* 0x0000000006007210 */ /* 0x000fc80007ffe005 */
[----:B-1----:R-:W-:-:S05]  /*0b50*/  IADD3 R0, PT, PT, R2, R0, R7 ;  /* 0x0000000002007210 */ /* 0x002fca0007ffe007 */
[----:B------:R-:W-:Y:S01]  /*0b60*/  IMAD.IADD R9, R0, 0x1, R3 ;  /* 0x0000000100097824 */ /* 0x000fe200078e0203 */
[----:B------:R-:W-:Y:S06]  /*0b70*/  BRA `(.L_x_259) ;  /* 0x0000001400307947 */ /* 0x000fec0003800000 */
.L_x_258:
[----:B------:R-:W-:Y:S01]  /*0b80*/  LOP3.LUT R2, R3, 0x3e0, RZ, 0xc0, !PT ;  /* 0x000003e003027812 */ /* 0x000fe200078ec0ff */
[----:B------:R-:W1:Y:S03]  /*0b90*/  S2R R10, SR_LANEID ;  /* 0x00000000000a7919 */ /* 0x000e660000000000 */
[----:B0-----:R-:W-:Y:S01]  /*0ba0*/  LOP3.LUT R7, RZ, R2, RZ, 0x33, !PT ;  /* 0x00000002ff077212 */ /* 0x001fe200078e33ff */
[----:B------:R-:W-:-:S04]  /*0bb0*/  VIADD R5, R2, 0x20 ;  /* 0x0000002002057836 */ /* 0x000fc80000000000 */
[----:B------:R-:W-:Y:S01]  /*0bc0*/  IMAD.IADD R7, R0, 0x1, R7 ;  /* 0x0000000100077824 */ /* 0x000fe200078e0207 */
[----:B------:R-:W-:-:S04]  /*0bd0*/  ISETP.GT.AND P0, PT, R5, R0, PT ;  /* 0x000000000500720c */ /* 0x000fc80003f04270 */
[----:B------:R-:W-:-:S05]  /*0be0*/  SEL R7, R7, 0x1f, P0 ;  /* 0x0000001f07077807 */ /* 0x000fca0000000000 */
[----:B-----5:R-:W0:Y:S01]  /*0bf0*/  SHFL.DOWN PT, R2, R4, 0x1, R7 ;  /* 0x0820000004027989 */ /* 0x020e2200000e0007 */
[CC--:B-1----:R-:W-:Y:S01]  /*0c00*/  ISETP.GE.AND P0, PT, R10.reuse, R7.reuse, PT ;  /* 0x000000070a00720c */ /* 0x0c2fe20003f06270 */
[C---:B------:R-:W-:Y:S01]  /*0c10*/  VIADD R6, R10.reuse, 0x2 ;  /* 0x000000020a067836 */ /* 0x040fe20000000000 */
[C---:B------:R-:W-:Y:S01]  /*0c20*/  ISETP.NE.AND P1, PT, R10.reuse, RZ, PT ;  /* 0x000000ff0a00720c */ /* 0x040fe20003f25270 */
[----:B------:R-:W-:Y:S01]  /*0c30*/  VIADD R8, R10, 0x4 ;  /* 0x000000040a087836 */ /* 0x000fe20000000000 */
[----:B0-----:R-:W-:Y:S02]  /*0c40*/  SEL R5, R2, RZ, !P0 ;  /* 0x000000ff02057207 */ /* 0x001fe40004000000 */
        /* <DEDUP_REMOVED lines=35> */
[----:B------:R-:W0:Y:S04]  /*0e80*/  LDS.128 R4, [UR4+0x10] ;  /* 0x00001004ff047984 */ /* 0x000e280008000c00 */
[----:B------:R-:W2:Y:S04]  /*0e90*/  LDS R2, [UR4+0xc] ;  /* 0x00000c04ff027984 */ /* 0x000ea80008000800 */
[----:B------:R-:W3:Y:S01]  /*0ea0*/  LDS.64 R10, [UR4+0x20] ;  /* 0x00002004ff0a7984 */ /* 0x000ee20008000a00 */
[----:B0-----:R-:W-:Y:S02]  /*0eb0*/  SEL R4, R4, RZ, P2 ;  /* 0x000000ff04047207 */ /* 0x001fe40001000000 */
[----:B------:R-:W-:-:S02]  /*0ec0*/  ISETP.GT.AND P2, PT, R0, 0x60, PT ;  /* 0x000000600000780c */ /* 0x000fc40003f44270 */
[----:B--2---:R-:W-:Y:S02]  /*0ed0*/  SEL R2, R2, RZ, P1 ;  /* 0x000000ff02027207 */ /* 0x004fe40000800000 */
        /* <DEDUP_REMOVED lines=8> */
[----:B---3--:R-:W-:Y:S02]  /*0f60*/  SEL R10, R10, RZ, P2 ;  /* 0x000000ff0a0a7207 */ /* 0x008fe40001000000 */
[----:B------:R-:W-:Y:S02]  /*0f70*/  SEL R11, R11, RZ, P3 ;  /* 0x000000ff0b0b7207 */ /* 0x000fe40001800000 */
[----:B------:R-:W-:-:S05]  /*0f80*/  IADD3 R2, PT, PT, R10, R2, R7 ;  /* 0x000000020a027210 */ /* 0x000fca0007ffe007 */
[----:B-1----:R-:W-:Y:S01]  /*0f90*/  IMAD.IADD R9, R2, 0x1, R11 ;  /* 0x0000000102097824 */ /* 0x002fe200078e020b */
[----:B------:R-:W-:Y:S06]  /*0fa0*/  BRA `(.L_x_259) ;  /* 0x0000001000247947 */ /* 0x000fec0003800000 */
.L_x_245:
[----:B------:R-:W0:Y:S01]  /*0fb0*/  S2R R0, SR_TID.X ;  /* 0x0000000000007919 */ /* 0x000e220000002100 */
[----:B------:R-:W1:Y:S01]  /*0fc0*/  LDC.64 R4, c[0x0][0x380] ;  /* 0x0000e000ff047b82 */ /* 0x000e620000000a00 */
[----:B0-----:R-:W-:-:S04]  /*0fd0*/  VIADD R7, R0, UR7 ;  /* 0x0000000700077c36 */ /* 0x001fc80008000000 */
[----:B-1----:R-:W-:-:S05]  /*0fe0*/  IMAD.WIDE.U32 R4, R7, 0x4, R4 ;  /* 0x0000000407047825 */ /* 0x002fca00078e0004 */
[----:B------:R-:W2:Y:S04]  /*0ff0*/  LDG.E R6, desc[UR14][R4.64] ;  /* 0x0000000e04067981 */ /* 0x000ea8000c1e1900 */
[----:B------:R-:W2:Y:S04]  /*1000*/  LDG.E R7, desc[UR14][R4.64+0x400] ;  /* 0x0004000e04077981 */ /* 0x000ea8000c1e1900 */
[----:B------:R-:W2:Y:S04]  /*1010*/  LDG.E R8, desc[UR14][R4.64+0x800] ;  /* 0x0008000e04087981 */ /* 0x000ea8000c1e1900 */
[----:B------:R-:W3:Y:S04]  /*1020*/  LDG.E R9, desc[UR14][R4.64+0xc00] ;  /* 0x000c000e04097981 */ /* 0x000ee8000c1e1900 */
[----:B------:R-:W3:Y:S04]  /*1030*/  LDG.E R10, desc[UR14][R4.64+0x1000] ;  /* 0x0010000e040a7981 */ /* 0x000ee8000c1e1900 */
[----:B------:R-:W4:Y:S04]  /*1040*/  LDG.E R11, desc[UR14][R4.64+0x1400] ;  /* 0x0014000e040b7981 */ /* 0x000f28000c1e1900 */
[----:B------:R-:W4:Y:S04]  /*1050*/  LDG.E R12, desc[UR14][R4.64+0x1800] ;  /* 0x0018000e040c7981 */ /* 0x000f28000c1e1900 */
[----:B------:R-:W5:Y:S04]  /*1060*/  LDG.E R13, desc[UR14][R4.64+0x1c00] ;  /* 0x001c000e040d7981 */ /* 0x000f68000c1e1900 */
[----:B------:R-:W5:Y:S04]  /*1070*/  LDG.E R14, desc[UR14][R4.64+0x2000] ;  /* 0x0020000e040e7981 */ /* 0x000f68000c1e1900 */
[----:B------:R-:W5:Y:S04]  /*1080*/  LDG.E R15, desc[UR14][R4.64+0x2400] ;  /* 0x0024000e040f7981 */ /* 0x000f68000c1e1900 */
[----:B------:R-:W5:Y:S04]  /*1090*/  LDG.E R16, desc[UR14][R4.64+0x2800] ;  /* 0x0028000e04107981 */ /* 0x000f68000c1e1900 */
[----:B------:R-:W5:Y:S04]  /*10a0*/  LDG.E R17, desc[UR14][R4.64+0x2c00] ;  /* 0x002c000e04117981 */ /* 0x000f68000c1e1900 */
[----:B------:R-:W5:Y:S04]  /*10b0*/  LDG.E R18, desc[UR14][R4.64+0x3000] ;  /* 0x0030000e04127981 */ /* 0x000f68000c1e1900 */
[----:B------:R-:W5:Y:S04]  /*10c0*/  LDG.E R19, desc[UR14][R4.64+0x3400] ;  /* 0x0034000e04137981 */ /* 0x000f68000c1e1900 */
[----:B------:R-:W5:Y:S04]  /*10d0*/  LDG.E R20, desc[UR14][R4.64+0x3800] ;  /* 0x0038000e04147981 */ /* 0x000f68000c1e1900 */
[----:B------:R-:W5:Y:S01]  /*10e0*/  LDG.E R21, desc[UR14][R4.64+0x3c00] ;  /* 0x003c000e04157981 */ /* 0x000f62000c1e1900 */
[----:B------:R-:W-:-:S04]  /*10f0*/  ISETP.GE.U32.AND P0, PT, R23, UR5, PT ;  /* 0x0000000517007c0c */ /* 0x000fc8000bf06070 */
[----:B------:R-:W-:Y:S02]  /*1100*/  ISETP.GE.U32.AND.EX P0, PT, R22, UR4, PT, P0 ;  /* 0x0000000416007c0c */ /* 0x000fe4000bf06100 */
[----:B--2---:R-:W-:-:S04]  /*1110*/  IADD3 R6, PT, PT, R8, R7, R6 ;  /* 0x0000000708067210 */ /* 0x004fc80007ffe006 */
[----:B---3--:R-:W-:-:S04]  /*1120*/  IADD3 R6, PT, PT, R10, R9, R6 ;  /* 0x000000090a067210 */ /* 0x008fc80007ffe006 */
[----:B----4-:R-:W-:-:S04]  /*1130*/  IADD3 R6, PT, PT, R12, R11, R6 ;  /* 0x0000000b0c067210 */ /* 0x010fc80007ffe006 */
[----:B-----5:R-:W-:-:S04]  /*1140*/  IADD3 R6, PT, PT, R14, R13, R6 ;  /* 0x0000000d0e067210 */ /* 0x020fc80007ffe006 */
[----:B------:R-:W-:-:S04]  /*1150*/  IADD3 R6, PT, PT, R16, R15, R6 ;  /* 0x0000000f10067210 */ /* 0x000fc80007ffe006 */
[----:B------:R-:W-:-:S04]  /*1160*/  IADD3 R6, PT, PT, R18, R17, R6 ;  /* 0x0000001112067210 */ /* 0x000fc80007ffe006 */
[----:B------:R-:W-:-:S05]  /*1170*/  IADD3 R6, PT, PT, R20, R19, R6 ;  /* 0x0000001314067210 */ /* 0x000fca0007ffe006 */
[----:B------:R-:W-:Y:S01]  /*1180*/  IMAD.IADD R8, R21, 0x1, R6 ;  /* 0x0000000115087824 */ /* 0x000fe200078e0206 */
[----:B------:R-:W-:Y:S06]  /*1190*/  @!P0 BRA `(.L_x_260) ;  /* 0x0000000c00008947 */ /* 0x000fec0003800000 */
[----:B------:R-:W-:Y:S01]  /*11a0*/  UIADD3 UR8, UP0, UPT, UR5, UR7, URZ ;  /* 0x0000000705087290 */ /* 0x000fe2000ff1e0ff */
[----:B------:R-:W-:Y:S01]  /*11b0*/  IADD3 R20, P1, PT, R2, -0x1000, RZ ;  /* 0xfffff00002147810 */ /* 0x000fe20007f3e0ff */
[----:B------:R-:W0:Y:S01]  /*11c0*/  LDCU.64 UR12, c[0x0][0x380] ;  /* 0x00007000ff0c77ac */ /* 0x000e220008000a00 */
[----:B------:R-:W-:Y:S02]  /*11d0*/  LOP3.LUT R5, RZ, R0, RZ, 0x33, !PT ;  /* 0x00000000ff057212 */ /* 0x000fe400078e33ff */
[----:B------:R-:W-:Y:S01]  /*11e0*/  IADD3.X R9, PT, PT, R3, -0x1, RZ, P1, !PT ;  /* 0xffffffff03097810 */ /* 0x000fe20000ffe4ff */
[----:B------:R-:W-:Y:S01]  /*11f0*/  UIADD3.X UR9, UPT, UPT, URZ, UR4, URZ, UP0, !UPT ;  /* 0x00000004ff097290 */ /* 0x000fe200087fe4ff */
[----:B------:R-:W-:Y:S01]  /*1200*/  ISETP.LT.U32.AND P0, PT, R20, UR8, PT ;  /* 0x0000000814007c0c */ /* 0x000fe2000bf01070 */
[----:B------:R-:W-:Y:S01]  /*1210*/  UMOV UR6, UR5 ;  /* 0x0000000500067c82 */ /* 0x000fe20008000000 */
[----:B------:R-:W-:Y:S01]  /*1220*/  IADD3 R11, P2, PT, R0, UR8, RZ ;  /* 0x00000008000b7c10 */ /* 0x000fe2000ff5e0ff */
[----:B------:R-:W-:Y:S01]  /*1230*/  UMOV UR4, URZ ;  /* 0x000000ff00047c82 */ /* 0x000fe20008000000 */
[----:B------:R-:W-:Y:S01]  /*1240*/  IADD3 R5, PT, PT, R2, -UR5, R5 ;  /* 0x8000000502057c10 */ /* 0x000fe2000fffe005 */
[----:B------:R-:W-:Y:S01]  /*1250*/  IMAD.U32 R10, RZ, RZ, UR9 ;  /* 0x00000009ff0a7e24 */ /* 0x000fe2000f8e00ff */
[----:B------:R-:W-:Y:S01]  /*1260*/  UMOV UR10, UR8 ;  /* 0x00000008000a7c82 */ /* 0x000fe20008000000 */
[----:B------:R-:W-:-:S02]  /*1270*/  IMAD.X R4, RZ, RZ, UR9, P2 ;  /* 0x00000009ff047e24 */ /* 0x000fc400090e06ff */
[----:B------:R-:W-:Y:S01]  /*1280*/  VIADD R7, R5, -UR7 ;  /* 0x8000000705077c36 */ /* 0x000fe20008000000 */
[----:B------:R-:W-:Y:S01]  /*1290*/  ISETP.GT.U32.AND.EX P0, PT, R10, R9, PT, P0 ;  /* 0x000000090a00720c */ /* 0x000fe20003f04100 */
[----:B------:R-:W-:Y:S01]  /*12a0*/  UMOV UR7, UR9 ;  /* 0x0000000900077c82 */ /* 0x000fe20008000000 */
[----:B0-----:R-:W-:-:S04]  /*12b0*/  LEA R6, P1, R11, UR12, 0x2 ;  /* 0x0000000c0b067c11 */ /* 0x001fc8000f8210ff */
[----:B------:R-:W-:Y:S02]  /*12c0*/  IADD3 R6, P2, PT, R6, 0x2000, RZ ;  /* 0x0000200006067810 */ /* 0x000fe40007f5e0ff */
[----:B------:R-:W-:-:S05]  /*12d0*/  LEA.HI.X R11, R11, UR13, R4, 0x2, P1 ;  /* 0x0000000d0b0b7c11 */ /* 0x000fca00088f1404 */
[----:B------:R-:W-:Y:S01]  /*12e0*/  IMAD.X R11, RZ, RZ, R11, P2 ;  /* 0x000000ffff0b7224 */ /* 0x000fe200010e060b */
[----:B------:R-:W-:Y:S06]  /*12f0*/  @P0 BRA `(.L_x_261) ;  /* 0x0000000000d40947 */ /* 0x000fec0003800000 */
[----:B------:R-:W0:Y:S01]  /*1300*/  LDC.64 R2, c[0x0][0x3b8] ;  /* 0x0000ee00ff027b82 */ /* 0x000e220000000a00 */
[----:B------:R-:W1:Y:S01]  /*1310*/  LDCU.64 UR12, c[0x0][0x380] ;  /* 0x00007000ff0c77ac */ /* 0x000e620008000a00 */
[----:B------:R-:W-:Y:S01]  /*1320*/  NOP ;  /* 0x0000000000007918 */ /* 0x000fe20000000000 */
.L_x_262:
[----:B------:R-:W-:-:S05]  /*1330*/  IADD3 R5, P0, PT, R0, UR8, RZ ;  /* 0x0000000800057c10 */ /* 0x000fca000ff1e0ff */
[----:B------:R-:W-:Y:S01]  /*1340*/  IMAD.X R10, RZ, RZ, UR9, P0 ;  /* 0x00000009ff0a7e24 */ /* 0x000fe200080e06ff */
[----:B-1----:R-:W-:-:S04]  /*1350*/  LEA R4, P0, R5, UR12, 0x2 ;  /* 0x0000000c05047c11 */ /* 0x002fc8000f8010ff */
[----:B------:R-:W-:-:S05]  /*1360*/  LEA.HI.X R5, R5, UR13, R10, 0x2, P0 ;  /* 0x0000000d05057c11 */ /* 0x000fca00080f140a */
        /* <DEDUP_REMOVED lines=15> */
[----:B------:R1:W5:Y:S01]  /*1460*/  LDG.E R21, desc[UR14][R4.64+0x3c00] ;  /* 0x003c000e04157981 */ /* 0x000362000c1e1900 */
[----:B------:R-:W-:-:S02]  /*1470*/  USHF.R.S32.HI UR11, URZ, 0x1f, UR5 ;  /* 0x0000001fff0b7899 */ /* 0x000fc40008011405 */
[----:B------:R-:W-:-:S04]  /*1480*/  UIADD3 UR6, UP0, UPT, UR5, UR10, URZ ;  /* 0x0000000a05067290 */ /* 0x000fc8000ff1e0ff */
[----:B------:R-:W-:Y:S01]  /*1490*/  UIADD3.X UR7, UPT, UPT, UR11, UR7, URZ, UP0, !UPT ;  /* 0x000000070b077290 */ /* 0x000fe200087fe4ff */
[----:B--2---:R-:W-:Y:S02]  /*14a0*/  IADD3 R22, PT, PT, R22, R23, R8 ;  /* 0x0000001716167210 */ /* 0x004fe40007ffe008 */
[----:B0-----:R-:W-:-:S04]  /*14b0*/  IADD3 R8, P1, PT, R2, -UR8, RZ ;  /* 0x8000000802087c10 */ /* 0x001fc8000ff3e0ff */
[----:B------:R-:W-:Y:S02]  /*14c0*/  ISETP.GE.U32.AND P0, PT, R8, UR5, PT ;  /* 0x0000000508007c0c */ /* 0x000fe4000bf06070 */
[----:B---3--:R-:W-:Y:S02]  /*14d0*/  IADD3 R22, PT, PT, R25, R24, R22 ;  /* 0x0000001819167210 */ /* 0x008fe40007ffe016 */
[----:B-1----:R-:W-:-:S04]  /*14e0*/  IADD3.X R4, PT, PT, R3, ~UR9, RZ, P1, !PT ;  /* 0x8000000903047c10 */ /* 0x002fc80008ffe4ff */
[----:B------:R-:W-:Y:S02]  /*14f0*/  ISETP.GE.U32.AND.EX P0, PT, R4, UR11, PT, P0 ;  /* 0x0000000b04007c0c */ /* 0x000fe4000bf06100 */
[----:B----4-:R-:W-:-:S04]  /*1500*/  IADD3 R22, PT, PT, R27, R26, R22 ;  /* 0x0000001a1b167210 */ /* 0x010fc80007ffe016 */
[----:B-----5:R-:W-:-:S04]  /*1510*/  IADD3 R18, PT, PT, R19, R18, R22 ;  /* 0x0000001213127210 */ /* 0x020fc80007ffe016 */
[----:B------:R-:W-:-:S04]  /*1520*/  IADD3 R10, PT, PT, R10, R15, R18 ;  /* 0x0000000f0a0a7210 */ /* 0x000fc80007ffe012 */
[----:B------:R-:W-:-:S04]  /*1530*/  IADD3 R10, PT, PT, R16, R17, R10 ;  /* 0x00000011100a7210 */ /* 0x000fc80007ffe00a */
[----:B------:R-:W-:-:S04]  /*1540*/  IADD3 R10, PT, PT, R13, R14, R10 ;  /* 0x0000000e0d0a7210 */ /* 0x000fc80007ffe00a */
[----:B------:R-:W-:Y:S01]  /*1550*/  IADD3 R8, PT, PT, R21, R12, R10 ;  /* 0x0000000c15087210 */ /* 0x000fe20007ffe00a */
[----:B------:R-:W-:Y:S06]  /*1560*/  @!P0 BRA `(.L_x_260) ;  /* 0x00000008000c8947 */ /* 0x000fec0003800000 */
[----:B------:R-:W-:Y:S02]  /*1570*/  UIADD3 UR8, UP0, UPT, UR5, UR8, URZ ;  /* 0x0000000805087290 */ /* 0x000fe4000ff1e0ff */
[----:B------:R-:W-:Y:S01]  /*1580*/  IMAD.U32 R5, RZ, RZ, UR5 ;  /* 0x00000005ff057e24 */ /* 0x000fe2000f8e00ff */
[----:B------:R-:W-:Y:S01]  /*1590*/  UIADD3 UR4, UPT, UPT, UR4, 0x1, URZ ;  /* 0x0000000104047890 */ /* 0x000fe2000fffe0ff */
[----:B------:R-:W-:Y:S01]  /*15a0*/  IMAD.MOV.U32 R10, RZ, RZ, R6 ;  /* 0x000000ffff0a7224 */ /* 0x000fe200078e0006 */
[----:B------:R-:W-:Y:S01]  /*15b0*/  UIADD3.X UR9, UPT, UPT, UR11, UR9, URZ, UP0, !UPT ;  /* 0x000000090b097290 */ /* 0x000fe200087fe4ff */
[----:B------:R-:W-:Y:S01]  /*15c0*/  VIADD R7, R7, -UR5 ;  /* 0x8000000507077c36 */ /* 0x000fe20008000000 */
[----:B------:R-:W-:Y:S01]  /*15d0*/  ISETP.LT.U32.AND P0, PT, R20, UR8, PT ;  /* 0x0000000814007c0c */ /* 0x000fe2000bf01070 */
[----:B------:R-:W-:Y:S01]  /*15e0*/  IMAD.WIDE R10, R5, 0x4, R10 ;  /* 0x00000004050a7825 */ /* 0x000fe200078e020a */
[----:B------:R-:W-:-:S03]  /*15f0*/  UMOV UR10, UR6 ;  /* 0x00000006000a7c82 */ /* 0x000fc60008000000 */
[----:B------:R-:W-:Y:S02]  /*1600*/  IMAD.U32 R4, RZ, RZ, UR9 ;  /* 0x00000009ff047e24 */ /* 0x000fe4000f8e00ff */
[----:B------:R-:W-:-:S03]  /*1610*/  IMAD.MOV.U32 R6, RZ, RZ, R10 ;  /* 0x000000ffff067224 */ /* 0x000fc600078e000a */
[----:B------:R-:W-:-:S13]  /*1620*/  ISETP.GT.U32.AND.EX P0, PT, R4, R9, PT, P0 ;  /* 0x000000090400720c */ /* 0x000fda0003f04100 */
[----:B------:R-:W-:Y:S05]  /*1630*/  @!P0 BRA `(.L_x_262) ;  /* 0xfffffffc003c8947 */ /* 0x000fea000383ffff */
[----:B------:R-:W-:-:S05]  /*1640*/  UMOV UR6, UR5 ;  /* 0x0000000500067c82 */ /* 0x000fca0008000000 */
.L_x_261:
[C---:B------:R-:W-:Y:S01]  /*1650*/  VIADD R5, R2.reuse, -UR8 ;  /* 0x8000000802057c36 */ /* 0x040fe20008000000 */
[----:B------:R-:W-:Y:S01]  /*1660*/  ISETP.LE.U32.AND P1, PT, R2, UR8, PT ;  /* 0x0000000802007c0c */ /* 0x000fe2000bf23070 */
[----:B------:R-:W-:Y:S01]  /*1670*/  IMAD.U32 R4, RZ, RZ, UR9 ;  /* 0x00000009ff047e24 */ /* 0x000fe2000f8e00ff */
[----:B------:R-:W-:Y:S02]  /*1680*/  BSSY.RECONVERGENT B1, `(.L_x_260) ;  /* 0x0000071000017945 */ /* 0x000fe40003800200 */
[----:B------:R-:W-:-:S04]  /*1690*/  ISETP.GE.AND P0, PT, R0, R5, PT ;  /* 0x000000050000720c */ /* 0x000fc80003f06270 */
[----:B------:R-:W-:-:S13]  /*16a0*/  ISETP.GE.U32.OR.EX P0, PT, R4, R3, P0, P1 ;  /* 0x000000030400720c */ /* 0x000fda0000706510 */
[----:B------:R-:W-:Y:S05]  /*16b0*/  @P0 BRA `(.L_x_263) ;  /* 0x0000000400b40947 */ /* 0x000fea0003800000 */
[----:B------:R-:W0:Y:S01]  /*16c0*/  LDC R4, c[0x0][0x3c0] ;  /* 0x0000f000ff047b82 */ /* 0x000e220000000800 */
[----:B------:R-:W-:Y:S01]  /*16d0*/  USHF.L.U32 UR5, UR16, 0xc, URZ ;  /* 0x0000000c10057899 */ /* 0x000fe200080006ff */
[----:B------:R-:W-:Y:S01]  /*16e0*/  LOP3.LUT R3, RZ, R0, RZ, 0x33, !PT ;  /* 0x00000000ff037212 */ /* 0x000fe200078e33ff */
[----:B------:R-:W-:Y:S02]  /*16f0*/  BSSY.RECONVERGENT B2, `(.L_x_264) ;  /* 0x000002e000027945 */ /* 0x000fe40003800200 */
[----:B------:R-:W-:-:S06]  /*1700*/  UIADD3 UR5, UPT, UPT, UR5, UR6, URZ ;  /* 0x0000000605057290 */ /* 0x000fcc000fffe0ff */
[----:B------:R-:W-:Y:S01]  /*1710*/  IADD3 R2, PT, PT, R2, -UR5, R3 ;  /* 0x8000000502027c10 */ /* 0x000fe2000fffe003 */
[----:B0-----:R-:W-:-:S04]  /*1720*/  IMAD R3, R4, UR4, RZ ;  /* 0x0000000404037c24 */ /* 0x001fc8000f8e02ff */
[----:B------:R-:W-:-:S05]  /*1730*/  IMAD R2, R3, -0x1000, R2 ;  /* 0xfffff00003027824 */ /* 0x000fca00078e0202 */
[C---:B------:R-:W-:Y:S02]  /*1740*/  ISETP.GE.U32.AND P0, PT, R2.reuse, 0xf00, PT ;  /* 0x00000f000200780c */ /* 0x040fe40003f06070 */
[----:B------:R-:W-:Y:S01]  /*1750*/  LEA.HI R20, R2, 0x1, RZ, 0x18 ;  /* 0x0000000102147811 */ /* 0x000fe200078fc0ff */
[----:B------:R-:W-:-:S03]  /*1760*/  IMAD.MOV.U32 R2, RZ, RZ, R0 ;  /* 0x000000ffff027224 */ /* 0x000fc600078e0000 */
[----:B------:R-:W-:-:S04]  /*1770*/  LOP3.LUT R21, R20, 0xf, RZ, 0xc0, !PT ;  /* 0x0000000f14157812 */ /* 0x000fc800078ec0ff */
[----:B------:R-:W-:-:S03]  /*1780*/  ISETP.NE.AND P1, PT, R21, RZ, PT ;  /* 0x000000ff1500720c */ /* 0x000fc60003f25270 */
[----:B------:R-:W-:Y:S10]  /*1790*/  @!P0 BRA `(.L_x_265) ;  /* 0x00000000008c8947 */ /* 0x000ff40003800000 */
[----:B------:R-:W-:-:S04]  /*17a0*/  LEA.HI R2, R7, 0x1, RZ, 0x18 ;  /* 0x0000000107027811 */ /* 0x000fc800078fc0ff */
[----:B------:R-:W-:Y:S01]  /*17b0*/  LOP3.LUT R3, R2, 0x1fffff0, RZ, 0xc0, !PT ;  /* 0x01fffff002037812 */ /* 0x000fe200078ec0ff */
[----:B------:R-:W-:-:S04]  /*17c0*/  IMAD.MOV.U32 R2, RZ, RZ, R0 ;  /* 0x000000ffff027224 */ /* 0x000fc800078e0000 */
[----:B------:R-:W-:-:S07]  /*17d0*/  IMAD.MOV R3, RZ, RZ, -R3 ;  /* 0x000000ffff037224 */ /* 0x000fce00078e0a03 */
.L_x_266:
[----:B------:R-:W-:-:S05]  /*17e0*/  IMAD.MOV.U32 R10, RZ, RZ, R6 ;  /* 0x000000ffff0a7224 */ /* 0x000fca00078e0006 */
        /* <DEDUP_REMOVED lines=16> */
[----:B------:R-:W-:-:S02]  /*18f0*/  VIADD R3, R3, 0x10 ;  /* 0x0000001003037836 */ /* 0x000fc40000000000 */
[----:B------:R-:W-:-:S03]  /*1900*/  VIADD R2, R2, 0x1000 ;  /* 0x0000100002027836 */ /* 0x000fc60000000000 */
[----:B------:R-:W-:Y:S02]  /*1910*/  ISETP.NE.AND P0, PT, R3, RZ, PT ;  /* 0x000000ff0300720c */ /* 0x000fe40003f05270 */
[----:B--2---:R-:W-:-:S04]  /*1920*/  IADD3 R14, PT, PT, R14, R15, R8 ;  /* 0x0000000f0e0e7210 */ /* 0x004fc80007ffe008 */
[----:B---3--:R-:W-:-:S04]  /*1930*/  IADD3 R14, PT, PT, R16, R17, R14 ;  /* 0x00000011100e7210 */ /* 0x008fc80007ffe00e */
[----:B----4-:R-:W-:-:S04]  /*1940*/  IADD3 R14, PT, PT, R18, R19, R14 ;  /* 0x00000013120e7210 */ /* 0x010fc80007ffe00e */
[----:B-----5:R-:W-:-:S04]  /*1950*/  IADD3 R14, PT, PT, R22, R23, R14 ;  /* 0x00000017160e7210 */ /* 0x020fc80007ffe00e */
[----:B------:R-:W-:-:S04]  /*1960*/  IADD3 R14, PT, PT, R24, R25, R14 ;  /* 0x00000019180e7210 */ /* 0x000fc80007ffe00e */
[----:B------:R-:W-:Y:S02]  /*1970*/  IADD3 R13, PT, PT, R6, R13, R14 ;  /* 0x0000000d060d7210 */ /* 0x000fe40007ffe00e */
[----:B------:R-:W-:-:S05]  /*1980*/  IADD3 R6, P2, PT, R10, 0x4000, RZ ;  /* 0x000040000a067810 */ /* 0x000fca0007f5e0ff */
[----:B0-----:R-:W-:Y:S01]  /*1990*/  IMAD.X R11, RZ, RZ, R11, P2 ;  /* 0x000000ffff0b7224 */ /* 0x001fe200010e060b */
[----:B------:R-:W-:-:S04]  /*19a0*/  IADD3 R9, PT, PT, R12, R9, R13 ;  /* 0x000000090c097210 */ /* 0x000fc80007ffe00d */
[----:B------:R-:W-:Y:S01]  /*19b0*/  IADD3 R8, PT, PT, R5, R4, R9 ;  /* 0x0000000405087210 */ /* 0x000fe20007ffe009 */
[----:B------:R-:W-:Y:S06]  /*19c0*/  @P0 BRA `(.L_x_266) ;  /* 0xfffffffc00840947 */ /* 0x000fec000383ffff */
.L_x_265:
[----:B------:R-:W-:Y:S05]  /*19d0*/  BSYNC.RECONVERGENT B2 ;  /* 0x0000000000027941 */ /* 0x000fea0003800200 */
.L_x_264:
[----:B------:R-:W-:Y:S05]  /*19e0*/  @!P1 BRA `(.L_x_263) ;  /* 0x0000000000e89947 */ /* 0x000fea0003800000 */
[----:B------:R-:W-:Y:S01]  /*19f0*/  ISETP.GE.U32.AND P0, PT, R21, 0x8, PT ;  /* 0x000000081500780c */ /* 0x000fe20003f06070 */
[----:B------:R-:W-:Y:S01]  /*1a00*/  BSSY.RECONVERGENT B2, `(.L_x_267) ;  /* 0x0000015000027945 */ /* 0x000fe20003800200 */
[----:B------:R-:W-:-:S04]  /*1a10*/  LOP3.LUT R15, R20, 0x7, RZ, 0xc0, !PT ;  /* 0x00000007140f7812 */ /* 0x000fc800078ec0ff */
[----:B------:R-:W-:-:S07]  /*1a20*/  ISETP.NE.AND P1, PT, R15, RZ, PT ;  /* 0x000000ff0f00720c */ /* 0x000fce0003f25270 */
[----:B------:R-:W-:Y:S06]  /*1a30*/  @!P0 BRA `(.L_x_268) ;  /* 0x0000000000448947 */ /* 0x000fec0003800000 */
[----:B------:R-:W-:-:S05]  /*1a40*/  IADD3 R3, P0, PT, R2, UR8, RZ ;  /* 0x0000000802037c10 */ /* 0x000fca000ff1e0ff */
[----:B------:R-:W-:Y:S01]  /*1a50*/  IMAD.X R6, RZ, RZ, UR9, P0 ;  /* 0x00000009ff067e24 */ /* 0x000fe200080e06ff */
[----:B------:R-:W-:-:S04]  /*1a60*/  LEA R4, P0, R3, UR12, 0x2 ;  /* 0x0000000c03047c11 */ /* 0x000fc8000f8010ff */
        /* <DEDUP_REMOVED lines=8> */
[----:B------:R-:W5:Y:S01]  /*1af0*/  LDG.E R13, desc[UR14][R4.64+0x1c00] ;  /* 0x001c000e040d7981 */ /* 0x000f62000c1e1900 */
[----:B------:R-:W-:Y:S01]  /*1b00*/  VIADD R2, R2, 0x800 ;  /* 0x0000080002027836 */ /* 0x000fe20000000000 */
[----:B--2---:R-:W-:-:S04]  /*1b10*/  IADD3 R3, PT, PT, R6, R3, R8 ;  /* 0x0000000306037210 */ /* 0x004fc80007ffe008 */
[----:B---3--:R-:W-:-:S04]  /*1b20*/  IADD3 R3, PT, PT, R9, R10, R3 ;  /* 0x0000000a09037210 */ /* 0x008fc80007ffe003 */
[----:B----4-:R-:W-:-:S04]  /*1b30*/  IADD3 R3, PT, PT, R11, R12, R3 ;  /* 0x0000000c0b037210 */ /* 0x010fc80007ffe003 */
[----:B-----5:R-:W-:-:S07]  /*1b40*/  IADD3 R8, PT, PT, R13, R14, R3 ;  /* 0x0000000e0d087210 */ /* 0x020fce0007ffe003 */
.L_x_268:
[----:B------:R-:W-:Y:S05]  /*1b50*/  BSYNC.RECONVERGENT B2 ;  /* 0x0000000000027941 */ /* 0x000fea0003800200 */
.L_x_267:
[----:B------:R-:W-:Y:S05]  /*1b60*/  @!P1 BRA `(.L_x_263) ;  /* 0x0000000000889947 */ /* 0x000fea0003800000 */
[----:B------:R-:W-:Y:S01]  /*1b70*/  ISETP.GE.U32.AND P0, PT, R15, 0x4, PT ;  /* 0x000000040f00780c */ /* 0x000fe20003f06070 */
[----:B------:R-:W-:Y:S01]  /*1b80*/  BSSY.RECONVERGENT B2, `(.L_x_269) ;  /* 0x000000e000027945 */ /* 0x000fe20003800200 */
[----:B------:R-:W-:-:S11]  /*1b90*/  LOP3.LUT P1, RZ, R20, 0x3, RZ, 0xc0, !PT ;  /* 0x0000000314ff7812 */ /* 0x000fd6000782c0ff */
[----:B------:R-:W-:Y:S05]  /*1ba0*/  @!P0 BRA `(.L_x_270) ;  /* 0x00000000002c8947 */ /* 0x000fea0003800000 */
[----:B------:R-:W-:-:S05]  /*1bb0*/  IADD3 R3, P0, PT, R2, UR8, RZ ;  /* 0x0000000802037c10 */ /* 0x000fca000ff1e0ff */
[----:B------:R-:W-:Y:S01]  /*1bc0*/  IMAD.X R6, RZ, RZ, UR9, P0 ;  /* 0x00000009ff067e24 */ /* 0x000fe200080e06ff */
[----:B------:R-:W-:-:S04]  /*1bd0*/  LEA R4, P0, R3, UR12, 0x2 ;  /* 0x0000000c03047c11 */ /* 0x000fc8000f8010ff */
[----:B------:R-:W-:-:S05]  /*1be0*/  LEA.HI.X R5, R3, UR13, R6, 0x2, P0 ;  /* 0x0000000d03057c11 */ /* 0x000fca00080f1406 */
[----:B------:R-:W2:Y:S04]  /*1bf0*/  LDG.E R3, desc[UR14][R4.64] ;  /* 0x0000000e04037981 */ /* 0x000ea8000c1e1900 */
[----:B------:R-:W2:Y:S04]  /*1c00*/  LDG.E R6, desc[UR14][R4.64+0x400] ;  /* 0x0004000e04067981 */ /* 0x000ea8000c1e1900 */
[----:B------:R-:W3:Y:S04]  /*1c10*/  LDG.E R10, desc[UR14][R4.64+0x800] ;  /* 0x0008000e040a7981 */ /* 0x000ee8000c1e1900 */
[----:B------:R-:W3:Y:S01]  /*1c20*/  LDG.E R9, desc[UR14][R4.64+0xc00] ;  /* 0x000c000e04097981 */ /* 0x000ee2000c1e1900 */
[----:B------:R-:W-:Y:S01]  /*1c30*/  VIADD R2, R2, 0x400 ;  /* 0x0000040002027836 */ /* 0x000fe20000000000 */
[----:B--2---:R-:W-:-:S04]  /*1c40*/  IADD3 R3, PT, PT, R6, R3, R8 ;  /* 0x0000000306037210 */ /* 0x004fc80007ffe008 */
[----:B---3--:R-:W-:-:S07]  /*1c50*/  IADD3 R8, PT, PT, R9, R10, R3 ;  /* 0x0000000a09087210 */ /* 0x008fce0007ffe003 */
.L_x_270:
[----:B------:R-:W-:Y:S05]  /*1c60*/  BSYNC.RECONVERGENT B2 ;  /* 0x0000000000027941 */ /* 0x000fea0003800200 */
.L_x_269:
[----:B------:R-:W-:Y:S05]  /*1c70*/  @!P1 BRA `(.L_x_263) ;  /* 0x0000000000449947 */ /* 0x000fea0003800000 */
[----:B------:R-:W-:Y:S02]  /*1c80*/  LOP3.LUT R7, R7, 0xffff, RZ, 0xc0, !PT ;  /* 0x0000ffff07077812 */ /* 0x000fe400078ec0ff */
[----:B------:R-:W-:Y:S02]  /*1c90*/  IADD3 R6, P0, PT, R2, UR10, RZ ;  /* 0x0000000a02067c10 */ /* 0x000fe4000ff1e0ff */
[----:B------:R-:W-:Y:S02]  /*1ca0*/  LEA.HI R2, R7, 0x1, RZ, 0x18 ;  /* 0x0000000107027811 */ /* 0x000fe400078fc0ff */
[----:B------:R-:W-:Y:S01]  /*1cb0*/  LEA R5, P1, R6, UR12, 0x2 ;  /* 0x0000000c06057c11 */ /* 0x000fe2000f8210ff */
[----:B------:R-:W-:Y:S01]  /*1cc0*/  IMAD.X R3, RZ, RZ, UR7, P0 ;  /* 0x00000007ff037e24 */ /* 0x000fe200080e06ff */
[----:B------:R-:W-:-:S04]  /*1cd0*/  LOP3.LUT R2, R2, 0x3, RZ, 0xc0, !PT ;  /* 0x0000000302027812 */ /* 0x000fc800078ec0ff */
[----:B------:R-:W-:Y:S01]  /*1ce0*/  LEA.HI.X R6, R6, UR13, R3, 0x2, P1 ;  /* 0x0000000d06067c11 */ /* 0x000fe200088f1403 */
[----:B------:R-:W-:-:S07]  /*1cf0*/  IMAD.MOV R4, RZ, RZ, -R2 ;  /* 0x000000ffff047224 */ /* 0x000fce00078e0a02 */
.L_x_271:
[----:B------:R-:W-:Y:S02]  /*1d00*/  IMAD.MOV.U32 R3, RZ, RZ, R6 ;  /* 0x000000ffff037224 */ /* 0x000fe400078e0006 */
[----:B------:R-:W-:-:S05]  /*1d10*/  IMAD.MOV.U32 R2, RZ, RZ, R5 ;  /* 0x000000ffff027224 */ /* 0x000fca00078e0005 */
[----:B------:R-:W2:Y:S01]  /*1d20*/  LDG.E R3, desc[UR14][R2.64] ;  /* 0x0000000e02037981 */ /* 0x000ea2000c1e1900 */
[----:B------:R-:W-:Y:S01]  /*1d30*/  VIADD R4, R4, 0x1 ;  /* 0x0000000104047836 */ /* 0x000fe20000000000 */
[----:B------:R-:W-:-:S04]  /*1d40*/  IADD3 R5, P1, PT, R5, 0x400, RZ ;  /* 0x0000040005057810 */ /* 0x000fc80007f3e0ff */
[----:B------:R-:W-:Y:S01]  /*1d50*/  ISETP.NE.AND P0, PT, R4, RZ, PT ;  /* 0x000000ff0400720c */ /* 0x000fe20003f05270 */
[----:B------:R-:W-:Y:S02]  /*1d60*/  IMAD.X R6, RZ, RZ, R6, P1 ;  /* 0x000000ffff067224 */ /* 0x000fe400008e0606 */
[----:B--2---:R-:W-:-:S10]  /*1d70*/  IMAD.IADD R8, R3, 0x1, R8 ;  /* 0x0000000103087824 */ /* 0x004fd400078e0208 */
[----:B------:R-:W-:Y:S05]  /*1d80*/  @P0 BRA `(.L_x_271) ;  /* 0xfffffffc00dc0947 */ /* 0x000fea000383ffff */
.L_x_263:
[----:B------:R-:W-:Y:S05]  /*1d90*/  BSYNC.RECONVERGENT B1 ;  /* 0x0000000000017941 */ /* 0x000fea0003800200 */
.L_x_260:
        /* <DEDUP_REMOVED lines=37> */
[----:B0-----:R-:W0:Y:S01]  /*1ff0*/  LDS.64 R2, [UR4+0x20] ;  /* 0x00002004ff027984 */ /* 0x001e220008000a00 */
[----:B-1----:R-:W-:-:S04]  /*2000*/  IADD3 R0, PT, PT, R4, R0, R9 ;  /* 0x0000000004007210 */ /* 0x002fc80007ffe009 */
[----:B------:R-:W-:-:S04]  /*2010*/  IADD3 R0, PT, PT, R6, R0, R5 ;  /* 0x0000000006007210 */ /* 0x000fc80007ffe005 */
[----:B0-----:R-:W-:-:S05]  /*2020*/  IADD3 R0, PT, PT, R2, R0, R7 ;  /* 0x0000000002007210 */ /* 0x001fca0007ffe007 */
[----:B------:R-:W-:-:S07]  /*2030*/  IMAD.IADD R9, R0, 0x1, R3 ;  /* 0x0000000100097824 */ /* 0x000fce00078e0203 */
.L_x_259:
[----:B------:R-:W-:Y:S05]  /*2040*/  BSYNC.RECONVERGENT B0 ;  /* 0x0000000000007941 */ /* 0x000fea0003800200 */
.L_x_244:
[----:B------:R-:W-:Y:S05]  /*2050*/  @P0 EXIT ;  /* 0x000000000000094d */ /* 0x000fea0003800000 */
[----:B------:R-:W3:Y:S02]  /*2060*/  LDCU.64 UR4, c[0x0][0x388] ;  /* 0x00007100ff0477ac */ /* 0x000ee40008000a00 */
[----:B---3--:R-:W-:-:S06]  /*2070*/  UIMAD.WIDE.U32 UR4, UR16, 0x4, UR4 ;  /* 0x00000004100478a5 */ /* 0x008fcc000f8e0004 */
[----:B0-----:R-:W-:Y:S02]  /*2080*/  IMAD.U32 R2, RZ, RZ, UR4 ;  /* 0x00000004ff027e24 */ /* 0x001fe4000f8e00ff */
[----:B------:R-:W-:-:S05]  /*2090*/  IMAD.U32 R3, RZ, RZ, UR5 ;  /* 0x00000005ff037e24 */ /* 0x000fca000f8e00ff */
[----:B------:R-:W-:Y:S01]  /*20a0*/  STG.E desc[UR14][R2.64], R9 ;  /* 0x0000000902007986 */ /* 0x000fe2000c10190e */
[----:B------:R-:W-:Y:S05]  /*20b0*/  EXIT ;  /* 0x000000000000794d */ /* 0x000fea0003800000 */
.L_x_272:
        /* <DEDUP_REMOVED lines=12> */
.L_x_482:


//--------------------- .text._ZN3cub18CUB_300001_SM_10006detail6reduce28DeviceReduceSingleTileKernelINS2_10policy_hubIiyN4cuda3std3__44plusIiEEE10Policy1000EN6thrust24THRUST_300001_SM_1000_NS10device_ptrIiEEPiyS9_iiNS7_10__identityEEEvT0_T1_T2_T3_T4_T6_ --------------------------
	.section	.text._ZN3cub18CUB_300001_SM_10006detail6reduce28DeviceReduceSingleTileKernelINS2_10policy_hubIiyN4cuda3std3__44plusIiEEE10Policy1000EN6thrust24THRUST_300001_SM_1000_NS10device_ptrIiEEPiyS9_iiNS7_10__identityEEEvT0_T1_T2_T3_T4_T6_,"ax",@progbits
	.align	128
        .global         _ZN3cub18CUB_300001_SM_10006detail6reduce28DeviceReduceSingleTileKernelINS2_10policy_hubIiyN4cuda3std3__44plusIiEEE10Policy1000EN6thrust24THRUST_300001_SM_1000_NS10device_ptrIiEEPiyS9_iiNS7_10__identityEEEvT0_T1_T2_T3_T4_T6_
        .type           _ZN3cub18CUB_300001_SM_10006detail6reduce28DeviceReduceSingleTileKernelINS2_10policy_hubIiyN4cuda3std3__44plusIiEEE10Policy1000EN6thrust24THRUST_300001_SM_1000_NS10device_ptrIiEEPiyS9_iiNS7_10__identityEEEvT0_T1_T2_T3_T4_T6_,@function
        .size           _ZN3cub18CUB_300001_SM_10006detail6reduce28DeviceReduceSingleTileKernelINS2_10policy_hubIiyN4cuda3std3__44plusIiEEE10Policy1000EN6thrust24THRUST_300001_SM_1000_NS10device_ptrIiEEPiyS9_iiNS7_10__identityEEEvT0_T1_T2_T3_T4_T6_,(.L_x_483 - _ZN3cub18CUB_300001_SM_10006detail6reduce28DeviceReduceSingleTileKernelINS2_10policy_hubIiyN4cuda3std3__44plusIiEEE10Policy1000EN6thrust24THRUST_300001_SM_1000_NS10device_ptrIiEEPiyS9_iiNS7_10__identityEEEvT0_T1_T2_T3_T4_T6_)
        .other          _ZN3cub18CUB_300001_SM_10006detail6reduce28DeviceReduceSingleTileKernelINS2_10policy_hubIiyN4cuda3std3__44plusIiEEE10Policy1000EN6thrust24THRUST_300001_SM_1000_NS10device_ptrIiEEPiyS9_iiNS7_10__identityEEEvT0_T1_T2_T3_T4_T6_,@"STO_CUDA_ENTRY STV_DEFAULT"
_ZN3cub18CUB_300001_SM_10006detail6reduce28DeviceReduceSingleTileKernelINS2_10policy_hubIiyN4cuda3std3__44plusIiEEE10Policy1000EN6thrust24THRUST_300001_SM_1000_NS10device_ptrIiEEPiyS9_iiNS7_10__identityEEEvT0_T1_T2_T3_T4_T6_:
.text._ZN3cub18CUB_300001_SM_10006detail6reduce28DeviceReduceSingleTileKernelINS2_10policy_hubIiyN4cuda3std3__44plusIiEEE10Policy1000EN6thrust24THRUST_300001_SM_1000_NS10device_ptrIiEEPiyS9_iiNS7_10__identityEEEvT0_T1_T2_T3_T4_T6_:
[----:B------:R-:W-:Y:S01]  /*0000*/  LDC R1, c[0x0][0x37c] ;  /* 0x0000df00ff017b82 */ /* 0x000fe20000000800 */
[----:B------:R-:W0:Y:S01]  /*0010*/  LDCU.64 UR4, c[0x0][0x390] ;  /* 0x00007200ff0477ac */ /* 0x000e220008000a00 */
[----:B------:R-:W1:Y:S01]  /*0020*/  LDCU.64 UR6, c[0x0][0x358] ;  /* 0x00006b00ff0677ac */ /* 0x000e620008000a00 */
[----:B0-----:R-:W-:Y:S02]  /*0030*/  IMAD.U32 R4, RZ, RZ, UR4 ;  /* 0x00000004ff047e24 */ /* 0x001fe4000f8e00ff */
[----:B------:R-:W-:-:S03]  /*0040*/  IMAD.U32 R0, RZ, RZ, UR5 ;  /* 0x00000005ff007e24 */ /* 0x000fc6000f8e00ff */
[----:B------:R-:W-:-:S04]  /*0050*/  ISETP.NE.U32.AND P0, PT, R4, RZ, PT ;  /* 0x000000ff0400720c */ /* 0x000fc80003f05070 */
[----:B------:R-:W-:-:S13]  /*0060*/  ISETP.NE.AND.EX P0, PT, R0, RZ, PT, P0 ;  /* 0x000000ff0000720c */ /* 0x000fda0003f05300 */
        /* <DEDUP_REMOVED lines=8> */
.L_x_273:
[----:B------:R-:W-:Y:S01]  /*00f0*/  ISETP.GT.U32.AND P0, PT, R4, 0xfff, PT ;  /* 0x00000fff0400780c */ /* 0x000fe20003f04070 */
[----:B------:R-:W-:Y:S03]  /*0100*/  BSSY.RECONVERGENT B0, `(.L_x_274) ;  /* 0x00001d1000007945 */ /* 0x000fe60003800200 */
[----:B------:R-:W-:-:S13]  /*0110*/  ISETP.GT.U32.AND.EX P0, PT, R0, RZ, PT, P0 ;  /* 0x000000ff0000720c */ /* 0x000fda0003f04100 */
[----:B------:R-:W-:Y:S05]  /*0120*/  @P0 BRA `(.L_x_275) ;  /* 0x0000000c00940947 */ /* 0x000fea0003800000 */
[----:B------:R-:W0:Y:S01]  /*0130*/  S2R R5, SR_TID.X ;  /* 0x0000000000057919 */ /* 0x000e220000002100 */
[----:B------:R-:W-:Y:S01]  /*0140*/  BSSY.RECONVERGENT B1, `(.L_x_276) ;  /* 0x0000009000017945 */ /* 0x000fe20003800200 */
[----:B------:R-:W-:Y:S01]  /*0150*/  IMAD.MOV.U32 R6, RZ, RZ, RZ ;  /* 0x000000ffff067224 */ /* 0x000fe200078e00ff */
[----:B0-----:R-:W-:Y:S01]  /*0160*/  ISETP.GE.U32.AND P0, PT, R5, R4, PT ;  /* 0x000000040500720c */ /* 0x001fe20003f06070 */
[----:B------:R-:W-:-:S12]  /*0170*/  IMAD.MOV.U32 R7, RZ, RZ, R5 ;  /* 0x000000ffff077224 */ /* 0x000fd800078e0005 */
[----:B------:R-:W-:Y:S05]  /*0180*/  @P0 BRA `(.L_x_277) ;  /* 0x0000000000100947 */ /* 0x000fea0003800000 */
[----:B------:R-:W0:Y:S02]  /*0190*/  LDC.64 R2, c[0x0][0x380] ;  /* 0x0000e000ff027b82 */ /* 0x000e240000000a00 */
[----:B0-----:R-:W-:-:S05]  /*01a0*/  IMAD.WIDE.U32 R2, R5, 0x4, R2 ;  /* 0x0000000405027825 */ /* 0x001fca00078e0002 */
[----:B------:R0:W5:Y:S01]  /*01b0*/  LDG.E R6, desc[UR6][R2.64] ;  /* 0x0000000602067981 */ /* 0x000162000c1e1900 */
[----:B------:R-:W-:-:S07]  /*01c0*/  VIADD R7, R5, 0x100 ;  /* 0x0000010005077836 */ /* 0x000fce0000000000 */
.L_x_277:
[----:B------:R-:W-:Y:S05]  /*01d0*/  BSYNC.RECONVERGENT B1 ;  /* 0x0000000000017941 */ /* 0x000fea0003800200 */
.L_x_276:
[----:B------:R-:W-:Y:S01]  /*01e0*/  ISETP.GE.U32.AND P0, PT, R7, R4, PT ;  /* 0x000000040700720c */ /* 0x000fe20003f06070 */
[----:B------:R-:W-:-:S12]  /*01f0*/  BSSY.RECONVERGENT B1, `(.L_x_278) ;  /* 0x0000060000017945 */ /* 0x000fd80003800200 */
[----:B------:R-:W-:Y:S05]  /*0200*/  @P0 BRA `(.L_x_279) ;  /* 0x0000000400780947 */ /* 0x000fea0003800000 */
[----:B0-----:R-:W-:Y:S01]  /*0210*/  LOP3.LUT R3, RZ, R7, RZ, 0x33, !PT ;  /* 0x00000007ff037212 */ /* 0x001fe200078e33ff */
[----:B------:R-:W-:Y:S04]  /*0220*/  BSSY.RECONVERGENT B2, `(.L_x_280) ;  /* 0x000002c000027945 */ /* 0x000fe80003800200 */
[----:B------:R-:W-:-:S05]  /*0230*/  IMAD.IADD R3, R3, 0x1, R4 ;  /* 0x0000000103037824 */ /* 0x000fca00078e0204 */
[C---:B------:R-:W-:Y:S02]  /*0240*/  ISETP.GE.U32.AND P0, PT, R3.reuse, 0xf00, PT ;  /* 0x00000f000300780c */ /* 0x040fe40003f06070 */
[----:B------:R-:W-:-:S04]  /*0250*/  LEA.HI R8, R3, 0x1, RZ, 0x18 ;  /* 0x0000000103087811 */ /* 0x000fc800078fc0ff */
[----:B------:R-:W-:-:S04]  /*0260*/  LOP3.LUT R22, R8, 0xf, RZ, 0xc0, !PT ;  /* 0x0000000f08167812 */ /* 0x000fc800078ec0ff */
[----:B------:R-:W-:-:S03]  /*0270*/  ISETP.NE.AND P1, PT, R22, RZ, PT ;  /* 0x000000ff1600720c */ /* 0x000fc60003f25270 */
[----:B------:R-:W-:Y:S10]  /*0280*/  @!P0 BRA `(.L_x_281) ;  /* 0x0000000000948947 */ /* 0x000ff40003800000 */
[----:B------:R-:W0:Y:S01]  /*0290*/  LDC.64 R2, c[0x0][0x380] ;  /* 0x0000e000ff027b82 */ /* 0x000e220000000a00 */
[----:B------:R-:W-:-:S05]  /*02a0*/  LOP3.LUT R9, R8, 0x1fffff0, RZ, 0xc0, !PT ;  /* 0x01fffff008097812 */ /* 0x000fca00078ec0ff */
[----:B------:R-:W-:Y:S02]  /*02b0*/  IMAD.MOV R9, RZ, RZ, -R9 ;  /* 0x000000ffff097224 */ /* 0x000fe400078e0a09 */
[----:B0-----:R-:W-:-:S03]  /*02c0*/  IMAD.WIDE.U32 R2, R7, 0x4, R2 ;  /* 0x0000000407027825 */ /* 0x001fc600078e0002 */
[----:B------:R-:W-:-:S05]  /*02d0*/  IADD3 R15, P0, PT, R2, 0x2000, RZ ;  /* 0x00002000020f7810 */ /* 0x000fca0007f1e0ff */
[----:B------:R-:W-:-:S08]  /*02e0*/  IMAD.X R3, RZ, RZ, R3, P0 ;  /* 0x000000ffff037224 */ /* 0x000fd000000e0603 */
.L_x_282:
        /* <DEDUP_REMOVED lines=31> */
.L_x_281:
[----:B------:R-:W-:Y:S05]  /*04e0*/  BSYNC.RECONVERGENT B2 ;  /* 0x0000000000027941 */ /* 0x000fea0003800200 */
.L_x_280:
[----:B------:R-:W-:Y:S05]  /*04f0*/  @!P1 BRA `(.L_x_279) ;  /* 0x0000000000bc9947 */ /* 0x000fea0003800000 */
[----:B------:R-:W-:Y:S01]  /*0500*/  ISETP.GE.U32.AND P0, PT, R22, 0x8, PT ;  /* 0x000000081600780c */ /* 0x000fe20003f06070 */
[----:B------:R-:W-:Y:S01]  /*0510*/  BSSY.RECONVERGENT B2, `(.L_x_283) ;  /* 0x0000013000027945 */ /* 0x000fe20003800200 */
[----:B------:R-:W-:-:S04]  /*0520*/  LOP3.LUT R17, R8, 0x7, RZ, 0xc0, !PT ;  /* 0x0000000708117812 */ /* 0x000fc800078ec0ff */
[----:B------:R-:W-:-:S07]  /*0530*/  ISETP.NE.AND P1, PT, R17, RZ, PT ;  /* 0x000000ff1100720c */ /* 0x000fce0003f25270 */
[----:B------:R-:W-:Y:S06]  /*0540*/  @!P0 BRA `(.L_x_284) ;  /* 0x00000000003c8947 */ /* 0x000fec0003800000 */
[----:B------:R-:W0:Y:S02]  /*0550*/  LDC.64 R2, c[0x0][0x380] ;  /* 0x0000e000ff027b82 */ /* 0x000e240000000a00 */
[----:B0-----:R-:W-:-:S05]  /*0560*/  IMAD.WIDE R2, R7, 0x4, R2 ;  /* 0x0000000407027825 */ /* 0x001fca00078e0202 */
        /* <DEDUP_REMOVED lines=13> */
.L_x_284:
[----:B------:R-:W-:Y:S05]  /*0640*/  BSYNC.RECONVERGENT B2 ;  /* 0x0000000000027941 */ /* 0x000fea0003800200 */
.L_x_283:
        /* <DEDUP_REMOVED lines=11> */
[----:B------:R-:W3:Y:S01]  /*0700*/  LDG.E R12, desc[UR6][R2.64+0xc00] ;  /* 0x000c0006020c7981 */ /* 0x000ee2000c1e1900 */
[----:B------:R-:W-:Y:S01]  /*0710*/  VIADD R7, R7, 0x400 ;  /* 0x0000040007077836 */ /* 0x000fe20000000000 */
[----:B--2--5:R-:W-:-:S04]  /*0720*/  IADD3 R6, PT, PT, R8, R9, R6 ;  /* 0x0000000908067210 */ /* 0x024fc80007ffe006 */
[----:B---3--:R-:W-:-:S07]  /*0730*/  IADD3 R6, PT, PT, R12, R11, R6 ;  /* 0x0000000b0c067210 */ /* 0x008fce0007ffe006 */
.L_x_286:
[----:B------:R-:W-:Y:S05]  /*0740*/  BSYNC.RECONVERGENT B2 ;  /* 0x0000000000027941 */ /* 0x000fea0003800200 */
.L_x_285:
[----:B------:R-:W-:Y:S05]  /*0750*/  @!P1 BRA `(.L_x_279) ;  /* 0x0000000000249947 */ /* 0x000fea0003800000 */
[----:B------:R-:W0:Y:S01]  /*0760*/  LDC.64 R8, c[0x0][0x380] ;  /* 0x0000e000ff087b82 */ /* 0x000e220000000a00 */
[----:B------:R-:W-:-:S07]  /*0770*/  IMAD.MOV R10, RZ, RZ, -R10 ;  /* 0x000000ffff0a7224 */ /* 0x000fce00078e0a0a */
.L_x_287:
[----:B0-----:R-:W-:-:S06]  /*0780*/  IMAD.WIDE R2, R7, 0x4, R8 ;  /* 0x0000000407027825 */ /* 0x001fcc00078e0208 */
[----:B------:R-:W2:Y:S01]  /*0790*/  LDG.E R3, desc[UR6][R2.64] ;  /* 0x0000000602037981 */ /* 0x000ea2000c1e1900 */
[----:B------:R-:W-:Y:S02]  /*07a0*/  VIADD R10, R10, 0x1 ;  /* 0x000000010a0a7836 */ /* 0x000fe40000000000 */
[----:B------:R-:W-:-:S03]  /*07b0*/  VIADD R7, R7, 0x100 ;  /* 0x0000010007077836 */ /* 0x000fc60000000000 */
[----:B------:R-:W-:Y:S01]  /*07c0*/  ISETP.NE.AND P0, PT, R10, RZ, PT ;  /* 0x000000ff0a00720c */ /* 0x000fe20003f05270 */
[----:B--2--5:R-:W-:-:S12]  /*07d0*/  IMAD.IADD R6, R3, 0x1, R6 ;  /* 0x0000000103067824 */ /* 0x024fd800078e0206 */
[----:B------:R-:W-:Y:S05]  /*07e0*/  @P0 BRA `(.L_x_287) ;  /* 0xfffffffc00e40947 */ /* 0x000fea000383ffff */
.L_x_279:
[----:B------:R-:W-:Y:S05]  /*07f0*/  BSYNC.RECONVERGENT B1 ;  /* 0x0000000000017941 */ /* 0x000fea0003800200 */
.L_x_278:
[----:B------:R-:W-:-:S04]  /*0800*/  ISETP.GE.U32.AND P0, PT, R4, 0x100, PT ;  /* 0x000001000400780c */ /* 0x000fc80003f06070 */
[----:B------:R-:W-:-:S13]  /*0810*/  ISETP.GE.U32.AND.EX P0, PT, R0, RZ, PT, P0 ;  /* 0x000000ff0000720c */ /* 0x000fda0003f06100 */
[----:B------:R-:W-:Y:S05]  /*0820*/  @!P0 BRA `(.L_x_288) ;  /* 0x0000000000ac8947 */ /* 0x000fea0003800000 */
[----:B------:R-:W1:Y:S01]  /*0830*/  S2R R8, SR_LANEID ;  /* 0x0000000000087919 */ /* 0x000e620000000000 */
[----:B------:R-:W-:Y:S01]  /*0840*/  ISETP.NE.AND P5, PT, R5, RZ, PT ;  /* 0x000000ff0500720c */ /* 0x000fe20003fa5270 */
[----:B-----5:R-:W0:Y:S01]  /*0850*/  SHFL.DOWN PT, R0, R6, 0x1, 0x1f ;  /* 0x08201f0006007f89 */ /* 0x020e2200000e0000 */
[C---:B-1----:R-:W-:Y:S02]  /*0860*/  ISETP.GT.AND P0, PT, R8.reuse, 0x1e, PT ;  /* 0x0000001e0800780c */ /* 0x042fe40003f04270 */
[----:B------:R-:W-:Y:S02]  /*0870*/  ISETP.NE.AND P1, PT, R8, RZ, PT ;  /* 0x000000ff0800720c */ /* 0x000fe40003f25270 */
[----:B0-----:R-:W-:Y:S02]  /*0880*/  SEL R3, R0, RZ, !P0 ;  /* 0x000000ff00037207 */ /* 0x001fe40004000000 */
        /* <DEDUP_REMOVED lines=21> */
[----:B0-----:R-:W-:-:S05]  /*09e0*/  SEL R3, R3, RZ, !P0 ;  /* 0x000000ff03037207 */ /* 0x001fca0004000000 */
[----:B------:R-:W-:-:S05]  /*09f0*/  IMAD.IADD R7, R2, 0x1, R3 ;  /* 0x0000000102077824 */ /* 0x000fca00078e0203 */
[----:B------:R1:W-:Y:S01]  /*0a00*/  @!P1 STS [R0+0x8], R7 ;  /* 0x0000080700009388 */ /* 0x0003e20000000800 */
[----:B------:R-:W-:Y:S06]  /*0a10*/  BAR.SYNC.DEFER_BLOCKING 0x0 ;  /* 0x0000000000007b1d */ /* 0x000fec0000010000 */
[----:B------:R-:W-:Y:S05]  /*0a20*/  @P5 BRA `(.L_x_289) ;  /* 0x0000001000f85947 */ /* 0x000fea0003800000 */
[----:B------:R-:W0:Y:S01]  /*0a30*/  S2UR UR5, SR_CgaCtaId ;  /* 0x00000000000579c3 */ /* 0x000e220000008800 */
[----:B------:R-:W-:Y:S02]  /*0a40*/  UMOV UR4, 0x400 ;  /* 0x0000040000047882 */ /* 0x000fe40000000000 */
[----:B0-----:R-:W-:-:S09]  /*0a50*/  ULEA UR4, UR5, UR4, 0x18 ;  /* 0x0000000405047291 */ /* 0x001fd2000f8ec0ff */
[----:B-1----:R-:W-:Y:S04]  /*0a60*/  LDS R0, [UR4+0xc] ;  /* 0x00000c04ff007984 */ /* 0x002fe80008000800 */
[----:B------:R-:W0:Y:S04]  /*0a70*/  LDS.128 R8, [UR4+0x10] ;  /* 0x00001004ff087984 */ /* 0x000e280008000c00 */
[----:B------:R-:W1:Y:S01]  /*0a80*/  LDS.64 R2, [UR4+0x20] ;  /* 0x00002004ff027984 */ /* 0x000e620008000a00 */
[----:B0-----:R-:W-:-:S04]  /*0a90*/  IADD3 R0, PT, PT, R8, R0, R7 ;  /* 0x0000000008007210 */ /* 0x001fc80007ffe007 */
[----:B------:R-:W-:-:S04]  /*0aa0*/  IADD3 R0, PT, PT, R10, R0, R9 ;  /* 0x000000000a007210 */ /* 0x000fc80007ffe009 */
[----:B-1----:R-:W-:-:S05]  /*0ab0*/  IADD3 R0, PT, PT, R2, R0, R11 ;  /* 0x0000000002007210 */ /* 0x002fca0007ffe00b */
[----:B------:R-:W-:Y:S01]  /*0ac0*/  IMAD.IADD R7, R0, 0x1, R3 ;  /* 0x0000000100077824 */ /* 0x000fe200078e0203 */
[----:B------:R-:W-:Y:S06]  /*0ad0*/  BRA `(.L_x_289) ;  /* 0x0000001000cc7947 */ /* 0x000fec0003800000 */
.L_x_288:
[C---:B0-----:R-:W-:Y:S01]  /*0ae0*/  LOP3.LUT R2, R5.reuse, 0x3e0, RZ, 0xc0, !PT ;  /* 0x000003e005027812 */ /* 0x041fe200078ec0ff */
[----:B------:R-:W0:Y:S01]  /*0af0*/  S2R R12, SR_LANEID ;  /* 0x00000000000c7919 */ /* 0x000e220000000000 */
[----:B------:R-:W-:Y:S02]  /*0b00*/  ISETP.NE.AND P5, PT, R5, RZ, PT ;  /* 0x000000ff0500720c */ /* 0x000fe40003fa5270 */
[----:B------:R-:W-:Y:S01]  /*0b10*/  LOP3.LUT R7, RZ, R2, RZ, 0x33, !PT ;  /* 0x00000002ff077212 */ /* 0x000fe200078e33ff */
[----:B------:R-:W-:-:S04]  /*0b20*/  VIADD R3, R2, 0x20 ;  /* 0x0000002002037836 */ /* 0x000fc80000000000 */
[----:B------:R-:W-:Y:S01]  /*0b30*/  IMAD.IADD R7, R7, 0x1, R4 ;  /* 0x0000000107077824 */ /* 0x000fe200078e0204 */
[----:B------:R-:W-:-:S04]  /*0b40*/  ISETP.GT.U32.AND P0, PT, R3, R4, PT ;  /* 0x000000040300720c */ /* 0x000fc80003f04070 */
        /* <DEDUP_REMOVED lines=10> */
[----:B------:R-:W-:Y:S01]  /*0bf0*/  @!P1 SHF.R.U32.HI R9, RZ, 0x3, R5 ;  /* 0x00000003ff099819 */ /* 0x000fe20000011605 */
[----:B------:R-:W1:Y:S03]  /*0c00*/  SHFL.DOWN PT, R7, R2, 0x2, R3 ;  /* 0x0840000002077989 */ /* 0x000e6600000e0003 */
[----:B------:R-:W-:Y:S02]  /*0c10*/  @!P1 LOP3.LUT R9, R9, 0x7c, RZ, 0xc0, !PT ;  /* 0x0000007c09099812 */ /* 0x000fe400078ec0ff */
[----:B-1----:R-:W-:Y:S02]  /*0c20*/  SEL R7, R7, RZ, !P0 ;  /* 0x000000ff07077207 */ /* 0x002fe40004000000 */
[----:B------:R-:W-:Y:S02]  /*0c30*/  ISETP.GT.AND P0, PT, R10, R3, PT ;  /* 0x000000030a00720c */ /* 0x000fe40003f04270 */
[----:B------:R-:W-:Y:S01]  /*0c40*/  @!P1 MOV R10, 0x400 ;  /* 0x00000400000a9802 */ /* 0x000fe20000000f00 */
[----:B------:R-:W-:-:S02]  /*0c50*/  IMAD.IADD R8, R2, 0x1, R7 ;  /* 0x0000000102087824 */ /* 0x000fc400078e0207 */
[----:B------:R-:W-:Y:S01]  /*0c60*/  VIADD R2, R12, 0x8 ;  /* 0x000000080c027836 */ /* 0x000fe20000000000 */
[----:B0-----:R-:W-:Y:S02]  /*0c70*/  @!P1 LEA R10, R11, R10, 0x18 ;  /* 0x0000000a0b0a9211 */ /* 0x001fe400078ec0ff */
        /* <DEDUP_REMOVED lines=11> */
[----:B0-----:R-:W-:-:S05]  /*0d30*/  SEL R7, R7, RZ, !P0 ;  /* 0x000000ff07077207 */ /* 0x001fca0004000000 */
[----:B------:R-:W-:-:S05]  /*0d40*/  IMAD.IADD R7, R2, 0x1, R7 ;  /* 0x0000000102077824 */ /* 0x000fca00078e0207 */
[----:B------:R0:W-:Y:S01]  /*0d50*/  @!P1 STS [R10+0x8], R7 ;  /* 0x000008070a009388 */ /* 0x0001e20000000800 */
[----:B------:R-:W-:Y:S06]  /*0d60*/  BAR.SYNC.DEFER_BLOCKING 0x0 ;  /* 0x0000000000007b1d */ /* 0x000fec0000010000 */
[----:B------:R-:W-:Y:S05]  /*0d70*/  @P5 BRA `(.L_x_289) ;  /* 0x0000001000245947 */ /* 0x000fea0003800000 */
[----:B------:R-:W1:Y:S01]  /*0d80*/  S2UR UR5, SR_CgaCtaId ;  /* 0x00000000000579c3 */ /* 0x000e620000008800 */
[----:B------:R-:W-:Y:S01]  /*0d90*/  UMOV UR4, 0x400 ;  /* 0x0000040000047882 */ /* 0x000fe20000000000 */
[C---:B------:R-:W-:Y:S02]  /*0da0*/  ISETP.GT.U32.AND P0, PT, R4.reuse, 0x40, PT ;  /* 0x000000400400780c */ /* 0x040fe40003f04070 */
[C---:B------:R-:W-:Y:S02]  /*0db0*/  ISETP.GT.U32.AND P6, PT, R4.reuse, 0x20, PT ;  /* 0x000000200400780c */ /* 0x040fe40003fc4070 */
[C---:B------:R-:W-:Y:S02]  /*0dc0*/  ISETP.GT.U32.AND P4, PT, R4.reuse, 0x60, PT ;  /* 0x000000600400780c */ /* 0x040fe40003f84070 */
[----:B------:R-:W-:Y:S02]  /*0dd0*/  ISETP.GT.U32.AND P2, PT, R4, 0x80, PT ;  /* 0x000000800400780c */ /* 0x000fe40003f44070 */
[----:B------:R-:W-:-:S02]  /*0de0*/  ISETP.GT.U32.AND.EX P0, PT, R0, RZ, PT, P0 ;  /* 0x000000ff0000720c */ /* 0x000fc40003f04100 */
[----:B------:R-:W-:Y:S02]  /*0df0*/  ISETP.GT.U32.AND.EX P6, PT, R0, RZ, PT, P6 ;  /* 0x000000ff0000720c */ /* 0x000fe40003fc4160 */
[C---:B------:R-:W-:Y:S02]  /*0e00*/  ISETP.GT.U32.AND P3, PT, R4.reuse, 0xa0, PT ;  /* 0x000000a00400780c */ /* 0x040fe40003f64070 */
[----:B------:R-:W-:Y:S02]  /*0e10*/  ISETP.GT.U32.AND P1, PT, R4, 0xc0, PT ;  /* 0x000000c00400780c */ /* 0x000fe40003f24070 */
[C---:B------:R-:W-:Y:S02]  /*0e20*/  ISETP.GT.U32.AND.EX P4, PT, R0.reuse, RZ, PT, P4 ;  /* 0x000000ff0000720c */ /* 0x040fe40003f84140 */
[C---:B------:R-:W-:Y:S02]  /*0e30*/  ISETP.GT.U32.AND.EX P2, PT, R0.reuse, RZ, PT, P2 ;  /* 0x000000ff0000720c */ /* 0x040fe40003f44120 */
[C---:B------:R-:W-:Y:S01]  /*0e40*/  ISETP.GT.U32.AND.EX P3, PT, R0.reuse, RZ, PT, P3 ;  /* 0x000000ff0000720c */ /* 0x040fe20003f64130 */
[----:B-1----:R-:W-:Y:S01]  /*0e50*/  ULEA UR4, UR5, UR4, 0x18 ;  /* 0x0000000405047291 */ /* 0x002fe2000f8ec0ff */
[----:B------:R-:W-:-:S08]  /*0e60*/  ISETP.GT.U32.AND.EX P1, PT, R0, RZ, PT, P1 ;  /* 0x000000ff0000720c */ /* 0x000fd00003f24110 */
[----:B0-----:R-:W0:Y:S04]  /*0e70*/  LDS.128 R8, [UR4+0x10] ;  /* 0x00001004ff087984 */ /* 0x001e280008000c00 */
[----:B------:R-:W1:Y:S04]  /*0e80*/  LDS R5, [UR4+0xc] ;  /* 0x00000c04ff057984 */ /* 0x000e680008000800 */
[----:B------:R-:W2:Y:S01]  /*0e90*/  LDS.64 R2, [UR4+0x20] ;  /* 0x00002004ff027984 */ /* 0x000ea20008000a00 */
[----:B0-----:R-:W-:Y:S02]  /*0ea0*/  SEL R8, R8, RZ, P0 ;  /* 0x000000ff08087207 */ /* 0x001fe40000000000 */
[----:B------:R-:W-:-:S02]  /*0eb0*/  ISETP.GT.U32.AND P0, PT, R4, 0xe0, PT ;  /* 0x000000e00400780c */ /* 0x000fc40003f04070 */
[----:B-1----:R-:W-:Y:S02]  /*0ec0*/  SEL R6, R5, RZ, P6 ;  /* 0x000000ff05067207 */ /* 0x002fe40003000000 */
[----:B------:R-:W-:Y:S02]  /*0ed0*/  SEL R9, R9, RZ, P4 ;  /* 0x000000ff09097207 */ /* 0x000fe40002000000 */
[----:B------:R-:W-:Y:S02]  /*0ee0*/  IADD3 R6, PT, PT, R8, R6, R7 ;  /* 0x0000000608067210 */ /* 0x000fe40007ffe007 */
[----:B------:R-:W-:Y:S02]  /*0ef0*/  SEL R10, R10, RZ, P2 ;  /* 0x000000ff0a0a7207 */ /* 0x000fe40001000000 */
[----:B------:R-:W-:Y:S02]  /*0f00*/  ISETP.GT.U32.AND.EX P0, PT, R0, RZ, PT, P0 ;  /* 0x000000ff0000720c */ /* 0x000fe40003f04100 */
[----:B------:R-:W-:-:S02]  /*0f10*/  SEL R11, R11, RZ, P3 ;  /* 0x000000ff0b0b7207 */ /* 0x000fc40001800000 */
[----:B------:R-:W-:Y:S02]  /*0f20*/  IADD3 R6, PT, PT, R10, R6, R9 ;  /* 0x000000060a067210 */ /* 0x000fe40007ffe009 */
[----:B--2---:R-:W-:Y:S02]  /*0f30*/  SEL R2, R2, RZ, P1 ;  /* 0x000000ff02027207 */ /* 0x004fe40000800000 */
[----:B------:R-:W-:Y:S02]  /*0f40*/  SEL R3, R3, RZ, P0 ;  /* 0x000000ff03037207 */ /* 0x000fe40000000000 */
[----:B------:R-:W-:-:S05]  /*0f50*/  IADD3 R2, PT, PT, R2, R6, R11 ;  /* 0x0000000602027210 */ /* 0x000fca0007ffe00b */
[----:B------:R-:W-:Y:S01]  /*0f60*/  IMAD.IADD R7, R2, 0x1, R3 ;  /* 0x0000000102077824 */ /* 0x000fe200078e0203 */
[----:B------:R-:W-:Y:S06]  /*0f70*/  BRA `(.L_x_289) ;  /* 0x0000000c00a47947 */ /* 0x000fec0003800000 */
.L_x_275:
[----:B------:R-:W0:Y:S01]  /*0f80*/  S2R R8, SR_TID.X ;  /* 0x0000000000087919 */ /* 0x000e220000002100 */
[----:B------:R-:W0:Y:S02]  /*0f90*/  LDC.64 R2, c[0x0][0x380] ;  /* 0x0000e000ff027b82 */ /* 0x000e240000000a00 */
[----:B0-----:R-:W-:-:S05]  /*0fa0*/  IMAD.WIDE.U32 R2, R8, 0x4, R2 ;  /* 0x0000000408027825 */ /* 0x001fca00078e0002 */
        /* <DEDUP_REMOVED lines=16> */
[----:B--2---:R-:W-:-:S04]  /*10b0*/  IADD3 R5, PT, PT, R7, R6, R5 ;  /* 0x0000000607057210 */ /* 0x004fc80007ffe005 */
[----:B---3--:R-:W-:Y:S01]  /*10c0*/  IADD3 R5, PT, PT, R12, R9, R5 ;  /* 0x000000090c057210 */ /* 0x008fe20007ffe005 */
[----:B------:R-:W-:Y:S01]  /*10d0*/  IMAD.MOV.U32 R9, RZ, RZ, 0x1000 ;  /* 0x00001000ff097424 */ /* 0x000fe200078e00ff */
[----:B------:R-:W-:-:S04]  /*10e0*/  IADD3 R12, P1, PT, R4, -0x1000, RZ ;  /* 0xfffff000040c7810 */ /* 0x000fc80007f3e0ff */
[----:B------:R-:W-:Y:S02]  /*10f0*/  ISETP.GE.U32.AND P0, PT, R12, 0x1000, PT ;  /* 0x000010000c00780c */ /* 0x000fe40003f06070 */
[----:B----4-:R-:W-:Y:S01]  /*1100*/  IADD3 R5, PT, PT, R14, R11, R5 ;  /* 0x0000000b0e057210 */ /* 0x010fe20007ffe005 */
[----:B------:R-:W-:Y:S01]  /*1110*/  IMAD.MOV.U32 R11, RZ, RZ, RZ ;  /* 0x000000ffff0b7224 */ /* 0x000fe200078e00ff */
[----:B------:R-:W-:-:S04]  /*1120*/  IADD3.X R14, PT, PT, R0, -0x1, RZ, P1, !PT ;  /* 0xffffffff000e7810 */ /* 0x000fc80000ffe4ff */
[----:B------:R-:W-:Y:S02]  /*1130*/  ISETP.GE.U32.AND.EX P0, PT, R14, RZ, PT, P0 ;  /* 0x000000ff0e00720c */ /* 0x000fe40003f06100 */
[----:B-----5:R-:W-:-:S04]  /*1140*/  IADD3 R5, PT, PT, R16, R13, R5 ;  /* 0x0000000d10057210 */ /* 0x020fc80007ffe005 */
[----:B------:R-:W-:-:S04]  /*1150*/  IADD3 R5, PT, PT, R18, R15, R5 ;  /* 0x0000000f12057210 */ /* 0x000fc80007ffe005 */
[----:B------:R-:W-:-:S04]  /*1160*/  IADD3 R5, PT, PT, R20, R17, R5 ;  /* 0x0000001114057210 */ /* 0x000fc80007ffe005 */
[----:B------:R-:W-:-:S05]  /*1170*/  IADD3 R5, PT, PT, R22, R19, R5 ;  /* 0x0000001316057210 */ /* 0x000fca0007ffe005 */
[----:B------:R-:W-:Y:S01]  /*1180*/  IMAD.IADD R10, R10, 0x1, R5 ;  /* 0x000000010a0a7824 */ /* 0x000fe200078e0205 */
[----:B------:R-:W-:Y:S06]  /*1190*/  @!P0 BRA `(.L_x_290) ;  /* 0x0000000000a08947 */ /* 0x000fec0003800000 */
[----:B------:R-:W0:Y:S01]  /*11a0*/  LDC.64 R4, c[0x0][0x390] ;  /* 0x0000e400ff047b82 */ /* 0x000e220000000a00 */
[----:B------:R-:W-:Y:S02]  /*11b0*/  IMAD.MOV.U32 R9, RZ, RZ, 0x1000 ;  /* 0x00001000ff097424 */ /* 0x000fe400078e00ff */
[----:B------:R-:W-:-:S07]  /*11c0*/  IMAD.MOV.U32 R11, RZ, RZ, RZ ;  /* 0x000000ffff0b7224 */ /* 0x000fce00078e00ff */
.L_x_292:
[----:B------:R-:W-:-:S04]  /*11d0*/  LEA R6, P0, R9, R2, 0x2 ;  /* 0x0000000209067211 */ /* 0x000fc800078010ff */
[----:B------:R-:W-:-:S05]  /*11e0*/  LEA.HI.X R7, R9, R3, R11, 0x2, P0 ;  /* 0x0000000309077211 */ /* 0x000fca00000f140b */
        /* <DEDUP_REMOVED lines=16> */
[----:B--2---:R-:W-:-:S02]  /*12f0*/  IADD3 R25, PT, PT, R26, R25, R10 ;  /* 0x000000191a197210 */ /* 0x004fc40007ffe00a */
[----:B0-----:R-:W-:-:S04]  /*1300*/  IADD3 R10, P1, PT, -R9, R4, RZ ;  /* 0x00000004090a7210 */ /* 0x001fc80007f3e1ff */
[----:B------:R-:W-:Y:S02]  /*1310*/  ISETP.GE.U32.AND P0, PT, R10, 0x1000, PT ;  /* 0x000010000a00780c */ /* 0x000fe40003f06070 */
[----:B---3--:R-:W-:-:S04]  /*1320*/  IADD3 R25, PT, PT, R28, R27, R25 ;  /* 0x0000001b1c197210 */ /* 0x008fc80007ffe019 */
[----:B----4-:R-:W-:-:S04]  /*1330*/  IADD3 R23, PT, PT, R23, R24, R25 ;  /* 0x0000001817177210 */ /* 0x010fc80007ffe019 */
[----:B-----5:R-:W-:Y:S01]  /*1340*/  IADD3 R21, PT, PT, R21, R0, R23 ;  /* 0x0000000015157210 */ /* 0x020fe20007ffe017 */
[----:B------:R-:W-:-:S04]  /*1350*/  IMAD.MOV.U32 R0, RZ, RZ, R5 ;  /* 0x000000ffff007224 */ /* 0x000fc800078e0005 */
[----:B------:R-:W-:Y:S01]  /*1360*/  IMAD.X R10, R0, 0x1, ~R11, P1 ;  /* 0x00000001000a7824 */ /* 0x000fe200008e0e0b */
[----:B------:R-:W-:-:S04]  /*1370*/  IADD3 R13, PT, PT, R16, R13, R21 ;  /* 0x0000000d100d7210 */ /* 0x000fc80007ffe015 */
[----:B------:R-:W-:Y:S02]  /*1380*/  ISETP.GE.U32.AND.EX P0, PT, R10, RZ, PT, P0 ;  /* 0x000000ff0a00720c */ /* 0x000fe40003f06100 */
[----:B------:R-:W-:-:S04]  /*1390*/  IADD3 R13, PT, PT, R18, R15, R13 ;  /* 0x0000000f120d7210 */ /* 0x000fc80007ffe00d */
[----:B------:R-:W-:-:S04]  /*13a0*/  IADD3 R13, PT, PT, R20, R17, R13 ;  /* 0x00000011140d7210 */ /* 0x000fc80007ffe00d */
[----:B------:R-:W-:-:S03]  /*13b0*/  IADD3 R10, PT, PT, R22, R19, R13 ;  /* 0x00000013160a7210 */ /* 0x000fc60007ffe00d */
[----:B------:R-:W-:Y:S05]  /*13c0*/  @!P0 BRA `(.L_x_291) ;  /* 0x0000000400e88947 */ /* 0x000fea0003800000 */
[----:B------:R-:W-:-:S05]  /*13d0*/  IADD3 R9, P0, PT, R9, 0x1000, RZ ;  /* 0x0000100009097810 */ /* 0x000fca0007f1e0ff */
[----:B------:R-:W-:Y:S01]  /*13e0*/  IMAD.X R11, RZ, RZ, R11, P0 ;  /* 0x000000ffff0b7224 */ /* 0x000fe200000e060b */
[----:B------:R-:W-:-:S04]  /*13f0*/  ISETP.GT.U32.AND P0, PT, R9, R12, PT ;  /* 0x0000000c0900720c */ /* 0x000fc80003f04070 */
[----:B------:R-:W-:-:S13]  /*1400*/  ISETP.GT.U32.AND.EX P0, PT, R11, R14, PT, P0 ;  /* 0x0000000e0b00720c */ /* 0x000fda0003f04100 */
[----:B------:R-:W-:Y:S05]  /*1410*/  @!P0 BRA `(.L_x_292) ;  /* 0xfffffffc006c8947 */ /* 0x000fea000383ffff */
.L_x_290:
[----:B------:R-:W-:Y:S01]  /*1420*/  IMAD.IADD R3, R4, 0x1, -R9 ;  /* 0x0000000104037824 */ /* 0x000fe200078e0a09 */
[----:B------:R-:W-:Y:S01]  /*1430*/  ISETP.GE.U32.AND P1, PT, R9, R4, PT ;  /* 0x000000040900720c */ /* 0x000fe20003f26070 */
[----:B------:R-:W-:Y:S03]  /*1440*/  BSSY.RECONVERGENT B1, `(.L_x_291) ;  /* 0x0000072000017945 */ /* 0x000fe60003800200 */
[----:B------:R-:W-:-:S04]  /*1450*/  ISETP.GE.AND P0, PT, R8, R3, PT ;  /* 0x000000030800720c */ /* 0x000fc80003f06270 */
[----:B------:R-:W-:-:S13]  /*1460*/  ISETP.GE.U32.OR.EX P0, PT, R11, R0, P0, P1 ;  /* 0x000000000b00720c */ /* 0x000fda0000706510 */
[----:B------:R-:W-:Y:S05]  /*1470*/  @P0 BRA `(.L_x_293) ;  /* 0x0000000400b80947 */ /* 0x000fea0003800000 */
[----:B------:R-:W-:Y:S01]  /*1480*/  LOP3.LUT R0, RZ, R8, RZ, 0x33, !PT ;  /* 0x00000008ff007212 */ /* 0x000fe200078e33ff */
[----:B------:R-:W-:Y:S03]  /*1490*/  BSSY.RECONVERGENT B2, `(.L_x_294) ;  /* 0x0000031000027945 */ /* 0x000fe60003800200 */
[----:B------:R-:W-:-:S04]  /*14a0*/  IADD3 R0, PT, PT, -R9, R4, R0 ;  /* 0x0000000409007210 */ /* 0x000fc80007ffe100 */
[C---:B------:R-:W-:Y:S02]  /*14b0*/  ISETP.GE.U32.AND P0, PT, R0.reuse, 0xf00, PT ;  /* 0x00000f000000780c */ /* 0x040fe40003f06070 */
[----:B------:R-:W-:Y:S01]  /*14c0*/  LEA.HI R4, R0, 0x1, RZ, 0x18 ;  /* 0x0000000100047811 */ /* 0x000fe200078fc0ff */
[----:B------:R-:W-:-:S03]  /*14d0*/  IMAD.MOV.U32 R0, RZ, RZ, R8 ;  /* 0x000000ffff007224 */ /* 0x000fc600078e0008 */
[----:B------:R-:W-:-:S04]  /*14e0*/  LOP3.LUT R24, R4, 0xf, RZ, 0xc0, !PT ;  /* 0x0000000f04187812 */ /* 0x000fc800078ec0ff */
[----:B------:R-:W-:-:S03]  /*14f0*/  ISETP.NE.AND P1, PT, R24, RZ, PT ;  /* 0x000000ff1800720c */ /* 0x000fc60003f25270 */
[----:B------:R-:W-:Y:S10]  /*1500*/  @!P0 BRA `(.L_x_295) ;  /* 0x0000000000a48947 */ /* 0x000ff40003800000 */
[----:B------:R-:W0:Y:S01]  /*1510*/  LDCU.64 UR4, c[0x0][0x380] ;  /* 0x00007000ff0477ac */ /* 0x000e220008000a00 */
[----:B------:R-:W-:Y:S02]  /*1520*/  IADD3 R3, P0, PT, R8, R9, RZ ;  /* 0x0000000908037210 */ /* 0x000fe40007f1e0ff */
[----:B------:R-:W-:-:S03]  /*1530*/  LOP3.LUT R6, R4, 0x1fffff0, RZ, 0xc0, !PT ;  /* 0x01fffff004067812 */ /* 0x000fc600078ec0ff */
[----:B------:R-:W-:Y:S02]  /*1540*/  IMAD.X R0, RZ, RZ, R11, P0 ;  /* 0x000000ffff007224 */ /* 0x000fe400000e060b */
[----:B------:R-:W-:Y:S01]  /*1550*/  IMAD.MOV R6, RZ, RZ, -R6 ;  /* 0x000000ffff067224 */ /* 0x000fe200078e0a06 */
[----:B0-----:R-:W-:-:S04]  /*1560*/  LEA R15, P2, R3, UR4, 0x2 ;  /* 0x00000004030f7c11 */ /* 0x001fc8000f8410ff */
[----:B------:R-:W-:Y:S02]  /*1570*/  IADD3 R15, P0, PT, R15, 0x2000, RZ ;  /* 0x000020000f0f7810 */ /* 0x000fe40007f1e0ff */
[----:B------:R-:W-:Y:S01]  /*1580*/  LEA.HI.X R3, R3, UR5, R0, 0x2, P2 ;  /* 0x0000000503037c11 */ /* 0x000fe200090f1400 */
[----:B------:R-:W-:-:S04]  /*1590*/  IMAD.MOV.U32 R0, RZ, RZ, R8 ;  /* 0x000000ffff007224 */ /* 0x000fc800078e0008 */
[----:B------:R-:W-:-:S07]  /*15a0*/  IMAD.X R3, RZ, RZ, R3, P0 ;  /* 0x000000ffff037224 */ /* 0x000fce00000e0603 */
.L_x_296:
        /* <DEDUP_REMOVED lines=31> */
.L_x_295:
[----:B------:R-:W-:Y:S05]  /*17a0*/  BSYNC.RECONVERGENT B2 ;  /* 0x0000000000027941 */ /* 0x000fea0003800200 */
.L_x_294:
[----:B------:R-:W-:Y:S05]  /*17b0*/  @!P1 BRA `(.L_x_293) ;  /* 0x0000000000e89947 */ /* 0x000fea0003800000 */
[----:B------:R-:W-:Y:S01]  /*17c0*/  ISETP.GE.U32.AND P0, PT, R24, 0x8, PT ;  /* 0x000000081800780c */ /* 0x000fe20003f06070 */
[----:B------:R-:W-:Y:S01]  /*17d0*/  BSSY.RECONVERGENT B2, `(.L_x_297) ;  /* 0x0000016000027945 */ /* 0x000fe20003800200 */
[----:B------:R-:W-:-:S04]  /*17e0*/  LOP3.LUT R17, R4, 0x7, RZ, 0xc0, !PT ;  /* 0x0000000704117812 */ /* 0x000fc800078ec0ff */
[----:B------:R-:W-:-:S07]  /*17f0*/  ISETP.NE.AND P1, PT, R17, RZ, PT ;  /* 0x000000ff1100720c */ /* 0x000fce0003f25270 */
[----:B------:R-:W-:Y:S06]  /*1800*/  @!P0 BRA `(.L_x_298) ;  /* 0x0000000000488947 */ /* 0x000fec0003800000 */
[----:B------:R-:W0:Y:S01]  /*1810*/  LDCU.64 UR4, c[0x0][0x380] ;  /* 0x00007000ff0477ac */ /* 0x000e220008000a00 */
[----:B------:R-:W-:-:S05]  /*1820*/  IADD3 R3, P0, PT, R0, R9, RZ ;  /* 0x0000000900037210 */ /* 0x000fca0007f1e0ff */
[----:B------:R-:W-:Y:S01]  /*1830*/  IMAD.X R6, RZ, RZ, R11, P0 ;  /* 0x000000ffff067224 */ /* 0x000fe200000e060b */
        /* <DEDUP_REMOVED lines=15> */
.L_x_298:
[----:B------:R-:W-:Y:S05]  /*1930*/  BSYNC.RECONVERGENT B2 ;  /* 0x0000000000027941 */ /* 0x000fea0003800200 */
.L_x_297:
        /* <DEDUP_REMOVED lines=18> */
.L_x_300:
[----:B------:R-:W-:Y:S05]  /*1a60*/  BSYNC.RECONVERGENT B2 ;  /* 0x0000000000027941 */ /* 0x000fea0003800200 */
.L_x_299:
[----:B------:R-:W-:Y:S05]  /*1a70*/  @!P1 BRA `(.L_x_293) ;  /* 0x0000000000389947 */ /* 0x000fea0003800000 */
[----:B------:R-:W0:Y:S01]  /*1a80*/  LDCU.64 UR4, c[0x0][0x380] ;  /* 0x00007000ff0477ac */ /* 0x000e220008000a00 */
[----:B------:R-:W-:Y:S01]  /*1a90*/  IADD3 R5, P0, PT, R0, R9, RZ ;  /* 0x0000000900057210 */ /* 0x000fe20007f1e0ff */
[----:B------:R-:W-:-:S04]  /*1aa0*/  IMAD.MOV R0, RZ, RZ, -R6 ;  /* 0x000000ffff007224 */ /* 0x000fc800078e0a06 */
[----:B------:R-:W-:Y:S01]  /*1ab0*/  IMAD.X R4, RZ, RZ, R11, P0 ;  /* 0x000000ffff047224 */ /* 0x000fe200000e060b */
[----:B0-----:R-:W-:-:S04]  /*1ac0*/  LEA R2, P1, R5, UR4, 0x2 ;  /* 0x0000000405027c11 */ /* 0x001fc8000f8210ff */
[----:B------:R-:W-:-:S09]  /*1ad0*/  LEA.HI.X R5, R5, UR5, R4, 0x2, P1 ;  /* 0x0000000505057c11 */ /* 0x000fd200088f1404 */
.L_x_301:
[----:B------:R-:W-:-:S06]  /*1ae0*/  IMAD.MOV.U32 R3, RZ, RZ, R5 ;  /* 0x000000ffff037224 */ /* 0x000fcc00078e0005 */
[----:B------:R0:W2:Y:S01]  /*1af0*/  LDG.E R3, desc[UR6][R2.64] ;  /* 0x0000000602037981 */ /* 0x0000a2000c1e1900 */
[----:B------:R-:W-:-:S05]  /*1b00*/  VIADD R0, R0, 0x1 ;  /* 0x0000000100007836 */ /* 0x000fca0000000000 */
[----:B------:R-:W-:Y:S02]  /*1b10*/  ISETP.NE.AND P0, PT, R0, RZ, PT ;  /* 0x000000ff0000720c */ /* 0x000fe40003f05270 */
[----:B0-----:R-:W-:-:S05]  /*1b20*/  IADD3 R2, P1, PT, R2, 0x400, RZ ;  /* 0x0000040002027810 */ /* 0x001fca0007f3e0ff */
[----:B------:R-:W-:Y:S02]  /*1b30*/  IMAD.X R5, RZ, RZ, R5, P1 ;  /* 0x000000ffff057224 */ /* 0x000fe400008e0605 */
[----:B--2---:R-:W-:-:S04]  /*1b40*/  IMAD.IADD R10, R3, 0x1, R10 ;  /* 0x00000001030a7824 */ /* 0x004fc800078e020a */
[----:B------:R-:W-:Y:S05]  /*1b50*/  @P0 BRA `(.L_x_301) ;  /* 0xfffffffc00e00947 */ /* 0x000fea000383ffff */
.L_x_293:
[----:B------:R-:W-:Y:S05]  /*1b60*/  BSYNC.RECONVERGENT B1 ;  /* 0x0000000000017941 */ /* 0x000fea0003800200 */
.L_x_291:
[----:B------:R-:W0:Y:S01]  /*1b70*/  S2R R6, SR_LANEID ;  /* 0x0000000000067919 */ /* 0x000e220000000000 */
[----:B------:R-:W-:Y:S01]  /*1b80*/  ISETP.NE.AND P5, PT, R8, RZ, PT ;  /* 0x000000ff0800720c */ /* 0x000fe20003fa5270 */
        /* <DEDUP_REMOVED lines=39> */
[----:B------:R-:W-:-:S07]  /*1e00*/  IMAD.IADD R7, R0, 0x1, R3 ;  /* 0x0000000100077824 */ /* 0x000fce00078e0203 */
.L_x_289:
[----:B------:R-:W-:Y:S05]  /*1e10*/  BSYNC.RECONVERGENT B0 ;  /* 0x0000000000007941 */ /* 0x000fea0003800200 */
.L_x_274:
[----:B------:R-:W-:Y:S05]  /*1e20*/  @P5 EXIT ;  /* 0x000000000000594d */ /* 0x000fea0003800000 */
[----:B------:R-:W3:Y:S01]  /*1e30*/  LDC.64 R2, c[0x0][0x388] ;  /* 0x0000e200ff027b82 */ /* 0x000ee20000000a00 */
[----:B------:R-:W0:Y:S02]  /*1e40*/  LDCU UR4, c[0x0][0x39c] ;  /* 0x00007380ff0477ac */ /* 0x000e240008000800 */
[----:B012---:R-:W-:-:S05]  /*1e50*/  VIADD R7, R7, UR4 ;  /* 0x0000000407077c36 */ /* 0x007fca0008000000 */
[----:B---3--:R-:W-:Y:S01]  /*1e60*/  STG.E desc[UR6][R2.64], R7 ;  /* 0x0000000702007986 */ /* 0x008fe2000c101906 */
[----:B------:R-:W-:Y:S05]  /*1e70*/  EXIT ;  /* 0x000000000000794d */ /* 0x000fea0003800000 */
.L_x_302:
        /* <DEDUP_REMOVED lines=16> */
.L_x_483:


//--------------------- .text._ZN3cub18CUB_300001_SM_10006detail6reduce28DeviceReduceSingleTileKernelINS2_10policy_hubIijN4cuda3std3__44plusIiEEE10Policy1000EPiSC_iS9_iiNS7_10__identityEEEvT0_T1_T2_T3_T4_T6_ --------------------------
	.section	.text._ZN3cub18CUB_300001_SM_10006detail6reduce28DeviceReduceSingleTileKernelINS2_10policy_hubIijN4cuda3std3__44plusIiEEE10Policy1000EPiSC_iS9_iiNS7_10__identityEEEvT0_T1_T2_T3_T4_T6_,"ax",@progbits
	.align	128
        .global         _ZN3cub18CUB_300001_SM_10006detail6reduce28DeviceReduceSingleTileKernelINS2_10policy_hubIijN4cuda3std3__44plusIiEEE10Policy1000EPiSC_iS9_iiNS7_10__identityEEEvT0_T1_T2_T3_T4_T6_
        .type           _ZN3cub18CUB_300001_SM_10006detail6reduce28DeviceReduceSingleTileKernelINS2_10policy_hubIijN4cuda3std3__44plusIiEEE10Policy1000EPiSC_iS9_iiNS7_10__identityEEEvT0_T1_T2_T3_T4_T6_,@function
        .size           _ZN3cub18CUB_300001_SM_10006detail6reduce28DeviceReduceSingleTileKernelINS2_10policy_hubIijN4cuda3std3__44plusIiEEE10Policy1000EPiSC_iS9_iiNS7_10__identityEEEvT0_T1_T2_T3_T4_T6_,(.L_x_484 - _ZN3cub18CUB_300001_SM_10006detail6reduce28DeviceReduceSingleTileKernelINS2_10policy_hubIijN4cuda3std3__44plusIiEEE10Policy1000EPiSC_iS9_iiNS7_10__identityEEEvT0_T1_T2_T3_T4_T6_)
        .other          _ZN3cub18CUB_300001_SM_10006detail6reduce28DeviceReduceSingleTileKernelINS2_10policy_hubIijN4cuda3std3__44plusIiEEE10Policy1000EPiSC_iS9_iiNS7_10__identityEEEvT0_T1_T2_T3_T4_T6_,@"STO_CUDA_ENTRY STV_DEFAULT"
_ZN3cub18CUB_300001_SM_10006detail6reduce28DeviceReduceSingleTileKernelINS2_10policy_hubIijN4cuda3std3__44plusIiEEE10Policy1000EPiSC_iS9_iiNS7_10__identityEEEvT0_T1_T2_T3_T4_T6_:
.text._ZN3cub18CUB_300001_SM_10006detail6reduce28DeviceReduceSingleTileKernelINS2_10policy_hubIijN4cuda3std3__44plusIiEEE10Policy1000EPiSC_iS9_iiNS7_10__identityEEEvT0_T1_T2_T3_T4_T6_:
        /* <DEDUP_REMOVED lines=13> */
.L_x_303:
        /* <DEDUP_REMOVED lines=16> */
.L_x_308:
[----:B------:R-:W-:Y:S05]  /*01d0*/  BSYNC.RECONVERGENT B1 ;  /* 0x0000000000017941 */ /* 0x000fea0003800200 */
.L_x_307:
        /* <DEDUP_REMOVED lines=16> */
.L_x_313:
        /* <DEDUP_REMOVED lines=9> */
.L_x_312:
[----:B------:R-:W-:Y:S05]  /*0370*/  BSYNC.RECONVERGENT B2 ;  /* 0x0000000000027941 */ /* 0x000fea0003800200 */
.L_x_311:
        /* <DEDUP_REMOVED lines=8> */
.L_x_316:
        /* <DEDUP_REMOVED lines=35> */
.L_x_315:
[----:B------:R-:W-:Y:S05]  /*0630*/  BSYNC.RECONVERGENT B2 ;  /* 0x0000000000027941 */ /* 0x000fea0003800200 */
.L_x_314:
        /* <DEDUP_REMOVED lines=22> */
.L_x_318:
[----:B------:R-:W-:Y:S05]  /*07a0*/  BSYNC.RECONVERGENT B2 ;  /* 0x0000000000027941 */ /* 0x000fea0003800200 */
.L_x_317:
        /* <DEDUP_REMOVED lines=10> */
.L_x_310:
[----:B------:R-:W-:Y:S05]  /*0850*/  BSYNC.RECONVERGENT B1 ;  /* 0x0000000000017941 */ /* 0x000fea0003800200 */
.L_x_309:
        /* <DEDUP_REMOVED lines=45> */
.L_x_319:
        /* <DEDUP_REMOVED lines=67> */
.L_x_306:
        /* <DEDUP_REMOVED lines=22> */
.L_x_323:
        /* <DEDUP_REMOVED lines=20> */
.L_x_321:
        /* <DEDUP_REMOVED lines=20> */
.L_x_327:
        /* <DEDUP_REMOVED lines=8> */
.L_x_326:
[----:B------:R-:W-:Y:S05]  /*13c0*/  BSYNC.RECONVERGENT B2 ;  /* 0x0000000000027941 */ /* 0x000fea0003800200 */
.L_x_325:
        /* <DEDUP_REMOVED lines=16> */
.L_x_330:
        /* <DEDUP_REMOVED lines=39> */
.L_x_329:
[----:B------:R-:W-:Y:S05]  /*1740*/  BSYNC.RECONVERGENT B2 ;  /* 0x0000000000027941 */ /* 0x000fea0003800200 */
.L_x_328:
        /* <DEDUP_REMOVED lines=27> */
.L_x_332:
[----:B------:R-:W-:Y:S05]  /*1900*/  BSYNC.RECONVERGENT B2 ;  /* 0x0000000000027941 */ /* 0x000fea0003800200 */
.L_x_331:
        /* <DEDUP_REMOVED lines=10> */
.L_x_324:
[----:B------:R-:W-:Y:S05]  /*19b0*/  BSYNC.RECONVERGENT B1 ;  /* 0x0000000000017941 */ /* 0x000fea0003800200 */
.L_x_322:
        /* <DEDUP_REMOVED lines=43> */
.L_x_305:
        /* <DEDUP_REMOVED lines=12> */
.L_x_335:
[----:B------:R-:W-:Y:S05]  /*1d30*/  BSYNC.RECONVERGENT B1 ;  /* 0x0000000000017941 */ /* 0x000fea0003800200 */
.L_x_334:
        /* <DEDUP_REMOVED lines=16> */
.L_x_340:
        /* <DEDUP_REMOVED lines=9> */
.L_x_339:
[----:B------:R-:W-:Y:S05]  /*1ed0*/  BSYNC.RECONVERGENT B2 ;  /* 0x0000000000027941 */ /* 0x000fea0003800200 */
.L_x_338:
        /* <DEDUP_REMOVED lines=8> */
.L_x_343:
        /* <DEDUP_REMOVED lines=35> */
.L_x_342:
[----:B------:R-:W-:Y:S05]  /*2190*/  BSYNC.RECONVERGENT B2 ;  /* 0x0000000000027941 */ /* 0x000fea0003800200 */
.L_x_341:
        /* <DEDUP_REMOVED lines=22> */
.L_x_345:
[----:B------:R-:W-:Y:S05]  /*2300*/  BSYNC.RECONVERGENT B2 ;  /* 0x0000000000027941 */ /* 0x000fea0003800200 */
.L_x_344:
        /* <DEDUP_REMOVED lines=10> */
.L_x_337:
[----:B------:R-:W-:Y:S05]  /*23b0*/  BSYNC.RECONVERGENT B1 ;  /* 0x0000000000017941 */ /* 0x000fea0003800200 */
.L_x_336:
        /* <DEDUP_REMOVED lines=45> */
.L_x_346:
        /* <DEDUP_REMOVED lines=67> */
.L_x_333:
        /* <DEDUP_REMOVED lines=33> */
.L_x_349:
        /* <DEDUP_REMOVED lines=32> */
.L_x_347:
        /* <DEDUP_REMOVED lines=20> */
.L_x_353:
        /* <DEDUP_REMOVED lines=8> */
.L_x_352:
[----:B------:R-:W-:Y:S05]  /*3090*/  BSYNC.RECONVERGENT B2 ;  /* 0x0000000000027941 */ /* 0x000fea0003800200 */
.L_x_351:
        /* <DEDUP_REMOVED lines=16> */
.L_x_356:
        /* <DEDUP_REMOVED lines=39> */
.L_x_355:
[----:B------:R-:W-:Y:S05]  /*3410*/  BSYNC.RECONVERGENT B2 ;  /* 0x0000000000027941 */ /* 0x000fea0003800200 */
.L_x_354:
        /* <DEDUP_REMOVED lines=27> */
.L_x_358:
[----:B------:R-:W-:Y:S05]  /*35d0*/  BSYNC.RECONVERGENT B2 ;  /* 0x0000000000027941 */ /* 0x000fea0003800200 */
.L_x_357:
        /* <DEDUP_REMOVED lines=10> */
.L_x_350:
[----:B------:R-:W-:Y:S05]  /*3680*/  BSYNC.RECONVERGENT B1 ;  /* 0x0000000000017941 */ /* 0x000fea0003800200 */
.L_x_348:
        /* <DEDUP_REMOVED lines=42> */
.L_x_320:
[----:B------:R-:W-:Y:S05]  /*3930*/  BSYNC.RECONVERGENT B0 ;  /* 0x0000000000007941 */ /* 0x000fea0003800200 */
.L_x_304:
[----:B------:R-:W-:Y:S05]  /*3940*/  @P0 EXIT ;  /* 0x000000000000094d */ /* 0x000fea0003800000 */
[----:B-1----:R-:W1:Y:S01]  /*3950*/  LDC.64 R4, c[0x0][0x388] ;  /* 0x0000e200ff047b82 */ /* 0x002e620000000a00 */
[----:B------:R-:W0:Y:S02]  /*3960*/  LDCU UR4, c[0x0][0x398] ;  /* 0x00007300ff0477ac */ /* 0x000e240008000800 */
[----:B0-234-:R-:W-:-:S05]  /*3970*/  VIADD R3, R3, UR4 ;  /* 0x0000000403037c36 */ /* 0x01dfca0008000000 */
[----:B-1----:R-:W-:Y:S01]  /*3980*/  STG.E desc[UR6][R4.64], R3 ;  /* 0x0000000304007986 */ /* 0x002fe2000c101906 */
[----:B------:R-:W-:Y:S05]  /*3990*/  EXIT ;  /* 0x000000000000794d */ /* 0x000fea0003800000 */
.L_x_359:
        /* <DEDUP_REMOVED lines=14> */
.L_x_484:


//--------------------- .text._ZN3cub18CUB_300001_SM_10006detail6reduce18DeviceReduceKernelINS2_10policy_hubIijN4cuda3std3__44plusIiEEE10Policy1000EN6thrust24THRUST_300001_SM_1000_NS10device_ptrIiEEjS9_iNS7_10__identityEEEvT0_PT3_T1_NS0_13GridEvenShareISK_EET2_T4_ --------------------------
	.section	.text._ZN3cub18CUB_300001_SM_10006detail6reduce18DeviceReduceKernelINS2_10policy_hubIijN4cuda3std3__44plusIiEEE10Policy1000EN6thrust24THRUST_300001_SM_1000_NS10device_ptrIiEEjS9_iNS7_10__identityEEEvT0_PT3_T1_NS0_13GridEvenShareISK_EET2_T4_,"ax",@progbits
	.align	128
        .global         _ZN3cub18CUB_300001_SM_10006detail6reduce18DeviceReduceKernelINS2_10policy_hubIijN4cuda3std3__44plusIiEEE10Policy1000EN6thrust24THRUST_300001_SM_1000_NS10device_ptrIiEEjS9_iNS7_10__identityEEEvT0_PT3_T1_NS0_13GridEvenShareISK_EET2_T4_
        .type           _ZN3cub18CUB_300001_SM_10006detail6reduce18DeviceReduceKernelINS2_10policy_hubIijN4cuda3std3__44plusIiEEE10Policy1000EN6thrust24THRUST_300001_SM_1000_NS10device_ptrIiEEjS9_iNS7_10__identityEEEvT0_PT3_T1_NS0_13GridEvenShareISK_EET2_T4_,@function
        .size           _ZN3cub18CUB_300001_SM_10006detail6reduce18DeviceReduceKernelINS2_10policy_hubIijN4cuda3std3__44plusIiEEE10Policy1000EN6thrust24THRUST_300001_SM_1000_NS10device_ptrIiEEjS9_iNS7_10__identityEEEvT0_PT3_T1_NS0_13GridEvenShareISK_EET2_T4_,(.L_x_485 - _ZN3cub18CUB_300001_SM_10006detail6reduce18DeviceReduceKernelINS2_10policy_hubIijN4cuda3std3__44plusIiEEE10Policy1000EN6thrust24THRUST_300001_SM_1000_NS10device_ptrIiEEjS9_iNS7_10__identityEEEvT0_PT3_T1_NS0_13GridEvenShareISK_EET2_T4_)
        .other          _ZN3cub18CUB_300001_SM_10006detail6reduce18DeviceReduceKernelINS2_10policy_hubIijN4cuda3std3__44plusIiEEE10Policy1000EN6thrust24THRUST_300001_SM_1000_NS10device_ptrIiEEjS9_iNS7_10__identityEEEvT0_PT3_T1_NS0_13GridEvenShareISK_EET2_T4_,@"STO_CUDA_ENTRY STV_DEFAULT"
_ZN3cub18CUB_300001_SM_10006detail6reduce18DeviceReduceKernelINS2_10policy_hubIijN4cuda3std3__44plusIiEEE10Policy1000EN6thrust24THRUST_300001_SM_1000_NS10device_ptrIiEEjS9_iNS7_10__identityEEEvT0_PT3_T1_NS0_13GridEvenShareISK_EET2_T4_:
.text._ZN3cub18CUB_300001_SM_10006detail6reduce18DeviceReduceKernelINS2_10policy_hubIijN4cuda3std3__44plusIiEEE10Policy1000EN6thrust24THRUST_300001_SM_1000_NS10device_ptrIiEEjS9_iNS7_10__identityEEEvT0_PT3_T1_NS0_13GridEvenShareISK_EET2_T4_:
[----:B------:R-:W-:Y:S01]  /*0000*/  LDC R1, c[0x0][0x37c] ;  /* 0x0000df00ff017b82 */ /* 0x000fe20000000800 */
[----:B------:R-:W0:Y:S07]  /*0010*/  S2R R3, SR_CTAID.X ;  /* 0x0000000000037919 */ /* 0x000e2e0000002500 */
[----:B------:R-:W1:Y:S01]  /*0020*/  LDC.64 R8, c[0x0][0x3a8] ;  /* 0x0000ea00ff087b82 */ /* 0x000e620000000a00 */
[----:B------:R-:W2:Y:S01]  /*0030*/  LDCU.64 UR6, c[0x0][0x358] ;  /* 0x00006b00ff0677ac */ /* 0x000ea20008000a00 */
[----:B------:R-:W-:Y:S01]  /*0040*/  BSSY.RECONVERGENT B0, `(.L_x_360) ;  /* 0x0000236000007945 */ /* 0x000fe20003800200 */
[----:B-1----:R-:W-:-:S02]  /*0050*/  IMAD.SHL.U32 R13, R9, 0x1000, RZ ;  /* 0x00001000090d7824 */ /* 0x002fc400078e00ff */
[----:B0-----:R-:W-:-:S05]  /*0060*/  IMAD R0, R3, -0x1000, R8 ;  /* 0xfffff00003007824 */ /* 0x001fca00078e0208 */
[----:B------:R-:W-:-:S13]  /*0070*/  ISETP.GT.U32.AND P0, PT, R0, 0xfff, PT ;  /* 0x00000fff0000780c */ /* 0x000fda0003f04070 */
[----:B--2---:R-:W-:Y:S05]  /*0080*/  @P0 BRA `(.L_x_361) ;  /* 0x0000001000540947 */ /* 0x004fea0003800000 */
[----:B------:R-:W0:Y:S01]  /*0090*/  S2R R2, SR_TID.X ;  /* 0x0000000000027919 */ /* 0x000e220000002100 */
[----:B------:R-:W-:Y:S01]  /*00a0*/  BSSY.RECONVERGENT B1, `(.L_x_362) ;  /* 0x000000a000017945 */ /* 0x000fe20003800200 */
[----:B------:R-:W-:Y:S01]  /*00b0*/  IMAD.MOV.U32 R14, RZ, RZ, RZ ;  /* 0x000000ffff0e7224 */ /* 0x000fe200078e00ff */
[----:B0-----:R-:W-:Y:S01]  /*00c0*/  ISETP.GE.U32.AND P0, PT, R2, R0, PT ;  /* 0x000000000200720c */ /* 0x001fe20003f06070 */
[----:B------:R-:W-:-:S12]  /*00d0*/  IMAD.MOV.U32 R4, RZ, RZ, R2 ;  /* 0x000000ffff047224 */ /* 0x000fd800078e0002 */
[----:B------:R-:W-:Y:S05]  /*00e0*/  @P0 BRA `(.L_x_363) ;  /* 0x0000000000140947 */ /* 0x000fea0003800000 */
[----:B------:R-:W0:Y:S01]  /*00f0*/  LDC.64 R14, c[0x0][0x380] ;  /* 0x0000e000ff0e7b82 */ /* 0x000e220000000a00 */
[----:B------:R-:W-:-:S04]  /*0100*/  IMAD R5, R3, 0x1000, R2 ;  /* 0x0000100003057824 */ /* 0x000fc800078e0202 */
[----:B0-----:R-:W-:-:S06]  /*0110*/  IMAD.WIDE.U32 R14, R5, 0x4, R14 ;  /* 0x00000004050e7825 */ /* 0x001fcc00078e000e */
[----:B------:R0:W5:Y:S01]  /*0120*/  LDG.E R14, desc[UR6][R14.64] ;  /* 0x000000060e0e7981 */ /* 0x000162000c1e1900 */
[----:B------:R-:W-:-:S07]  /*0130*/  VIADD R4, R2, 0x100 ;  /* 0x0000010002047836 */ /* 0x000fce0000000000 */
.L_x_363:
[----:B------:R-:W-:Y:S05]  /*0140*/  BSYNC.RECONVERGENT B1 ;  /* 0x0000000000017941 */ /* 0x000fea0003800200 */
.L_x_362:
[----:B------:R-:W-:Y:S01]  /*0150*/  ISETP.GE.U32.AND P0, PT, R4, R0, PT ;  /* 0x000000000400720c */ /* 0x000fe20003f06070 */
[----:B------:R-:W-:-:S12]  /*0160*/  BSSY.RECONVERGENT B1, `(.L_x_364) ;  /* 0x0000097000017945 */ /* 0x000fd80003800200 */
[----:B------:R-:W-:Y:S05]  /*0170*/  @P0 BRA `(.L_x_365) ;  /* 0x0000000800540947 */ /* 0x000fea0003800000 */
[----:B------:R-:W-:Y:S01]  /*0180*/  LOP3.LUT R5, RZ, R4, RZ, 0x33, !PT ;  /* 0x00000004ff057212 */ /* 0x000fe200078e33ff */
[----:B------:R-:W-:Y:S04]  /*0190*/  BSSY.RECONVERGENT B2, `(.L_x_366) ;  /* 0x000004b000027945 */ /* 0x000fe80003800200 */
[----:B------:R-:W-:-:S04]  /*01a0*/  IMAD.IADD R8, R5, 0x1, R8 ;  /* 0x0000000105087824 */ /* 0x000fc800078e0208 */
[----:B------:R-:W-:-:S05]  /*01b0*/  IMAD R8, R3, -0x1000, R8 ;  /* 0xfffff00003087824 */ /* 0x000fca00078e0208 */
[C---:B------:R-:W-:Y:S02]  /*01c0*/  ISETP.GE.U32.AND P0, PT, R8.reuse, 0xf00, PT ;  /* 0x00000f000800780c */ /* 0x040fe40003f06070 */
[----:B------:R-:W-:-:S04]  /*01d0*/  LEA.HI R5, R8, 0x1, RZ, 0x18 ;  /* 0x0000000108057811 */ /* 0x000fc800078fc0ff */
[----:B------:R-:W-:-:S07]  /*01e0*/  LOP3.LUT R6, R5, 0xf, RZ, 0xc0, !PT ;  /* 0x0000000f05067812 */ /* 0x000fce00078ec0ff */
[----:B------:R-:W-:Y:S05]  /*01f0*/  @!P0 BRA `(.L_x_367) ;  /* 0x0000000400108947 */ /* 0x000fea0003800000 */
[----:B------:R-:W-:Y:S01]  /*0200*/  LOP3.LUT R8, R5, 0x1fffff0, RZ, 0xc0, !PT ;  /* 0x01fffff005087812 */ /* 0x000fe200078ec0ff */
[----:B------:R-:W-:Y:S01]  /*0210*/  BSSY.RECONVERGENT B3, `(.L_x_368) ;  /* 0x0000041000037945 */ /* 0x000fe20003800200 */
[----:B------:R-:W-:Y:S01]  /*0220*/  LOP3.LUT R7, R4, 0x800, RZ, 0xfc, !PT ;  /* 0x0000080004077812 */ /* 0x000fe200078efcff */
[----:B------:R-:W-:Y:S01]  /*0230*/  IMAD R4, R3, 0x1000, R4 ;  /* 0x0000100003047824 */ /* 0x000fe200078e0204 */
[----:B------:R-:W-:-:S07]  /*0240*/  IADD3 R8, PT, PT, -R8, RZ, RZ ;  /* 0x000000ff08087210 */ /* 0x000fce0007ffe1ff */
.L_x_369:
[----:B------:R-:W1:Y:S01]  /*0250*/  LDC.64 R12, c[0x0][0x380] ;  /* 0x0000e000ff0c7b82 */ /* 0x000e620000000a00 */
[----:B------:R-:W-:-:S04]  /*0260*/  VIADD R21, R4, 0x100 ;  /* 0x0000010004157836 */ /* 0x000fc80000000000 */
[----:B-1----:R-:W-:-:S04]  /*0270*/  IMAD.WIDE.U32 R20, R21, 0x4, R12 ;  /* 0x0000000415147825 */ /* 0x002fc800078e000c */
[C---:B------:R-:W-:Y:S01]  /*0280*/  IMAD.WIDE.U32 R16, R4.reuse, 0x4, R12 ;  /* 0x0000000404107825 */ /* 0x040fe200078e000c */
[----:B0-----:R-:W2:Y:S04]  /*0290*/  LDG.E R15, desc[UR6][R20.64] ;  /* 0x00000006140f7981 */ /* 0x001ea8000c1e1900 */
[----:B------:R0:W2:Y:S01]  /*02a0*/  LDG.E R9, desc[UR6][R16.64] ;  /* 0x0000000610097981 */ /* 0x0000a2000c1e1900 */
[C---:B------:R-:W-:Y:S02]  /*02b0*/  VIADD R29, R4.reuse, 0x600 ;  /* 0x00000600041d7836 */ /* 0x040fe40000000000 */
[C---:B------:R-:W-:Y:S01]  /*02c0*/  VIADD R27, R4.reuse, 0x300 ;  /* 0x00000300041b7836 */ /* 0x040fe20000000000 */
[C---:B------:R-:W-:Y:S01]  /*02d0*/  IADD3 R28, PT, PT, R4.reuse, 0x800, RZ ;  /* 0x00000800041c7810 */ /* 0x040fe20007ffe0ff */
[----:B------:R-:W-:-:S02]  /*02e0*/  VIADD R11, R4, 0x200 ;  /* 0x00000200040b7836 */ /* 0x000fc40000000000 */
[----:B------:R-:W-:-:S04]  /*02f0*/  IMAD.WIDE.U32 R26, R27, 0x4, R12 ;  /* 0x000000041b1a7825 */ /* 0x000fc800078e000c */
[--C-:B0-----:R-:W-:Y:S02]  /*0300*/  IMAD.WIDE.U32 R16, R29, 0x4, R12.reuse ;  /* 0x000000041d107825 */ /* 0x101fe400078e000c */
[----:B------:R-:W3:Y:S02]  /*0310*/  LDG.E R26, desc[UR6][R26.64] ;  /* 0x000000061a1a7981 */ /* 0x000ee4000c1e1900 */
[C---:B------:R-:W-:Y:S02]  /*0320*/  VIADD R19, R4.reuse, 0x400 ;  /* 0x0000040004137836 */ /* 0x040fe40000000000 */
[C---:B------:R-:W-:Y:S01]  /*0330*/  VIADD R23, R4.reuse, 0x500 ;  /* 0x0000050004177836 */ /* 0x040fe20000000000 */
[----:B------:R0:W4:Y:S01]  /*0340*/  LDG.E R22, desc[UR6][R16.64] ;  /* 0x0000000610167981 */ /* 0x000122000c1e1900 */
[----:B------:R-:W-:Y:S02]  /*0350*/  VIADD R29, R4, 0x700 ;  /* 0x00000700041d7836 */ /* 0x000fe40000000000 */
[----:B------:R-:W-:-:S04]  /*0360*/  IMAD.WIDE.U32 R10, R11, 0x4, R12 ;  /* 0x000000040b0a7825 */ /* 0x000fc800078e000c */
[--C-:B------:R-:W-:Y:S01]  /*0370*/  IMAD.WIDE.U32 R18, R19, 0x4, R12.reuse ;  /* 0x0000000413127825 */ /* 0x100fe200078e000c */
[----:B------:R1:W3:Y:S03]  /*0380*/  LDG.E R25, desc[UR6][R10.64] ;  /* 0x000000060a197981 */ /* 0x0002e6000c1e1900 */
[--C-:B------:R-:W-:Y:S01]  /*0390*/  IMAD.WIDE.U32 R20, R23, 0x4, R12.reuse ;  /* 0x0000000417147825 */ /* 0x100fe200078e000c */
[----:B------:R-:W4:Y:S03]  /*03a0*/  LDG.E R24, desc[UR6][R18.64] ;  /* 0x0000000612187981 */ /* 0x000f26000c1e1900 */
[--C-:B0-----:R-:W-:Y:S01]  /*03b0*/  IMAD.WIDE.U32 R16, R29, 0x4, R12.reuse ;  /* 0x000000041d107825 */ /* 0x101fe200078e000c */
[----:B------:R0:W4:Y:S03]  /*03c0*/  LDG.E R23, desc[UR6][R20.64] ;  /* 0x0000000614177981 */ /* 0x000126000c1e1900 */
[----:B------:R-:W-:Y:S01]  /*03d0*/  IMAD.WIDE.U32 R28, R28, 0x4, R12 ;  /* 0x000000041c1c7825 */ /* 0x000fe200078e000c */
[----:B------:R-:W4:Y:S03]  /*03e0*/  LDG.E R19, desc[UR6][R16.64] ;  /* 0x0000000610137981 */ /* 0x000f26000c1e1900 */
[----:B------:R-:W-:-:S02]  /*03f0*/  VIADD R27, R4, 0xa00 ;  /* 0x00000a00041b7836 */ /* 0x000fc40000000000 */
[----:B-1----:R-:W-:Y:S01]  /*0400*/  VIADD R11, R4, 0x900 ;  /* 0x00000900040b7836 */ /* 0x002fe20000000000 */
[----:B------:R1:W4:Y:S01]  /*0410*/  LDG.E R18, desc[UR6][R28.64] ;  /* 0x000000061c127981 */ /* 0x000322000c1e1900 */
[----:B0-----:R-:W-:-:S04]  /*0420*/  IMAD.WIDE.U32 R20, R27, 0x4, R12 ;  /* 0x000000041b147825 */ /* 0x001fc800078e000c */
[----:B------:R-:W-:Y:S02]  /*0430*/  VIADD R27, R4, 0xb00 ;  /* 0x00000b00041b7836 */ /* 0x000fe40000000000 */
[----:B------:R-:W-:-:S04]  /*0440*/  IMAD.WIDE.U32 R10, R11, 0x4, R12 ;  /* 0x000000040b0a7825 */ /* 0x000fc800078e000c */
[----:B-1----:R-:W-:Y:S02]  /*0450*/  VIADD R29, R4, 0xc00 ;  /* 0x00000c00041d7836 */ /* 0x002fe40000000000 */
[----:B------:R-:W4:Y:S02]  /*0460*/  LDG.E R11, desc[UR6][R10.64] ;  /* 0x000000060a0b7981 */ /* 0x000f24000c1e1900 */
[----:B------:R-:W-:-:S06]  /*0470*/  IMAD.WIDE.U32 R16, R29, 0x4, R12 ;  /* 0x000000041d107825 */ /* 0x000fcc00078e000c */
[----:B------:R0:W4:Y:S04]  /*0480*/  LDG.E R16, desc[UR6][R16.64] ;  /* 0x0000000610107981 */ /* 0x000128000c1e1900 */
[----:B------:R1:W4:Y:S01]  /*0490*/  LDG.E R10, desc[UR6][R20.64] ;  /* 0x00000006140a7981 */ /* 0x000322000c1e1900 */
[----:B0-----:R-:W-:Y:S01]  /*04a0*/  VIADD R17, R4, 0xf00 ;  /* 0x00000f0004117836 */ /* 0x001fe20000000000 */
[----:B--2--5:R-:W-:Y:S01]  /*04b0*/  IADD3 R9, PT, PT, R15, R9, R14 ;  /* 0x000000090f097210 */ /* 0x024fe20007ffe00e */
[----:B------:R-:W-:-:S04]  /*04c0*/  IMAD.WIDE.U32 R14, R27, 0x4, R12 ;  /* 0x000000041b0e7825 */ /* 0x000fc800078e000c */
[----:B------:R-:W-:Y:S02]  /*04d0*/  VIADD R27, R4, 0xd00 ;  /* 0x00000d00041b7836 */ /* 0x000fe40000000000 */
[----:B------:R-:W2:Y:S02]  /*04e0*/  LDG.E R15, desc[UR6][R14.64] ;  /* 0x000000060e0f7981 */ /* 0x000ea4000c1e1900 */
[----:B------:R-:W-:-:S04]  /*04f0*/  IMAD.WIDE.U32 R28, R27, 0x4, R12 ;  /* 0x000000041b1c7825 */ /* 0x000fc800078e000c */
[----:B------:R-:W-:Y:S02]  /*0500*/  VIADD R27, R4, 0xe00 ;  /* 0x00000e00041b7836 */ /* 0x000fe40000000000 */
[----:B------:R-:W2:Y:S02]  /*0510*/  LDG.E R29, desc[UR6][R28.64] ;  /* 0x000000061c1d7981 */ /* 0x000ea4000c1e1900 */
[----:B-1----:R-:W-:-:S04]  /*0520*/  IMAD.WIDE.U32 R20, R27, 0x4, R12 ;  /* 0x000000041b147825 */ /* 0x002fc800078e000c */
[----:B------:R-:W-:Y:S02]  /*0530*/  IMAD.WIDE.U32 R12, R17, 0x4, R12 ;  /* 0x00000004110c7825 */ /* 0x000fe400078e000c */
[----:B------:R-:W2:Y:S04]  /*0540*/  LDG.E R20, desc[UR6][R20.64] ;  /* 0x0000000614147981 */ /* 0x000ea8000c1e1900 */
[----:B------:R-:W2:Y:S01]  /*0550*/  LDG.E R12, desc[UR6][R12.64] ;  /* 0x000000060c0c7981 */ /* 0x000ea2000c1e1900 */
[----:B---3--:R-:W-:Y:S02]  /*0560*/  IADD3 R9, PT, PT, R26, R25, R9 ;  /* 0x000000191a097210 */ /* 0x008fe40007ffe009 */
[----:B------:R-:W-:Y:S02]  /*0570*/  IADD3 R8, PT, PT, R8, 0x10, RZ ;  /* 0x0000001008087810 */ /* 0x000fe40007ffe0ff */
[----:B----4-:R-:W-:-:S02]  /*0580*/  IADD3 R9, PT, PT, R23, R24, R9 ;  /* 0x0000001817097210 */ /* 0x010fc40007ffe009 */
[----:B------:R-:W-:Y:S02]  /*0590*/  ISETP.NE.AND P0, PT, R8, RZ, PT ;  /* 0x000000ff0800720c */ /* 0x000fe40003f05270 */
[----:B------:R-:W-:Y:S01]  /*05a0*/  IADD3 R9, PT, PT, R19, R22, R9 ;  /* 0x0000001613097210 */ /* 0x000fe20007ffe009 */
[----:B------:R-:W-:Y:S02]  /*05b0*/  VIADD R7, R7, 0x1000 ;  /* 0x0000100007077836 */ /* 0x000fe40000000000 */
[----:B------:R-:W-:Y:S01]  /*05c0*/  VIADD R4, R4, 0x1000 ;  /* 0x0000100004047836 */ /* 0x000fe20000000000 */
[----:B------:R-:W-:-:S04]  /*05d0*/  IADD3 R9, PT, PT, R11, R18, R9 ;  /* 0x000000120b097210 */ /* 0x000fc80007ffe009 */
[----:B--2---:R-:W-:-:S04]  /*05e0*/  IADD3 R9, PT, PT, R15, R10, R9 ;  /* 0x0000000a0f097210 */ /* 0x004fc80007ffe009 */
[----:B------:R-:W-:-:S04]  /*05f0*/  IADD3 R9, PT, PT, R29, R16, R9 ;  /* 0x000000101d097210 */ /* 0x000fc80007ffe009 */
[----:B------:R-:W-:Y:S01]  /*0600*/  IADD3 R14, PT, PT, R12, R20, R9 ;  /* 0x000000140c0e7210 */ /* 0x000fe20007ffe009 */
[----:B------:R-:W-:Y:S06]  /*0610*/  @P0 BRA `(.L_x_369) ;  /* 0xfffffffc000c0947 */ /* 0x000fec000383ffff */
[----:B------:R-:W-:Y:S05]  /*0620*/  BSYNC.RECONVERGENT B3 ;  /* 0x0000000000037941 */ /* 0x000fea0003800200 */
.L_x_368:
[----:B------:R-:W-:-:S07]  /*0630*/  VIADD R4, R7, 0xfffff800 ;  /* 0xfffff80007047836 */ /* 0x000fce0000000000 */
.L_x_367:
[----:B------:R-:W-:Y:S05]  /*0640*/  BSYNC.RECONVERGENT B2 ;  /* 0x0000000000027941 */ /* 0x000fea0003800200 */
.L_x_366:
[----:B------:R-:W-:-:S13]  /*0650*/  ISETP.NE.AND P0, PT, R6, RZ, PT ;  /* 0x000000ff0600720c */ /* 0x000fda0003f05270 */
[----:B------:R-:W-:Y:S05]  /*0660*/  @!P0 BRA `(.L_x_365) ;  /* 0x0000000400188947 */ /* 0x000fea0003800000 */
[----:B------:R-:W-:Y:S01]  /*0670*/  ISETP.GE.U32.AND P0, PT, R6, 0x8, PT ;  /* 0x000000080600780c */ /* 0x000fe20003f06070 */
[----:B------:R-:W-:Y:S01]  /*0680*/  BSSY.RECONVERGENT B2, `(.L_x_370) ;  /* 0x0000022000027945 */ /* 0x000fe20003800200 */
[----:B------:R-:W-:-:S04]  /*0690*/  LOP3.LUT R24, R5, 0x7, RZ, 0xc0, !PT ;  /* 0x0000000705187812 */ /* 0x000fc800078ec0ff */
[----:B------:R-:W-:-:S07]  /*06a0*/  ISETP.NE.AND P1, PT, R24, RZ, PT ;  /* 0x000000ff1800720c */ /* 0x000fce0003f25270 */
[----:B------:R-:W-:Y:S06]  /*06b0*/  @!P0 BRA `(.L_x_371) ;  /* 0x0000000000788947 */ /* 0x000fec0003800000 */
[----:B------:R-:W1:Y:S01]  /*06c0*/  LDC.64 R10, c[0x0][0x380] ;  /* 0x0000e000ff0a7b82 */ /* 0x000e620000000a00 */
[----:B------:R-:W-:-:S04]  /*06d0*/  IMAD R27, R3, 0x1000, R4 ;  /* 0x00001000031b7824 */ /* 0x000fc800078e0204 */
[C---:B------:R-:W-:Y:S02]  /*06e0*/  VIADD R21, R27.reuse, 0x100 ;  /* 0x000001001b157836 */ /* 0x040fe40000000000 */
[C---:B------:R-:W-:Y:S02]  /*06f0*/  VIADD R17, R27.reuse, 0x300 ;  /* 0x000003001b117836 */ /* 0x040fe40000000000 */
[C---:B------:R-:W-:Y:S01]  /*0700*/  VIADD R23, R27.reuse, 0x200 ;  /* 0x000002001b177836 */ /* 0x040fe20000000000 */
[C---:B------:R-:W-:Y:S01]  /*0710*/  IADD3 R7, PT, PT, R27.reuse, 0x400, RZ ;  /* 0x000004001b077810 */ /* 0x040fe20007ffe0ff */
[C---:B------:R-:W-:Y:S02]  /*0720*/  VIADD R9, R27.reuse, 0x500 ;  /* 0x000005001b097836 */ /* 0x040fe40000000000 */
[C---:B------:R-:W-:Y:S02]  /*0730*/  VIADD R25, R27.reuse, 0x600 ;  /* 0x000006001b197836 */ /* 0x040fe40000000000 */
[----:B-1----:R-:W-:-:S04]  /*0740*/  IMAD.WIDE.U32 R12, R27, 0x4, R10 ;  /* 0x000000041b0c7825 */ /* 0x002fc800078e000a */
[--C-:B------:R-:W-:Y:S01]  /*0750*/  IMAD.WIDE.U32 R20, R21, 0x4, R10.reuse ;  /* 0x0000000415147825 */ /* 0x100fe200078e000a */
[----:B0-----:R0:W2:Y:S03]  /*0760*/  LDG.E R15, desc[UR6][R12.64] ;  /* 0x000000060c0f7981 */ /* 0x0010a6000c1e1900 */
[--C-:B------:R-:W-:Y:S01]  /*0770*/  IMAD.WIDE.U32 R16, R17, 0x4, R10.reuse ;  /* 0x0000000411107825 */ /* 0x100fe200078e000a */
[----:B------:R-:W2:Y:S03]  /*0780*/  LDG.E R18, desc[UR6][R20.64] ;  /* 0x0000000614127981 */ /* 0x000ea6000c1e1900 */
[----:B------:R-:W-:Y:S02]  /*0790*/  IMAD.WIDE.U32 R22, R23, 0x4, R10 ;  /* 0x0000000417167825 */ /* 0x000fe400078e000a */
[----:B------:R-:W3:Y:S02]  /*07a0*/  LDG.E R16, desc[UR6][R16.64] ;  /* 0x0000000610107981 */ /* 0x000ee4000c1e1900 */
[----:B------:R-:W-:-:S02]  /*07b0*/  VIADD R27, R27, 0x700 ;  /* 0x000007001b1b7836 */ /* 0x000fc40000000000 */
[--C-:B------:R-:W-:Y:S01]  /*07c0*/  IMAD.WIDE.U32 R6, R7, 0x4, R10.reuse ;  /* 0x0000000407067825 */ /* 0x100fe200078e000a */
[----:B------:R-:W3:Y:S03]  /*07d0*/  LDG.E R19, desc[UR6][R22.64] ;  /* 0x0000000616137981 */ /* 0x000ee6000c1e1900 */
[--C-:B------:R-:W-:Y:S02]  /*07e0*/  IMAD.WIDE.U32 R8, R9, 0x4, R10.reuse ;  /* 0x0000000409087825 */ /* 0x100fe400078e000a */
[----:B------:R-:W4:Y:S02]  /*07f0*/  LDG.E R7, desc[UR6][R6.64] ;  /* 0x0000000606077981 */ /* 0x000f24000c1e1900 */
[--C-:B0-----:R-:W-:Y:S02]  /*0800*/  IMAD.WIDE.U32 R12, R25, 0x4, R10.reuse ;  /* 0x00000004190c7825 */ /* 0x101fe400078e000a */
[----:B------:R-:W4:Y:S02]  /*0810*/  LDG.E R8, desc[UR6][R8.64] ;  /* 0x0000000608087981 */ /* 0x000f24000c1e1900 */
[----:B------:R-:W-:-:S02]  /*0820*/  IMAD.WIDE.U32 R10, R27, 0x4, R10 ;  /* 0x000000041b0a7825 */ /* 0x000fc400078e000a */
[----:B------:R-:W4:Y:S04]  /*0830*/  LDG.E R13, desc[UR6][R12.64] ;  /* 0x000000060c0d7981 */ /* 0x000f28000c1e1900 */
[----:B------:R-:W4:Y:S01]  /*0840*/  LDG.E R10, desc[UR6][R10.64] ;  /* 0x000000060a0a7981 */ /* 0x000f22000c1e1900 */
[----:B------:R-:W-:Y:S01]  /*0850*/  VIADD R4, R4, 0x800 ;  /* 0x0000080004047836 */ /* 0x000fe20000000000 */
[----:B--2--5:R-:W-:-:S04]  /*0860*/  IADD3 R18, PT, PT, R18, R15, R14 ;  /* 0x0000000f12127210 */ /* 0x024fc80007ffe00e */
[----:B---3--:R-:W-:-:S04]  /*0870*/  IADD3 R18, PT, PT, R16, R19, R18 ;  /* 0x0000001310127210 */ /* 0x008fc80007ffe012 */
[----:B----4-:R-:W-:-:S04]  /*0880*/  IADD3 R18, PT, PT, R8, R7, R18 ;  /* 0x0000000708127210 */ /* 0x010fc80007ffe012 */
[----:B------:R-:W-:-:S07]  /*0890*/  IADD3 R14, PT, PT, R10, R13, R18 ;  /* 0x0000000d0a0e7210 */ /* 0x000fce0007ffe012 */
.L_x_371:
[----:B------:R-:W-:Y:S05]  /*08a0*/  BSYNC.RECONVERGENT B2 ;  /* 0x0000000000027941 */ /* 0x000fea0003800200 */
.L_x_370:
        /* <DEDUP_REMOVED lines=8> */
[C---:B------:R-:W-:Y:S01]  /*0930*/  VIADD R13, R11.reuse, 0x100 ;  /* 0x000001000b0d7836 */ /* 0x040fe20000000000 */
[C---:B------:R-:W-:Y:S01]  /*0940*/  IADD3 R17, PT, PT, R11.reuse, 0x300, RZ ;  /* 0x000003000b117810 */ /* 0x040fe20007ffe0ff */
[C---:B0-----:R-:W-:Y:S02]  /*0950*/  VIADD R15, R11.reuse, 0x200 ;  /* 0x000002000b0f7836 */ /* 0x041fe40000000000 */
[----:B-1----:R-:W-:-:S04]  /*0960*/  IMAD.WIDE.U32 R8, R11, 0x4, R6 ;  /* 0x000000040b087825 */ /* 0x002fc800078e0006 */
[--C-:B------:R-:W-:Y:S02]  /*0970*/  IMAD.WIDE.U32 R10, R13, 0x4, R6.reuse ;  /* 0x000000040d0a7825 */ /* 0x100fe400078e0006 */
[----:B------:R-:W2:Y:S02]  /*0980*/  LDG.E R9, desc[UR6][R8.64] ;  /* 0x0000000608097981 */ /* 0x000ea4000c1e1900 */
[--C-:B------:R-:W-:Y:S02]  /*0990*/  IMAD.WIDE.U32 R12, R15, 0x4, R6.reuse ;  /* 0x000000040f0c7825 */ /* 0x100fe400078e0006 */
[----:B------:R-:W2:Y:S02]  /*09a0*/  LDG.E R10, desc[UR6][R10.64] ;  /* 0x000000060a0a7981 */ /* 0x000ea4000c1e1900 */
[----:B------:R-:W-:Y:S02]  /*09b0*/  IMAD.WIDE.U32 R6, R17, 0x4, R6 ;  /* 0x0000000411067825 */ /* 0x000fe400078e0006 */
[----:B------:R-:W3:Y:S04]  /*09c0*/  LDG.E R13, desc[UR6][R12.64] ;  /* 0x000000060c0d7981 */ /* 0x000ee8000c1e1900 */
[----:B------:R-:W3:Y:S01]  /*09d0*/  LDG.E R6, desc[UR6][R6.64] ;  /* 0x0000000606067981 */ /* 0x000ee2000c1e1900 */
[----:B------:R-:W-:Y:S01]  /*09e0*/  VIADD R4, R4, 0x400 ;  /* 0x0000040004047836 */ /* 0x000fe20000000000 */
[----:B--2--5:R-:W-:-:S04]  /*09f0*/  IADD3 R14, PT, PT, R10, R9, R14 ;  /* 0x000000090a0e7210 */ /* 0x024fc80007ffe00e */
[----:B---3--:R-:W-:-:S07]  /*0a00*/  IADD3 R14, PT, PT, R6, R13, R14 ;  /* 0x0000000d060e7210 */ /* 0x008fce0007ffe00e */
.L_x_373:
[----:B------:R-:W-:Y:S05]  /*0a10*/  BSYNC.RECONVERGENT B2 ;  /* 0x0000000000027941 */ /* 0x000fea0003800200 */
.L_x_372:
[----:B------:R-:W-:Y:S05]  /*0a20*/  @!P1 BRA `(.L_x_365) ;  /* 0x0000000000289947 */ /* 0x000fea0003800000 */
[----:B------:R-:W1:Y:S01]  /*0a30*/  LDC.64 R6, c[0x0][0x380] ;  /* 0x0000e000ff067b82 */ /* 0x000e620000000a00 */
[----:B------:R-:W-:Y:S02]  /*0a40*/  IMAD R9, R3, 0x1000, R4 ;  /* 0x0000100003097824 */ /* 0x000fe400078e0204 */
[----:B------:R-:W-:-:S07]  /*0a50*/  IMAD.MOV R8, RZ, RZ, -R5 ;  /* 0x000000ffff087224 */ /* 0x000fce00078e0a05 */
.L_x_374:
[----:B-1----:R-:W-:-:S06]  /*0a60*/  IMAD.WIDE.U32 R4, R9, 0x4, R6 ;  /* 0x0000000409047825 */ /* 0x002fcc00078e0006 */
[----:B------:R-:W2:Y:S01]  /*0a70*/  LDG.E R5, desc[UR6][R4.64] ;  /* 0x0000000604057981 */ /* 0x000ea2000c1e1900 */
[----:B------:R-:W-:Y:S02]  /*0a80*/  VIADD R8, R8, 0x1 ;  /* 0x0000000108087836 */ /* 0x000fe40000000000 */
[----:B------:R-:W-:-:S03]  /*0a90*/  VIADD R9, R9, 0x100 ;  /* 0x0000010009097836 */ /* 0x000fc60000000000 */
[----:B------:R-:W-:Y:S01]  /*0aa0*/  ISETP.NE.AND P0, PT, R8, RZ, PT ;  /* 0x000000ff0800720c */ /* 0x000fe20003f05270 */
[----:B--2--5:R-:W-:-:S12]  /*0ab0*/  IMAD.IADD R14, R5, 0x1, R14 ;  /* 0x00000001050e7824 */ /* 0x024fd800078e020e */
[----:B------:R-:W-:Y:S05]  /*0ac0*/  @P0 BRA `(.L_x_374) ;  /* 0xfffffffc00e40947 */ /* 0x000fea000383ffff */
.L_x_365:
[----:B------:R-:W-:Y:S05]  /*0ad0*/  BSYNC.RECONVERGENT B1 ;  /* 0x0000000000017941 */ /* 0x000fea0003800200 */
.L_x_364:
[----:B------:R-:W-:-:S13]  /*0ae0*/  ISETP.GE.U32.AND P0, PT, R0, 0x100, PT ;  /* 0x000001000000780c */ /* 0x000fda0003f06070 */
[----:B------:R-:W-:Y:S05]  /*0af0*/  @!P0 BRA `(.L_x_375) ;  /* 0x0000000000ac8947 */ /* 0x000fea0003800000 */
[----:B------:R-:W1:Y:S01]  /*0b00*/  S2R R8, SR_LANEID ;  /* 0x0000000000087919 */ /* 0x000e620000000000 */
[----:B-----5:R-:W2:Y:S01]  /*0b10*/  SHFL.DOWN PT, R0, R14, 0x1, 0x1f ;  /* 0x08201f000e007f89 */ /* 0x020ea200000e0000 */
[C---:B-1----:R-:W-:Y:S02]  /*0b20*/  ISETP.GT.AND P0, PT, R8.reuse, 0x1e, PT ;  /* 0x0000001e0800780c */ /* 0x042fe40003f04270 */
[----:B------:R-:W-:Y:S02]  /*0b30*/  ISETP.NE.AND P1, PT, R8, RZ, PT ;  /* 0x000000ff0800720c */ /* 0x000fe40003f25270 */
[----:B--2---:R-:W-:Y:S02]  /*0b40*/  SEL R5, R0, RZ, !P0 ;  /* 0x000000ff00057207 */ /* 0x004fe40004000000 */
[----:B------:R-:W-:Y:S02]  /*0b50*/  ISETP.GT.AND P0, PT, R8, 0x1d, PT ;  /* 0x0000001d0800780c */ /* 0x000fe40003f04270 */
[----:B------:R-:W-:-:S05]  /*0b60*/  IADD3 R5, PT, PT, R5, R14, RZ ;  /* 0x0000000e05057210 */ /* 0x000fca0007ffe0ff */
[----:B------:R-:W1:Y:S02]  /*0b70*/  SHFL.DOWN PT, R0, R5, 0x2, 0x1f ;  /* 0x08401f0005007f89 */ /* 0x000e6400000e0000 */
[----:B------:R-:W-:Y:S01]  /*0b80*/  @!P1 MOV R6, 0x400 ;  /* 0x0000040000069802 */ /* 0x000fe20000000f00 */
[----:B------:R-:W2:Y:S01]  /*0b90*/  @!P1 S2R R9, SR_CgaCtaId ;  /* 0x0000000000099919 */ /* 0x000ea20000008800 */
[----:B-1----:R-:W-:Y:S02]  /*0ba0*/  SEL R0, R0, RZ, !P0 ;  /* 0x000000ff00007207 */ /* 0x002fe40004000000 */
[----:B------:R-:W-:-:S03]  /*0bb0*/  ISETP.GT.AND P0, PT, R8, 0x1b, PT ;  /* 0x0000001b0800780c */ /* 0x000fc60003f04270 */
[----:B------:R-:W-:-:S05]  /*0bc0*/  IMAD.IADD R0, R5, 0x1, R0 ;  /* 0x0000000105007824 */ /* 0x000fca00078e0200 */
[----:B------:R-:W1:Y:S01]  /*0bd0*/  SHFL.DOWN PT, R4, R0, 0x4, 0x1f ;  /* 0x08801f0000047f89 */ /* 0x000e6200000e0000 */
[----:B--2---:R-:W-:Y:S02]  /*0be0*/  @!P1 LEA R9, R9, R6, 0x18 ;  /* 0x0000000609099211 */ /* 0x004fe400078ec0ff */
[----:B-1----:R-:W-:Y:S02]  /*0bf0*/  SEL R7, R4, RZ, !P0 ;  /* 0x000000ff04077207 */ /* 0x002fe40004000000 */
[----:B------:R-:W-:-:S03]  /*0c00*/  ISETP.GT.AND P0, PT, R8, 0x17, PT ;  /* 0x000000170800780c */ /* 0x000fc60003f04270 */
[----:B------:R-:W-:Y:S01]  /*0c10*/  IMAD.IADD R7, R0, 0x1, R7 ;  /* 0x0000000100077824 */ /* 0x000fe200078e0207 */
[----:B------:R-:W-:-:S04]  /*0c20*/  @!P1 SHF.R.U32.HI R0, RZ, 0x3, R2 ;  /* 0x00000003ff009819 */ /* 0x000fc80000011602 */
[----:B------:R-:W1:Y:S01]  /*0c30*/  SHFL.DOWN PT, R4, R7, 0x8, 0x1f ;  /* 0x09001f0007047f89 */ /* 0x000e6200000e0000 */
[----:B------:R-:W-:-:S05]  /*0c40*/  @!P1 LOP3.LUT R0, R0, 0x7c, RZ, 0xc0, !PT ;  /* 0x0000007c00009812 */ /* 0x000fca00078ec0ff */
[----:B------:R-:W-:Y:S01]  /*0c50*/  @!P1 IMAD.IADD R0, R0, 0x1, R9 ;  /* 0x0000000100009824 */ /* 0x000fe200078e0209 */
[----:B-1----:R-:W-:Y:S02]  /*0c60*/  SEL R4, R4, RZ, !P0 ;  /* 0x000000ff04047207 */ /* 0x002fe40004000000 */
[----:B------:R-:W-:-:S03]  /*0c70*/  ISETP.GT.AND P0, PT, R8, 0xf, PT ;  /* 0x0000000f0800780c */ /* 0x000fc60003f04270 */
[----:B------:R-:W-:-:S05]  /*0c80*/  IMAD.IADD R4, R7, 0x1, R4 ;  /* 0x0000000107047824 */ /* 0x000fca00078e0204 */
[----:B------:R-:W1:Y:S02]  /*0c90*/  SHFL.DOWN PT, R5, R4, 0x10, 0x1f ;  /* 0x0a001f0004057f89 */ /* 0x000e6400000e0000 */
[----:B-1----:R-:W-:Y:S02]  /*0ca0*/  SEL R5, R5, RZ, !P0 ;  /* 0x000000ff05057207 */ /* 0x002fe40004000000 */
        /* <DEDUP_REMOVED lines=8> */
[----:B--2---:R-:W-:Y:S04]  /*0d30*/  LDS R0, [UR4+0xc] ;  /* 0x00000c04ff007984 */ /* 0x004fe80008000800 */
[----:B------:R-:W1:Y:S04]  /*0d40*/  LDS.128 R4, [UR4+0x10] ;  /* 0x00001004ff047984 */ /* 0x000e680008000c00 */
[----:B------:R-:W2:Y:S01]  /*0d50*/  LDS.64 R8, [UR4+0x20] ;  /* 0x00002004ff087984 */ /* 0x000ea20008000a00 */
[----:B-1----:R-:W-:-:S04]  /*0d60*/  IADD3 R0, PT, PT, R4, R0, R11 ;  /* 0x0000000004007210 */ /* 0x002fc80007ffe00b */
[----:B------:R-:W-:-:S04]  /*0d70*/  IADD3 R0, PT, PT, R6, R0, R5 ;  /* 0x0000000006007210 */ /* 0x000fc80007ffe005 */
[----:B--2---:R-:W-:-:S05]  /*0d80*/  IADD3 R0, PT, PT, R8, R0, R7 ;  /* 0x0000000008007210 */ /* 0x004fca0007ffe007 */
[----:B------:R-:W-:Y:S01]  /*0d90*/  IMAD.IADD R11, R0, 0x1, R9 ;  /* 0x00000001000b7824 */ /* 0x000fe200078e0209 */
[----:B------:R-:W-:Y:S06]  /*0da0*/  BRA `(.L_x_376) ;  /* 0x00000014007c7947 */ /* 0x000fec0003800000 */
.L_x_375:
[----:B------:R-:W-:Y:S01]  /*0db0*/  LOP3.LUT R4, R2, 0x3e0, RZ, 0xc0, !PT ;  /* 0x000003e002047812 */ /* 0x000fe200078ec0ff */
[----:B------:R-:W1:Y:S03]  /*0dc0*/  S2R R10, SR_LANEID ;  /* 0x00000000000a7919 */ /* 0x000e660000000000 */
[----:B------:R-:W-:Y:S02]  /*0dd0*/  LOP3.LUT R7, RZ, R4, RZ, 0x33, !PT ;  /* 0x00000004ff077212 */ /* 0x000fe400078e33ff */
[----:B------:R-:W-:-:S03]  /*0de0*/  IADD3 R5, PT, PT, R4, 0x20, RZ ;  /* 0x0000002004057810 */ /* 0x000fc60007ffe0ff */
[----:B------:R-:W-:Y:S01]  /*0df0*/  IMAD.IADD R7, R0, 0x1, R7 ;  /* 0x0000000100077824 */ /* 0x000fe200078e0207 */
[----:B------:R-:W-:-:S04]  /*0e00*/  ISETP.GT.U32.AND P0, PT, R5, R0, PT ;  /* 0x000000000500720c */ /* 0x000fc80003f04070 */
[----:B------:R-:W-:-:S05]  /*0e10*/  SEL R7, R7, 0x1f, P0 ;  /* 0x0000001f07077807 */ /* 0x000fca0000000000 */
[----:B-----5:R-:W2:Y:S01]  /*0e20*/  SHFL.DOWN PT, R4, R14, 0x1, R7 ;  /* 0x082000000e047989 */ /* 0x020ea200000e0007 */
[CC--:B-1----:R-:W-:Y:S01]  /*0e30*/  ISETP.GE.AND P0, PT, R10.reuse, R7.reuse, PT ;  /* 0x000000070a00720c */ /* 0x0c2fe20003f06270 */
[C---:B------:R-:W-:Y:S01]  /*0e40*/  VIADD R6, R10.reuse, 0x2 ;  /* 0x000000020a067836 */ /* 0x040fe20000000000 */
[C---:B------:R-:W-:Y:S01]  /*0e50*/  ISETP.NE.AND P1, PT, R10.reuse, RZ, PT ;  /* 0x000000ff0a00720c */ /* 0x040fe20003f25270 */
[----:B------:R-:W-:Y:S01]  /*0e60*/  VIADD R8, R10, 0x4 ;  /* 0x000000040a087836 */ /* 0x000fe20000000000 */
[----:B--2---:R-:W-:Y:S02]  /*0e70*/  SEL R5, R4, RZ, !P0 ;  /* 0x000000ff04057207 */ /* 0x004fe40004000000 */
[----:B------:R-:W-:-:S03]  /*0e80*/  ISETP.GT.AND P0, PT, R6, R7, PT ;  /* 0x000000070600720c */ /* 0x000fc60003f04270 */
[----:B------:R-:W-:-:S06]  /*0e90*/  IMAD.IADD R4, R5, 0x1, R14 ;  /* 0x0000000105047824 */ /* 0x000fcc00078e020e */
[----:B------:R-:W1:Y:S01]  /*0ea0*/  @!P1 S2R R11, SR_CgaCtaId ;  /* 0x00000000000b9919 */ /* 0x000e620000008800 */
[----:B------:R-:W-:Y:S01]  /*0eb0*/  @!P1 SHF.R.U32.HI R9, RZ, 0x3, R2 ;  /* 0x00000003ff099819 */ /* 0x000fe20000011602 */
[----:B------:R-:W2:Y:S03]  /*0ec0*/  SHFL.DOWN PT, R5, R4, 0x2, R7 ;  /* 0x0840000004057989 */ /* 0x000ea600000e0007 */
[----:B------:R-:W-:Y:S02]  /*0ed0*/  @!P1 LOP3.LUT R9, R9, 0x7c, RZ, 0xc0, !PT ;  /* 0x0000007c09099812 */ /* 0x000fe400078ec0ff */
[----:B--2---:R-:W-:Y:S02]  /*0ee0*/  SEL R5, R5, RZ, !P0 ;  /* 0x000000ff05057207 */ /* 0x004fe40004000000 */
[----:B------:R-:W-:-:S03]  /*0ef0*/  ISETP.GT.AND P0, PT, R8, R7, PT ;  /* 0x000000070800720c */ /* 0x000fc60003f04270 */
[----:B------:R-:W-:Y:S01]  /*0f00*/  IMAD.IADD R6, R4, 0x1, R5 ;  /* 0x0000000104067824 */ /* 0x000fe200078e0205 */
[----:B------:R-:W-:-:S04]  /*0f10*/  IADD3 R4, PT, PT, R10, 0x8, RZ ;  /* 0x000000080a047810 */ /* 0x000fc80007ffe0ff */
[----:B------:R-:W2:Y:S02]  /*0f20*/  SHFL.DOWN PT, R5, R6, 0x4, R7 ;  /* 0x0880000006057989 */ /* 0x000ea400000e0007 */
[----:B--2---:R-:W-:Y:S02]  /*0f30*/  SEL R5, R5, RZ, !P0 ;  /* 0x000000ff05057207 */ /* 0x004fe40004000000 */
[----:B------:R-:W-:-:S03]  /*0f40*/  ISETP.GT.AND P0, PT, R4, R7, PT ;  /* 0x000000070400720c */ /* 0x000fc60003f04270 */
[----:B------:R-:W-:Y:S02]  /*0f50*/  IMAD.IADD R8, R6, 0x1, R5 ;  /* 0x0000000106087824 */ /* 0x000fe400078e0205 */
[----:B------:R-:W-:Y:S01]  /*0f60*/  VIADD R6, R10, 0x10 ;  /* 0x000000100a067836 */ /* 0x000fe20000000000 */
[----:B------:R-:W-:Y:S02]  /*0f70*/  @!P1 MOV R10, 0x400 ;  /* 0x00000400000a9802 */ /* 0x000fe40000000f00 */
[----:B------:R-:W2:Y:S02]  /*0f80*/  SHFL.DOWN PT, R5, R8, 0x8, R7 ;  /* 0x0900000008057989 */ /* 0x000ea400000e0007 */
[----:B-1----:R-:W-:-:S05]  /*0f90*/  @!P1 LEA R10, R11, R10, 0x18 ;  /* 0x0000000a0b0a9211 */ /* 0x002fca00078ec0ff */
[----:B------:R-:W-:Y:S01]  /*0fa0*/  @!P1 IMAD.IADD R10, R9, 0x1, R10 ;  /* 0x00000001090a9824 */ /* 0x000fe200078e020a */
[----:B--2---:R-:W-:Y:S02]  /*0fb0*/  SEL R5, R5, RZ, !P0 ;  /* 0x000000ff05057207 */ /* 0x004fe40004000000 */
[----:B------:R-:W-:-:S03]  /*0fc0*/  ISETP.GT.AND P0, PT, R6, R7, PT ;  /* 0x000000070600720c */ /* 0x000fc60003f04270 */
[----:B------:R-:W-:-:S05]  /*0fd0*/  IMAD.IADD R4, R8, 0x1, R5 ;  /* 0x0000000108047824 */ /* 0x000fca00078e0205 */
[----:B------:R-:W1:Y:S02]  /*0fe0*/  SHFL.DOWN PT, R5, R4, 0x10, R7 ;  /* 0x0a00000004057989 */ /* 0x000e6400000e0007 */
[----:B-1----:R-:W-:Y:S02]  /*0ff0*/  SEL R5, R5, RZ, !P0 ;  /* 0x000000ff05057207 */ /* 0x002fe40004000000 */
[----:B------:R-:W-:-:S03]  /*1000*/  ISETP.NE.AND P0, PT, R2, RZ, PT ;  /* 0x000000ff0200720c */ /* 0x000fc60003f05270 */
[----:B------:R-:W-:-:S05]  /*1010*/  IMAD.IADD R11, R4, 0x1, R5 ;  /* 0x00000001040b7824 */ /* 0x000fca00078e0205 */
[----:B------:R1:W-:Y:S01]  /*1020*/  @!P1 STS [R10+0x8], R11 ;  /* 0x0000080b0a009388 */ /* 0x0003e20000000800 */
[----:B------:R-:W-:Y:S06]  /*1030*/  BAR.SYNC.DEFER_BLOCKING 0x0 ;  /* 0x0000000000007b1d */ /* 0x000fec0000010000 */
[----:B------:R-:W-:Y:S05]  /*1040*/  @P0 BRA `(.L_x_376) ;  /* 0x0000001000d40947 */ /* 0x000fea0003800000 */
[----:B------:R-:W2:Y:S01]  /*1050*/  S2UR UR5, SR_CgaCtaId ;  /* 0x00000000000579c3 */ /* 0x000ea20000008800 */
[----:B------:R-:W-:Y:S01]  /*1060*/  UMOV UR4, 0x400 ;  /* 0x0000040000047882 */ /* 0x000fe20000000000 */
[C---:B------:R-:W-:Y:S02]  /*1070*/  ISETP.GT.U32.AND P2, PT, R0.reuse, 0x40, PT ;  /* 0x000000400000780c */ /* 0x040fe40003f44070 */
[C---:B------:R-:W-:Y:S02]  /*1080*/  ISETP.GT.U32.AND P1, PT, R0.reuse, 0x20, PT ;  /* 0x000000200000780c */ /* 0x040fe40003f24070 */
[----:B------:R-:W-:Y:S01]  /*1090*/  ISETP.GT.U32.AND P3, PT, R0, 0x80, PT ;  /* 0x000000800000780c */ /* 0x000fe20003f64070 */
[----:B--2---:R-:W-:-:S09]  /*10a0*/  ULEA UR4, UR5, UR4, 0x18 ;  /* 0x0000000405047291 */ /* 0x004fd2000f8ec0ff */
[----:B------:R-:W2:Y:S04]  /*10b0*/  LDS.128 R4, [UR4+0x10] ;  /* 0x00001004ff047984 */ /* 0x000ea80008000c00 */
[----:B------:R-:W3:Y:S04]  /*10c0*/  LDS R2, [UR4+0xc] ;  /* 0x00000c04ff027984 */ /* 0x000ee80008000800 */
[----:B------:R-:W4:Y:S01]  /*10d0*/  LDS.64 R8, [UR4+0x20] ;  /* 0x00002004ff087984 */ /* 0x000f220008000a00 */
[----:B--2---:R-:W-:Y:S02]  /*10e0*/  SEL R4, R4, RZ, P2 ;  /* 0x000000ff04047207 */ /* 0x004fe40001000000 */
[----:B------:R-:W-:-:S02]  /*10f0*/  ISETP.GT.U32.AND P2, PT, R0, 0x60, PT ;  /* 0x000000600000780c */ /* 0x000fc40003f44070 */
[----:B---3--:R-:W-:Y:S02]  /*1100*/  SEL R2, R2, RZ, P1 ;  /* 0x000000ff02027207 */ /* 0x008fe40000800000 */
[----:B------:R-:W-:Y:S02]  /*1110*/  SEL R5, R5, RZ, P2 ;  /* 0x000000ff05057207 */ /* 0x000fe40001000000 */
[----:B------:R-:W-:Y:S02]  /*1120*/  IADD3 R2, PT, PT, R4, R2, R11 ;  /* 0x0000000204027210 */ /* 0x000fe40007ffe00b */
[----:B------:R-:W-:Y:S02]  /*1130*/  ISETP.GT.U32.AND P1, PT, R0, 0xa0, PT ;  /* 0x000000a00000780c */ /* 0x000fe40003f24070 */
[----:B------:R-:W-:Y:S02]  /*1140*/  SEL R6, R6, RZ, P3 ;  /* 0x000000ff06067207 */ /* 0x000fe40001800000 */
[----:B------:R-:W-:-:S02]  /*1150*/  ISETP.GT.U32.AND P2, PT, R0, 0xc0, PT ;  /* 0x000000c00000780c */ /* 0x000fc40003f44070 */
[----:B------:R-:W-:Y:S02]  /*1160*/  ISETP.GT.U32.AND P3, PT, R0, 0xe0, PT ;  /* 0x000000e00000780c */ /* 0x000fe40003f64070 */
[----:B------:R-:W-:Y:S02]  /*1170*/  SEL R7, R7, RZ, P1 ;  /* 0x000000ff07077207 */ /* 0x000fe40000800000 */
[----:B------:R-:W-:Y:S02]  /*1180*/  IADD3 R2, PT, PT, R6, R2, R5 ;  /* 0x0000000206027210 */ /* 0x000fe40007ffe005 */
[----:B----4-:R-:W-:Y:S02]  /*1190*/  SEL R8, R8, RZ, P2 ;  /* 0x000000ff08087207 */ /* 0x010fe40001000000 */
[----:B------:R-:W-:Y:S02]  /*11a0*/  SEL R9, R9, RZ, P3 ;  /* 0x000000ff09097207 */ /* 0x000fe40001800000 */
[----:B------:R-:W-:-:S05]  /*11b0*/  IADD3 R2, PT, PT, R8, R2, R7 ;  /* 0x0000000208027210 */ /* 0x000fca0007ffe007 */
[----:B-1----:R-:W-:Y:S01]  /*11c0*/  IMAD.IADD R11, R2, 0x1, R9 ;  /* 0x00000001020b7824 */ /* 0x002fe200078e0209 */
[----:B------:R-:W-:Y:S06]  /*11d0*/  BRA `(.L_x_376) ;  /* 0x0000001000707947 */ /* 0x000fec0003800000 */
.L_x_361:
[----:B------:R-:W0:Y:S01]  /*11e0*/  S2R R2, SR_TID.X ;  /* 0x0000000000027919 */ /* 0x000e220000002100 */
[----:B------:R-:W1:Y:S02]  /*11f0*/  LDCU.64 UR4, c[0x0][0x380] ;  /* 0x00007000ff0477ac */ /* 0x000e640008000a00 */
[----:B-1----:R-:W-:Y:S01]  /*1200*/  MOV R4, UR4 ;  /* 0x0000000400047c02 */ /* 0x002fe20008000f00 */
[----:B------:R-:W-:Y:S02]  /*1210*/  IMAD.U32 R5, RZ, RZ, UR5 ;  /* 0x00000005ff057e24 */ /* 0x000fe4000f8e00ff */
[----:B0-----:R-:W-:-:S04]  /*1220*/  IMAD R7, R3, 0x1000, R2 ;  /* 0x0000100003077824 */ /* 0x001fc800078e0202 */
[----:B------:R-:W-:-:S05]  /*1230*/  IMAD.WIDE.U32 R6, R7, 0x4, R4 ;  /* 0x0000000407067825 */ /* 0x000fca00078e0004 */
        /* <DEDUP_REMOVED lines=16> */
[----:B------:R-:W-:-:S02]  /*1340*/  ISETP.GE.U32.AND P0, PT, R0, R13, PT ;  /* 0x0000000d0000720c */ /* 0x000fc40003f06070 */
        /* <DEDUP_REMOVED lines=9> */
[----:B------:R-:W-:Y:S01]  /*13e0*/  IMAD R9, R3, 0x1000, R13 ;  /* 0x0000100003097824 */ /* 0x000fe200078e020d */
[----:B------:R-:W-:Y:S01]  /*13f0*/  LOP3.LUT R6, RZ, R2, RZ, 0x33, !PT ;  /* 0x00000002ff067212 */ /* 0x000fe200078e33ff */
[----:B------:R-:W-:Y:S01]  /*1400*/  VIADD R0, R8, 0xfffff000 ;  /* 0xfffff00008007836 */ /* 0x000fe20000000000 */
[----:B------:R-:W-:Y:S02]  /*1410*/  UMOV UR4, URZ ;  /* 0x000000ff00047c82 */ /* 0x000fe40008000000 */
[----:B------:R-:W-:Y:S02]  /*1420*/  IADD3 R6, PT, PT, -R13, R8, R6 ;  /* 0x000000080d067210 */ /* 0x000fe40007ffe106 */
[C---:B------:R-:W-:Y:S02]  /*1430*/  ISETP.GT.U32.AND P0, PT, R9.reuse, R0, PT ;  /* 0x000000000900720c */ /* 0x040fe40003f04070 */
[----:B------:R-:W-:Y:S01]  /*1440*/  IADD3 R7, PT, PT, R9, 0x800, R2 ;  /* 0x0000080009077810 */ /* 0x000fe20007ffe002 */
[----:B------:R-:W-:-:S02]  /*1450*/  IMAD.MOV.U32 R2, RZ, RZ, R9 ;  /* 0x000000ffff027224 */ /* 0x000fc400078e0009 */
[----:B------:R-:W-:-:S08]  /*1460*/  IMAD R6, R3, -0x1000, R6 ;  /* 0xfffff00003067824 */ /* 0x000fd000078e0206 */
[----:B------:R-:W-:Y:S05]  /*1470*/  @P0 BRA `(.L_x_378) ;  /* 0x00000000009c0947 */ /* 0x000fea0003800000 */
[----:B------:R-:W0:Y:S08]  /*1480*/  LDC R8, c[0x0][0x3a8] ;  /* 0x0000ea00ff087b82 */ /* 0x000e300000000800 */
[----:B------:R-:W1:Y:S02]  /*1490*/  LDC.64 R4, c[0x0][0x380] ;  /* 0x0000e000ff047b82 */ /* 0x000e640000000a00 */
.L_x_379:
[----:B------:R-:W2:Y:S02]  /*14a0*/  S2R R10, SR_TID.X ;  /* 0x00000000000a7919 */ /* 0x000ea40000002100 */
[----:B--2---:R-:W-:-:S04]  /*14b0*/  IMAD.IADD R11, R10, 0x1, R9 ;  /* 0x000000010a0b7824 */ /* 0x004fc800078e0209 */
[----:B-1----:R-:W-:-:S05]  /*14c0*/  IMAD.WIDE.U32 R10, R11, 0x4, R4 ;  /* 0x000000040b0a7825 */ /* 0x002fca00078e0004 */
        /* <DEDUP_REMOVED lines=10> */
[----:B------:R-:W5:Y:S01]  /*1570*/  LDG.E R21, desc[UR6][R10.64+0x2c00] ;  /* 0x002c00060a157981 */ /* 0x000f62000c1e1900 */
[----:B--2---:R-:W-:-:S03]  /*1580*/  IADD3 R20, PT, PT, R20, R18, R27 ;  /* 0x0000001214147210 */ /* 0x004fc60007ffe01b */
[----:B------:R-:W2:Y:S04]  /*1590*/  LDG.E R18, desc[UR6][R10.64+0x2800] ;  /* 0x002800060a127981 */ /* 0x000ea8000c1e1900 */
[----:B------:R-:W2:Y:S01]  /*15a0*/  LDG.E R27, desc[UR6][R10.64+0x3800] ;  /* 0x003800060a1b7981 */ /* 0x000ea2000c1e1900 */
[----:B---3--:R-:W-:-:S03]  /*15b0*/  IADD3 R24, PT, PT, R23, R22, R20 ;  /* 0x0000001617187210 */ /* 0x008fc60007ffe014 */
[----:B------:R-:W3:Y:S04]  /*15c0*/  LDG.E R23, desc[UR6][R10.64+0x3000] ;  /* 0x003000060a177981 */ /* 0x000ee8000c1e1900 */
[----:B------:R-:W3:Y:S04]  /*15d0*/  LDG.E R20, desc[UR6][R10.64+0x3400] ;  /* 0x003400060a147981 */ /* 0x000ee8000c1e1900 */
[----:B------:R-:W3:Y:S01]  /*15e0*/  LDG.E R22, desc[UR6][R10.64+0x3c00] ;  /* 0x003c00060a167981 */ /* 0x000ee2000c1e1900 */
[----:B----4-:R-:W-:-:S04]  /*15f0*/  IADD3 R14, PT, PT, R17, R14, R24 ;  /* 0x0000000e110e7210 */ /* 0x010fc80007ffe018 */
[----:B-----5:R-:W-:-:S04]  /*1600*/  IADD3 R14, PT, PT, R19, R16, R14 ;  /* 0x00000010130e7210 */ /* 0x020fc80007ffe00e */
[----:B------:R-:W-:Y:S02]  /*1610*/  IADD3 R12, PT, PT, R15, R12, R14 ;  /* 0x0000000c0f0c7210 */ /* 0x000fe40007ffe00e */
[----:B0-----:R-:W-:-:S04]  /*1620*/  IADD3 R14, PT, PT, -R9, R8, RZ ;  /* 0x00000008090e7210 */ /* 0x001fc80007ffe1ff */
[----:B------:R-:W-:Y:S02]  /*1630*/  ISETP.GE.U32.AND P0, PT, R14, R13, PT ;  /* 0x0000000d0e00720c */ /* 0x000fe40003f06070 */
[----:B--2---:R-:W-:-:S04]  /*1640*/  IADD3 R12, PT, PT, R21, R18, R12 ;  /* 0x00000012150c7210 */ /* 0x004fc80007ffe00c */
[----:B---3--:R-:W-:-:S04]  /*1650*/  IADD3 R12, PT, PT, R20, R23, R12 ;  /* 0x00000017140c7210 */ /* 0x008fc80007ffe00c */
[----:B------:R-:W-:-:S03]  /*1660*/  IADD3 R27, PT, PT, R22, R27, R12 ;  /* 0x0000001b161b7210 */ /* 0x000fc60007ffe00c */
[----:B------:R-:W-:Y:S05]  /*1670*/  @!P0 BRA `(.L_x_377) ;  /* 0x00000008009c8947 */ /* 0x000fea0003800000 */
[C---:B------:R-:W-:Y:S01]  /*1680*/  IMAD.IADD R9, R13.reuse, 0x1, R9 ;  /* 0x000000010d097824 */ /* 0x040fe200078e0209 */
[----:B------:R-:W-:Y:S01]  /*1690*/  UIADD3 UR4, UPT, UPT, UR4, 0x1, URZ ;  /* 0x0000000104047890 */ /* 0x000fe2000fffe0ff */
[----:B------:R-:W-:Y:S02]  /*16a0*/  IMAD.IADD R2, R13, 0x1, R2 ;  /* 0x000000010d027824 */ /* 0x000fe400078e0202 */
[----:B------:R-:W-:Y:S01]  /*16b0*/  IMAD.IADD R6, R6, 0x1, -R13 ;  /* 0x0000000106067824 */ /* 0x000fe200078e0a0d */
[----:B------:R-:W-:Y:S01]  /*16c0*/  ISETP.GT.U32.AND P0, PT, R9, R0, PT ;  /* 0x000000000900720c */ /* 0x000fe20003f04070 */
[----:B------:R-:W-:-:S12]  /*16d0*/  IMAD.IADD R7, R13, 0x1, R7 ;  /* 0x000000010d077824 */ /* 0x000fd800078e0207 */
[----:B------:R-:W-:Y:S05]  /*16e0*/  @!P0 BRA `(.L_x_379) ;  /* 0xfffffffc006c8947 */ /* 0x000fea000383ffff */
.L_x_378:
[----:B------:R-:W0:Y:S01]  /*16f0*/  S2R R13, SR_TID.X ;  /* 0x00000000000d7919 */ /* 0x000e220000002100 */
[----:B------:R-:W-:Y:S01]  /*1700*/  IMAD.IADD R0, R8, 0x1, -R9 ;  /* 0x0000000108007824 */ /* 0x000fe200078e0a09 */
[----:B------:R-:W-:Y:S04]  /*1710*/  BSSY.RECONVERGENT B1, `(.L_x_377) ;  /* 0x000009d000017945 */ /* 0x000fe80003800200 */
[----:B0-----:R-:W-:-:S04]  /*1720*/  ISETP.GE.AND P0, PT, R13, R0, PT ;  /* 0x000000000d00720c */ /* 0x001fc80003f06270 */
[----:B------:R-:W-:-:S13]  /*1730*/  ISETP.GE.U32.OR P0, PT, R9, R8, P0 ;  /* 0x000000080900720c */ /* 0x000fda0000706470 */
[----:B------:R-:W-:Y:S05]  /*1740*/  @P0 BRA `(.L_x_380) ;  /* 0x0000000800640947 */ /* 0x000fea0003800000 */
[----:B------:R-:W0:Y:S01]  /*1750*/  LDC R10, c[0x0][0x3ac] ;  /* 0x0000eb00ff0a7b82 */ /* 0x000e220000000800 */
[----:B------:R-:W-:Y:S01]  /*1760*/  LOP3.LUT R11, RZ, R13, RZ, 0x33, !PT ;  /* 0x0000000dff0b7212 */ /* 0x000fe200078e33ff */
[----:B------:R-:W-:Y:S06]  /*1770*/  BSSY.RECONVERGENT B2, `(.L_x_381) ;  /* 0x000004f000027945 */ /* 0x000fec0003800200 */
[----:B------:R-:W1:Y:S01]  /*1780*/  LDC R0, c[0x0][0x3ac] ;  /* 0x0000eb00ff007b82 */ /* 0x000e620000000800 */
[----:B0-----:R-:W-:-:S05]  /*1790*/  IMAD.SHL.U32 R10, R10, 0x1000, RZ ;  /* 0x000010000a0a7824 */ /* 0x001fca00078e00ff */
[----:B------:R-:W-:-:S04]  /*17a0*/  LEA R10, R3, R10, 0xc ;  /* 0x0000000a030a7211 */ /* 0x000fc800078e60ff */
[----:B------:R-:W-:Y:S01]  /*17b0*/  IADD3 R8, PT, PT, -R10, R8, R11 ;  /* 0x000000080a087210 */ /* 0x000fe20007ffe10b */
[----:B-1----:R-:W-:Y:S02]  /*17c0*/  IMAD R11, R0, UR4, RZ ;  /* 0x00000004000b7c24 */ /* 0x002fe4000f8e02ff */
[----:B------:R-:W-:Y:S02]  /*17d0*/  IMAD.MOV.U32 R0, RZ, RZ, R13 ;  /* 0x000000ffff007224 */ /* 0x000fe400078e000d */
[----:B------:R-:W-:-:S05]  /*17e0*/  IMAD R8, R11, -0x1000, R8 ;  /* 0xfffff0000b087824 */ /* 0x000fca00078e0208 */
[C---:B------:R-:W-:Y:S02]  /*17f0*/  ISETP.GE.U32.AND P0, PT, R8.reuse, 0xf00, PT ;  /* 0x00000f000800780c */ /* 0x040fe40003f06070 */
[----:B------:R-:W-:-:S04]  /*1800*/  LEA.HI R8, R8, 0x1, RZ, 0x18 ;  /* 0x0000000108087811 */ /* 0x000fc800078fc0ff */
[----:B------:R-:W-:-:S07]  /*1810*/  LOP3.LUT R10, R8, 0xf, RZ, 0xc0, !PT ;  /* 0x0000000f080a7812 */ /* 0x000fce00078ec0ff */
[----:B------:R-:W-:Y:S05]  /*1820*/  @!P0 BRA `(.L_x_382) ;  /* 0x00000004000c8947 */ /* 0x000fea0003800000 */
[----:B------:R-:W-:Y:S01]  /*1830*/  LEA.HI R0, R6, 0x1, RZ, 0x18 ;  /* 0x0000000106007811 */ /* 0x000fe200078fc0ff */
[----:B------:R-:W-:Y:S01]  /*1840*/  BSSY.RECONVERGENT B3, `(.L_x_383) ;  /* 0x0000040000037945 */ /* 0x000fe20003800200 */
[----:B------:R-:W-:Y:S02]  /*1850*/  LOP3.LUT R11, R13, 0x800, RZ, 0xfc, !PT ;  /* 0x000008000d0b7812 */ /* 0x000fe400078efcff */
[----:B------:R-:W-:-:S05]  /*1860*/  LOP3.LUT R0, R0, 0x1fffff0, RZ, 0xc0, !PT ;  /* 0x01fffff000007812 */ /* 0x000fca00078ec0ff */
[----:B------:R-:W-:-:S07]  /*1870*/  IMAD.MOV R0, RZ, RZ, -R0 ;  /* 0x000000ffff007224 */ /* 0x000fce00078e0a00 */
.L_x_384:
[C---:B------:R-:W-:Y:S02]  /*1880*/  VIADD R15, R7.reuse, 0xfffff800 ;  /* 0xfffff800070f7836 */ /* 0x040fe40000000000 */
[----:B------:R-:W-:Y:S02]  /*1890*/  VIADD R21, R7, 0xfffff900 ;  /* 0xfffff90007157836 */ /* 0x000fe40000000000 */
[----:B------:R-:W-:-:S04]  /*18a0*/  IMAD.WIDE.U32 R14, R15, 0x4, R4 ;  /* 0x000000040f0e7825 */ /* 0x000fc800078e0004 */
[--C-:B------:R-:W-:Y:S01]  /*18b0*/  IMAD.WIDE.U32 R20, R21, 0x4, R4.reuse ;  /* 0x0000000415147825 */ /* 0x100fe200078e0004 */
[----:B------:R0:W2:Y:S04]  /*18c0*/  LDG.E R28, desc[UR6][R14.64] ;  /* 0x000000060e1c7981 */ /* 0x0000a8000c1e1900 */
[----:B------:R-:W2:Y:S01]  /*18d0*/  LDG.E R29, desc[UR6][R20.64] ;  /* 0x00000006141d7981 */ /* 0x000ea2000c1e1900 */
[C---:B------:R-:W-:Y:S02]  /*18e0*/  VIADD R17, R7.reuse, 0xfffffa00 ;  /* 0xfffffa0007117836 */ /* 0x040fe40000000000 */
[----:B------:R-:W-:Y:S02]  /*18f0*/  VIADD R19, R7, 0xfffffb00 ;  /* 0xfffffb0007137836 */ /* 0x000fe40000000000 */
[----:B------:R-:W-:-:S04]  /*1900*/  IMAD.WIDE.U32 R16, R17, 0x4, R4 ;  /* 0x0000000411107825 */ /* 0x000fc800078e0004 */
[--C-:B------:R-:W-:Y:S01]  /*1910*/  IMAD.WIDE.U32 R18, R19, 0x4, R4.reuse ;  /* 0x0000000413127825 */ /* 0x100fe200078e0004 */
[----:B------:R1:W3:Y:S04]  /*1920*/  LDG.E R13, desc[UR6][R16.64] ;  /* 0x00000006100d7981 */ /* 0x0002e8000c1e1900 */
[----:B------:R4:W3:Y:S01]  /*1930*/  LDG.E R12, desc[UR6][R18.64] ;  /* 0x00000006120c7981 */ /* 0x0008e2000c1e1900 */
[C---:B------:R-:W-:Y:S01]  /*1940*/  VIADD R22, R7.reuse, 0xfffffd00 ;  /* 0xfffffd0007167836 */ /* 0x040fe20000000000 */
[C---:B------:R-:W-:Y:S01]  /*1950*/  IADD3 R23, PT, PT, R7.reuse, -0x400, RZ ;  /* 0xfffffc0007177810 */ /* 0x040fe20007ffe0ff */
[----:B------:R-:W-:Y:S02]  /*1960*/  VIADD R26, R7, 0xfffffe00 ;  /* 0xfffffe00071a7836 */ /* 0x000fe40000000000 */
[----:B0-----:R-:W-:-:S04]  /*1970*/  IMAD.WIDE.U32 R14, R22, 0x4, R4 ;  /* 0x00000004160e7825 */ /* 0x001fc800078e0004 */
[--C-:B-1----:R-:W-:Y:S02]  /*1980*/  IMAD.WIDE.U32 R16, R26, 0x4, R4.reuse ;  /* 0x000000041a107825 */ /* 0x102fe400078e0004 */
[----:B------:R0:W5:Y:S02]  /*1990*/  LDG.E R26, desc[UR6][R14.64] ;  /* 0x000000060e1a7981 */ /* 0x000164000c1e1900 */
[C-C-:B------:R-:W-:Y:S02]  /*19a0*/  IMAD.WIDE.U32 R24, R7.reuse, 0x4, R4.reuse ;  /* 0x0000000407187825 */ /* 0x140fe400078e0004 */
[----:B------:R-:W5:Y:S02]  /*19b0*/  LDG.E R16, desc[UR6][R16.64] ;  /* 0x0000000610107981 */ /* 0x000f64000c1e1900 */
[----:B----4-:R-:W-:Y:S02]  /*19c0*/  VIADD R19, R7, 0xffffff00 ;  /* 0xffffff0007137836 */ /* 0x010fe40000000000 */
[----:B------:R-:W-:Y:S01]  /*19d0*/  IMAD.WIDE.U32 R20, R23, 0x4, R4 ;  /* 0x0000000417147825 */ /* 0x000fe200078e0004 */
[----:B------:R-:W4:Y:S03]  /*19e0*/  LDG.E R24, desc[UR6][R24.64] ;  /* 0x0000000618187981 */ /* 0x000f26000c1e1900 */
[----:B0-----:R-:W-:-:S02]  /*19f0*/  VIADD R15, R7, 0x200 ;  /* 0x00000200070f7836 */ /* 0x001fc40000000000 */
[----:B------:R-:W-:Y:S02]  /*1a00*/  VIADD R23, R7, 0x100 ;  /* 0x0000010007177836 */ /* 0x000fe40000000000 */
[--C-:B------:R-:W-:Y:S01]  /*1a10*/  IMAD.WIDE.U32 R18, R19, 0x4, R4.reuse ;  /* 0x0000000413127825 */ /* 0x100fe200078e0004 */
[----:B------:R0:W5:Y:S03]  /*1a20*/  LDG.E R25, desc[UR6][R20.64] ;  /* 0x0000000614197981 */ /* 0x000166000c1e1900 */
[----:B------:R-:W-:Y:S02]  /*1a30*/  IMAD.WIDE.U32 R22, R23, 0x4, R4 ;  /* 0x0000000417167825 */ /* 0x000fe400078e0004 */
[----:B------:R-:W4:Y:S04]  /*1a40*/  LDG.E R19, desc[UR6][R18.64] ;  /* 0x0000000612137981 */ /* 0x000f28000c1e1900 */
[----:B------:R1:W4:Y:S01]  /*1a50*/  LDG.E R23, desc[UR6][R22.64] ;  /* 0x0000000616177981 */ /* 0x000322000c1e1900 */
[----:B0-----:R-:W-:-:S04]  /*1a60*/  VIADD R21, R7, 0x300 ;  /* 0x0000030007157836 */ /* 0x001fc80000000000 */
[----:B------:R-:W-:-:S04]  /*1a70*/  IMAD.WIDE.U32 R20, R21, 0x4, R4 ;  /* 0x0000000415147825 */ /* 0x000fc800078e0004 */
[----:B-1----:R-:W-:Y:S02]  /*1a80*/  VIADD R22, R7, 0x700 ;  /* 0x0000070007167836 */ /* 0x002fe40000000000 */
[----:B------:R-:W4:Y:S01]  /*1a90*/  LDG.E R21, desc[UR6][R20.64] ;  /* 0x0000000614157981 */ /* 0x000f22000c1e1900 */
[----:B--2---:R-:W-:Y:S01]  /*1aa0*/  IADD3 R27, PT, PT, R29, R28, R27 ;  /* 0x0000001c1d1b7210 */ /* 0x004fe20007ffe01b */
[----:B------:R-:W-:Y:S01]  /*1ab0*/  IMAD.WIDE.U32 R28, R15, 0x4, R4 ;  /* 0x000000040f1c7825 */ /* 0x000fe200078e0004 */
[----:B------:R-:W-:-:S05]  /*1ac0*/  IADD3 R15, PT, PT, R7, 0x400, RZ ;  /* 0x00000400070f7810 */ /* 0x000fca0007ffe0ff */
[----:B------:R0:W2:Y:S01]  /*1ad0*/  LDG.E R28, desc[UR6][R28.64] ;  /* 0x000000061c1c7981 */ /* 0x0000a2000c1e1900 */
[----:B------:R-:W-:-:S05]  /*1ae0*/  IMAD.WIDE.U32 R14, R15, 0x4, R4 ;  /* 0x000000040f0e7825 */ /* 0x000fca00078e0004 */
[----:B------:R1:W2:Y:S01]  /*1af0*/  LDG.E R17, desc[UR6][R14.64] ;  /* 0x000000060e117981 */ /* 0x0002a2000c1e1900 */
[----:B---3--:R-:W-:Y:S01]  /*1b00*/  IADD3 R27, PT, PT, R12, R13, R27 ;  /* 0x0000000d0c1b7210 */ /* 0x008fe20007ffe01b */
[----:B0-----:R-:W-:-:S04]  /*1b10*/  VIADD R29, R7, 0x500 ;  /* 0x00000500071d7836 */ /* 0x001fc80000000000 */
[----:B------:R-:W-:-:S04]  /*1b20*/  IMAD.WIDE.U32 R12, R29, 0x4, R4 ;  /* 0x000000041d0c7825 */ /* 0x000fc800078e0004 */
[----:B-1----:R-:W-:Y:S01]  /*1b30*/  VIADD R15, R7, 0x600 ;  /* 0x00000600070f7836 */ /* 0x002fe20000000000 */
[----:B------:R0:W3:Y:S03]  /*1b40*/  LDG.E R18, desc[UR6][R12.64] ;  /* 0x000000060c127981 */ /* 0x0000e6000c1e1900 */
[----:B------:R-:W-:-:S04]  /*1b50*/  IMAD.WIDE.U32 R14, R15, 0x4, R4 ;  /* 0x000000040f0e7825 */ /* 0x000fc800078e0004 */
[----:B0-----:R-:W-:Y:S02]  /*1b60*/  IMAD.WIDE.U32 R12, R22, 0x4, R4 ;  /* 0x00000004160c7825 */ /* 0x001fe400078e0004 */
[----:B------:R-:W3:Y:S04]  /*1b70*/  LDG.E R22, desc[UR6][R14.64] ;  /* 0x000000060e167981 */ /* 0x000ee8000c1e1900 */
[----:B------:R-:W3:Y:S01]  /*1b80*/  LDG.E R20, desc[UR6][R12.64] ;  /* 0x000000060c147981 */ /* 0x000ee2000c1e1900 */
[----:B------:R-:W-:Y:S01]  /*1b90*/  VIADD R0, R0, 0x10 ;  /* 0x0000001000007836 */ /* 0x000fe20000000000 */
[----:B-----5:R-:W-:-:S04]  /*1ba0*/  IADD3 R25, PT, PT, R26, R25, R27 ;  /* 0x000000191a197210 */ /* 0x020fc80007ffe01b */
[----:B----4-:R-:W-:Y:S02]  /*1bb0*/  IADD3 R16, PT, PT, R19, R16, R25 ;  /* 0x0000001013107210 */ /* 0x010fe40007ffe019 */
[----:B------:R-:W-:Y:S02]  /*1bc0*/  ISETP.NE.AND P0, PT, R0, RZ, PT ;  /* 0x000000ff0000720c */ /* 0x000fe40003f05270 */
[----:B------:R-:W-:Y:S01]  /*1bd0*/  IADD3 R16, PT, PT, R23, R24, R16 ;  /* 0x0000001817107210 */ /* 0x000fe20007ffe010 */
[----:B------:R-:W-:Y:S02]  /*1be0*/  VIADD R11, R11, 0x1000 ;  /* 0x000010000b0b7836 */ /* 0x000fe40000000000 */
[----:B------:R-:W-:Y:S01]  /*1bf0*/  VIADD R7, R7, 0x1000 ;  /* 0x0000100007077836 */ /* 0x000fe20000000000 */
[----:B--2---:R-:W-:-:S04]  /*1c00*/  IADD3 R16, PT, PT, R21, R28, R16 ;  /* 0x0000001c15107210 */ /* 0x004fc80007ffe010 */
[----:B---3--:R-:W-:-:S04]  /*1c10*/  IADD3 R17, PT, PT, R18, R17, R16 ;  /* 0x0000001112117210 */ /* 0x008fc80007ffe010 */
[----:B------:R-:W-:Y:S01]  /*1c20*/  IADD3 R27, PT, PT, R20, R22, R17 ;  /* 0x00000016141b7210 */ /* 0x000fe20007ffe011 */
[----:B------:R-:W-:Y:S06]  /*1c30*/  @P0 BRA `(.L_x_384) ;  /* 0xfffffffc00100947 */ /* 0x000fec000383ffff */
[----:B------:R-:W-:Y:S05]  /*1c40*/  BSYNC.RECONVERGENT B3 ;  /* 0x0000000000037941 */ /* 0x000fea0003800200 */
.L_x_383:
[----:B------:R-:W-:-:S07]  /*1c50*/  IADD3 R0, PT, PT, R11, -0x800, RZ ;  /* 0xfffff8000b007810 */ /* 0x000fce0007ffe0ff */
.L_x_382:
[----:B------:R-:W-:Y:S05]  /*1c60*/  BSYNC.RECONVERGENT B2 ;  /* 0x0000000000027941 */ /* 0x000fea0003800200 */
.L_x_381:
[----:B------:R-:W-:-:S13]  /*1c70*/  ISETP.NE.AND P0, PT, R10, RZ, PT ;  /* 0x000000ff0a00720c */ /* 0x000fda0003f05270 */
[----:B------:R-:W-:Y:S05]  /*1c80*/  @!P0 BRA `(.L_x_380) ;  /* 0x0000000400148947 */ /* 0x000fea0003800000 */
[----:B------:R-:W-:Y:S01]  /*1c90*/  ISETP.GE.U32.AND P0, PT, R10, 0x8, PT ;  /* 0x000000080a00780c */ /* 0x000fe20003f06070 */
[----:B------:R-:W-:Y:S01]  /*1ca0*/  BSSY.RECONVERGENT B2, `(.L_x_385) ;  /* 0x0000021000027945 */ /* 0x000fe20003800200 */
[----:B------:R-:W-:-:S04]  /*1cb0*/  LOP3.LUT R23, R8, 0x7, RZ, 0xc0, !PT ;  /* 0x0000000708177812 */ /* 0x000fc800078ec0ff */
[----:B------:R-:W-:-:S07]  /*1cc0*/  ISETP.NE.AND P1, PT, R23, RZ, PT ;  /* 0x000000ff1700720c */ /* 0x000fce0003f25270 */
[----:B------:R-:W-:Y:S06]  /*1cd0*/  @!P0 BRA `(.L_x_386) ;  /* 0x0000000000748947 */ /* 0x000fec0003800000 */
[----:B------:R-:W-:-:S04]  /*1ce0*/  IMAD.IADD R11, R0, 0x1, R9 ;  /* 0x00000001000b7824 */ /* 0x000fc800078e0209 */
[C---:B------:R-:W-:Y:S02]  /*1cf0*/  VIADD R19, R11.reuse, 0x100 ;  /* 0x000001000b137836 */ /* 0x040fe40000000000 */
[C---:B------:R-:W-:Y:S02]  /*1d00*/  VIADD R21, R11.reuse, 0x200 ;  /* 0x000002000b157836 */ /* 0x040fe40000000000 */
[C---:B------:R-:W-:Y:S02]  /*1d10*/  VIADD R13, R11.reuse, 0x300 ;  /* 0x000003000b0d7836 */ /* 0x040fe40000000000 */
[----:B------:R-:W-:-:S04]  /*1d20*/  IMAD.WIDE.U32 R16, R11, 0x4, R4 ;  /* 0x000000040b107825 */ /* 0x000fc800078e0004 */
[--C-:B------:R-:W-:Y:S01]  /*1d30*/  IMAD.WIDE.U32 R18, R19, 0x4, R4.reuse ;  /* 0x0000000413127825 */ /* 0x100fe200078e0004 */
[----:B------:R0:W2:Y:S03]  /*1d40*/  LDG.E R22, desc[UR6][R16.64] ;  /* 0x0000000610167981 */ /* 0x0000a6000c1e1900 */
[--C-:B------:R-:W-:Y:S01]  /*1d50*/  IMAD.WIDE.U32 R20, R21, 0x4, R4.reuse ;  /* 0x0000000415147825 */ /* 0x100fe200078e0004 */
[----:B------:R1:W2:Y:S03]  /*1d60*/  LDG.E R7, desc[UR6][R18.64] ;  /* 0x0000000612077981 */ /* 0x0002a6000c1e1900 */
[C---:B------:R-:W-:Y:S02]  /*1d70*/  VIADD R15, R11.reuse, 0x400 ;  /* 0x000004000b0f7836 */ /* 0x040fe40000000000 */
[C---:B------:R-:W-:Y:S01]  /*1d80*/  VIADD R25, R11.reuse, 0x500 ;  /* 0x000005000b197836 */ /* 0x040fe20000000000 */
[----:B------:R-:W-:Y:S01]  /*1d90*/  IADD3 R29, PT, PT, R11, 0x600, RZ ;  /* 0x000006000b1d7810 */ /* 0x000fe20007ffe0ff */
[----:B------:R-:W-:Y:S01]  /*1da0*/  IMAD.WIDE.U32 R12, R13, 0x4, R4 ;  /* 0x000000040d0c7825 */ /* 0x000fe200078e0004 */
[----:B------:R-:W3:Y:S03]  /*1db0*/  LDG.E R20, desc[UR6][R20.64] ;  /* 0x0000000614147981 */ /* 0x000ee6000c1e1900 */
[----:B------:R-:W-:-:S02]  /*1dc0*/  VIADD R24, R11, 0x700 ;  /* 0x000007000b187836 */ /* 0x000fc40000000000 */
[--C-:B------:R-:W-:Y:S01]  /*1dd0*/  IMAD.WIDE.U32 R14, R15, 0x4, R4.reuse ;  /* 0x000000040f0e7825 */ /* 0x100fe200078e0004 */
[----:B------:R-:W3:Y:S03]  /*1de0*/  LDG.E R12, desc[UR6][R12.64] ;  /* 0x000000060c0c7981 */ /* 0x000ee6000c1e1900 */
[--C-:B------:R-:W-:Y:S02]  /*1df0*/  IMAD.WIDE.U32 R10, R25, 0x4, R4.reuse ;  /* 0x00000004190a7825 */ /* 0x100fe400078e0004 */
[----:B------:R-:W4:Y:S02]  /*1e00*/  LDG.E R14, desc[UR6][R14.64] ;  /* 0x000000060e0e7981 */ /* 0x000f24000c1e1900 */
[--C-:B0-----:R-:W-:Y:S02]  /*1e10*/  IMAD.WIDE.U32 R16, R29, 0x4, R4.reuse ;  /* 0x000000041d107825 */ /* 0x101fe400078e0004 */
[----:B------:R-:W4:Y:S02]  /*1e20*/  LDG.E R10, desc[UR6][R10.64] ;  /* 0x000000060a0a7981 */ /* 0x000f24000c1e1900 */
[----:B-1----:R-:W-:-:S02]  /*1e30*/  IMAD.WIDE.U32 R18, R24, 0x4, R4 ;  /* 0x0000000418127825 */ /* 0x002fc400078e0004 */
[----:B------:R-:W5:Y:S04]  /*1e40*/  LDG.E R16, desc[UR6][R16.64] ;  /* 0x0000000610107981 */ /* 0x000f68000c1e1900 */
[----:B------:R-:W5:Y:S01]  /*1e50*/  LDG.E R18, desc[UR6][R18.64] ;  /* 0x0000000612127981 */ /* 0x000f62000c1e1900 */
[----:B------:R-:W-:Y:S01]  /*1e60*/  VIADD R0, R0, 0x800 ;  /* 0x0000080000007836 */ /* 0x000fe20000000000 */
[----:B--2---:R-:W-:-:S04]  /*1e70*/  IADD3 R7, PT, PT, R7, R22, R27 ;  /* 0x0000001607077210 */ /* 0x004fc80007ffe01b */
[----:B---3--:R-:W-:-:S04]  /*1e80*/  IADD3 R7, PT, PT, R12, R20, R7 ;  /* 0x000000140c077210 */ /* 0x008fc80007ffe007 */
[----:B----4-:R-:W-:-:S04]  /*1e90*/  IADD3 R7, PT, PT, R10, R14, R7 ;  /* 0x0000000e0a077210 */ /* 0x010fc80007ffe007 */
[----:B-----5:R-:W-:-:S07]  /*1ea0*/  IADD3 R27, PT, PT, R18, R16, R7 ;  /* 0x00000010121b7210 */ /* 0x020fce0007ffe007 */
.L_x_386:
[----:B------:R-:W-:Y:S05]  /*1eb0*/  BSYNC.RECONVERGENT B2 ;  /* 0x0000000000027941 */ /* 0x000fea0003800200 */
.L_x_385:
[----:B------:R-:W-:Y:S05]  /*1ec0*/  @!P1 BRA `(.L_x_380) ;  /* 0x0000000000849947 */ /* 0x000fea0003800000 */
[----:B------:R-:W-:Y:S01]  /*1ed0*/  ISETP.GE.U32.AND P0, PT, R23, 0x4, PT ;  /* 0x000000041700780c */ /* 0x000fe20003f06070 */
[----:B------:R-:W-:Y:S01]  /*1ee0*/  BSSY.RECONVERGENT B2, `(.L_x_387) ;  /* 0x0000012000027945 */ /* 0x000fe20003800200 */
[----:B------:R-:W-:-:S11]  /*1ef0*/  LOP3.LUT P1, RZ, R8, 0x3, RZ, 0xc0, !PT ;  /* 0x0000000308ff7812 */ /* 0x000fd6000782c0ff */
[----:B------:R-:W-:Y:S05]  /*1f00*/  @!P0 BRA `(.L_x_388) ;  /* 0x00000000003c8947 */ /* 0x000fea0003800000 */
[----:B------:R-:W-:-:S04]  /*1f10*/  IMAD.IADD R7, R0, 0x1, R9 ;  /* 0x0000000100077824 */ /* 0x000fc800078e0209 */
[C---:B------:R-:W-:Y:S02]  /*1f20*/  VIADD R11, R7.reuse, 0x100 ;  /* 0x00000100070b7836 */ /* 0x040fe40000000000 */
[----:B------:R-:W-:-:S04]  /*1f30*/  IMAD.WIDE.U32 R8, R7, 0x4, R4 ;  /* 0x0000000407087825 */ /* 0x000fc800078e0004 */
[C---:B------:R-:W-:Y:S02]  /*1f40*/  VIADD R13, R7.reuse, 0x200 ;  /* 0x00000200070d7836 */ /* 0x040fe40000000000 */
[----:B------:R-:W-:Y:S01]  /*1f50*/  VIADD R15, R7, 0x300 ;  /* 0x00000300070f7836 */ /* 0x000fe20000000000 */
[----:B------:R-:W2:Y:S01]  /*1f60*/  LDG.E R8, desc[UR6][R8.64] ;  /* 0x0000000608087981 */ /* 0x000ea2000c1e1900 */
[----:B------:R-:W-:-:S04]  /*1f70*/  IMAD.WIDE.U32 R10, R11, 0x4, R4 ;  /* 0x000000040b0a7825 */ /* 0x000fc800078e0004 */
[--C-:B------:R-:W-:Y:S02]  /*1f80*/  IMAD.WIDE.U32 R12, R13, 0x4, R4.reuse ;  /* 0x000000040d0c7825 */ /* 0x100fe400078e0004 */
[----:B------:R-:W2:Y:S02]  /*1f90*/  LDG.E R10, desc[UR6][R10.64] ;  /* 0x000000060a0a7981 */ /* 0x000ea4000c1e1900 */
[----:B------:R-:W-:Y:S02]  /*1fa0*/  IMAD.WIDE.U32 R14, R15, 0x4, R4 ;  /* 0x000000040f0e7825 */ /* 0x000fe400078e0004 */
[----:B------:R-:W3:Y:S04]  /*1fb0*/  LDG.E R12, desc[UR6][R12.64] ;  /* 0x000000060c0c7981 */ /* 0x000ee8000c1e1900 */
[----:B------:R-:W3:Y:S01]  /*1fc0*/  LDG.E R14, desc[UR6][R14.64] ;  /* 0x000000060e0e7981 */ /* 0x000ee2000c1e1900 */
[----:B------:R-:W-:-:S02]  /*1fd0*/  IADD3 R0, PT, PT, R0, 0x400, RZ ;  /* 0x0000040000007810 */ /* 0x000fc40007ffe0ff */
[----:B--2---:R-:W-:-:S04]  /*1fe0*/  IADD3 R27, PT, PT, R10, R8, R27 ;  /* 0x000000080a1b7210 */ /* 0x004fc80007ffe01b */
[----:B---3--:R-:W-:-:S07]  /*1ff0*/  IADD3 R27, PT, PT, R14, R12, R27 ;  /* 0x0000000c0e1b7210 */ /* 0x008fce0007ffe01b */
.L_x_388:
[----:B------:R-:W-:Y:S05]  /*2000*/  BSYNC.RECONVERGENT B2 ;  /* 0x0000000000027941 */ /* 0x000fea0003800200 */
.L_x_387:
[----:B------:R-:W-:Y:S05]  /*2010*/  @!P1 BRA `(.L_x_380) ;  /* 0x0000000000309947 */ /* 0x000fea0003800000 */
[----:B------:R-:W-:Y:S01]  /*2020*/  LOP3.LUT R6, R6, 0xffff, RZ, 0xc0, !PT ;  /* 0x0000ffff06067812 */ /* 0x000fe200078ec0ff */
[----:B------:R-:W-:-:S03]  /*2030*/  IMAD.IADD R9, R0, 0x1, R2 ;  /* 0x0000000100097824 */ /* 0x000fc600078e0202 */
[----:B------:R-:W-:-:S04]  /*2040*/  LEA.HI R6, R6, 0x1, RZ, 0x18 ;  /* 0x0000000106067811 */ /* 0x000fc800078fc0ff */
[----:B------:R-:W-:-:S05]  /*2050*/  LOP3.LUT R6, R6, 0x3, RZ, 0xc0, !PT ;  /* 0x0000000306067812 */ /* 0x000fca00078ec0ff */
[----:B------:R-:W-:-:S07]  /*2060*/  IMAD.MOV R0, RZ, RZ, -R6 ;  /* 0x000000ffff007224 */ /* 0x000fce00078e0a06 */
.L_x_389:
[----:B------:R-:W-:-:S06]  /*2070*/  IMAD.WIDE.U32 R6, R9, 0x4, R4 ;  /* 0x0000000409067825 */ /* 0x000fcc00078e0004 */
[----:B------:R-:W2:Y:S01]  /*2080*/  LDG.E R6, desc[UR6][R6.64] ;  /* 0x0000000606067981 */ /* 0x000ea2000c1e1900 */
[----:B------:R-:W-:Y:S02]  /*2090*/  VIADD R0, R0, 0x1 ;  /* 0x0000000100007836 */ /* 0x000fe40000000000 */
[----:B------:R-:W-:-:S03]  /*20a0*/  VIADD R9, R9, 0x100 ;  /* 0x0000010009097836 */ /* 0x000fc60000000000 */
[----:B------:R-:W-:Y:S01]  /*20b0*/  ISETP.NE.AND P0, PT, R0, RZ, PT ;  /* 0x000000ff0000720c */ /* 0x000fe20003f05270 */
[----:B--2---:R-:W-:-:S12]  /*20c0*/  IMAD.IADD R27, R6, 0x1, R27 ;  /* 0x00000001061b7824 */ /* 0x004fd800078e021b */
[----:B------:R-:W-:Y:S05]  /*20d0*/  @P0 BRA `(.L_x_389) ;  /* 0xfffffffc00e40947 */ /* 0x000fea000383ffff */
.L_x_380:
[----:B------:R-:W-:Y:S05]  /*20e0*/  BSYNC.RECONVERGENT B1 ;  /* 0x0000000000017941 */ /* 0x000fea0003800200 */
.L_x_377:
[----:B------:R-:W0:Y:S01]  /*20f0*/  S2R R9, SR_LANEID ;  /* 0x0000000000097919 */ /* 0x000e220000000000 */
[----:B------:R-:W1:Y:S01]  /*2100*/  SHFL.DOWN PT, R0, R27, 0x1, 0x1f ;  /* 0x08201f001b007f89 */ /* 0x000e6200000e0000 */
[----:B------:R-:W2:Y:S01]  /*2110*/  S2R R8, SR_TID.X ;  /* 0x0000000000087919 */ /* 0x000ea20000002100 */
[C---:B0-----:R-:W-:Y:S02]  /*2120*/  ISETP.GT.AND P0, PT, R9.reuse, 0x1e, PT ;  /* 0x0000001e0900780c */ /* 0x041fe40003f04270 */
[C---:B------:R-:W-:Y:S02]  /*2130*/  ISETP.NE.AND P1, PT, R9.reuse, RZ, PT ;  /* 0x000000ff0900720c */ /* 0x040fe40003f25270 */
[----:B-1----:R-:W-:Y:S02]  /*2140*/  SEL R0, R0, RZ, !P0 ;  /* 0x000000ff00007207 */ /* 0x002fe40004000000 */
[----:B------:R-:W-:-:S03]  /*2150*/  ISETP.GT.AND P0, PT, R9, 0x1d, PT ;  /* 0x0000001d0900780c */ /* 0x000fc60003f04270 */
[----:B------:R-:W-:-:S05]  /*2160*/  IMAD.IADD R0, R0, 0x1, R27 ;  /* 0x0000000100007824 */ /* 0x000fca00078e021b */
[----:B------:R-:W0:Y:S01]  /*2170*/  SHFL.DOWN PT, R2, R0, 0x2, 0x1f ;  /* 0x08401f0000027f89 */ /* 0x000e2200000e0000 */
[----:B------:R-:W1:Y:S01]  /*2180*/  @!P1 S2R R6, SR_CgaCtaId ;  /* 0x0000000000069919 */ /* 0x000e620000008800 */
[----:B0-----:R-:W-:Y:S02]  /*2190*/  SEL R5, R2, RZ, !P0 ;  /* 0x000000ff02057207 */ /* 0x001fe40004000000 */
[----:B------:R-:W-:Y:S02]  /*21a0*/  ISETP.GT.AND P0, PT, R9, 0x1b, PT ;  /* 0x0000001b0900780c */ /* 0x000fe40003f04270 */
[----:B------:R-:W-:-:S05]  /*21b0*/  IADD3 R5, PT, PT, R0, R5, RZ ;  /* 0x0000000500057210 */ /* 0x000fca0007ffe0ff */
[----:B------:R-:W0:Y:S02]  /*21c0*/  SHFL.DOWN PT, R2, R5, 0x4, 0x1f ;  /* 0x08801f0005027f89 */ /* 0x000e2400000e0000 */
[----:B0-----:R-:W-:Y:S02]  /*21d0*/  SEL R2, R2, RZ, !P0 ;  /* 0x000000ff02027207 */ /* 0x001fe40004000000 */
[----:B------:R-:W-:-:S03]  /*21e0*/  ISETP.GT.AND P0, PT, R9, 0x17, PT ;  /* 0x000000170900780c */ /* 0x000fc60003f04270 */
[----:B------:R-:W-:Y:S01]  /*21f0*/  IMAD.IADD R2, R5, 0x1, R2 ;  /* 0x0000000105027824 */ /* 0x000fe200078e0202 */
[----:B------:R-:W-:-:S04]  /*2200*/  @!P1 MOV R5, 0x400 ;  /* 0x0000040000059802 */ /* 0x000fc80000000f00 */
[----:B------:R-:W0:Y:S01]  /*2210*/  SHFL.DOWN PT, R4, R2, 0x8, 0x1f ;  /* 0x09001f0002047f89 */ /* 0x000e2200000e0000 */
[----:B-1----:R-:W-:Y:S02]  /*2220*/  @!P1 LEA R5, R6, R5, 0x18 ;  /* 0x0000000506059211 */ /* 0x002fe400078ec0ff */
[----:B0-----:R-:W-:Y:S02]  /*2230*/  SEL R7, R4, RZ, !P0 ;  /* 0x000000ff04077207 */ /* 0x001fe40004000000 */
[----:B------:R-:W-:Y:S02]  /*2240*/  ISETP.GT.AND P0, PT, R9, 0xf, PT ;  /* 0x0000000f0900780c */ /* 0x000fe40003f04270 */
[----:B--2---:R-:W-:Y:S01]  /*2250*/  @!P1 SHF.R.U32.HI R4, RZ, 0x3, R8 ;  /* 0x00000003ff049819 */ /* 0x004fe20000011608 */
[----:B------:R-:W-:-:S03]  /*2260*/  IMAD.IADD R7, R2, 0x1, R7 ;  /* 0x0000000102077824 */ /* 0x000fc600078e0207 */
[----:B------:R-:W-:Y:S02]  /*2270*/  @!P1 LOP3.LUT R4, R4, 0x7c, RZ, 0xc0, !PT ;  /* 0x0000007c04049812 */ /* 0x000fe400078ec0ff */
[----:B------:R-:W0:Y:S03]  /*2280*/  SHFL.DOWN PT, R0, R7, 0x10, 0x1f ;  /* 0x0a001f0007007f89 */ /* 0x000e2600000e0000 */
[----:B------:R-:W-:Y:S01]  /*2290*/  @!P1 IMAD.IADD R4, R4, 0x1, R5 ;  /* 0x0000000104049824 */ /* 0x000fe200078e0205 */
        /* <DEDUP_REMOVED lines=15> */
[----:B------:R-:W-:-:S07]  /*2390*/  IMAD.IADD R11, R0, 0x1, R9 ;  /* 0x00000001000b7824 */ /* 0x000fce00078e0209 */
.L_x_376:
[----:B------:R-:W-:Y:S05]  /*23a0*/  BSYNC.RECONVERGENT B0 ;  /* 0x0000000000007941 */ /* 0x000fea0003800200 */
.L_x_360:
[----:B------:R-:W-:Y:S05]  /*23b0*/  @P0 EXIT ;  /* 0x000000000000094d */ /* 0x000fea0003800000 */
[----:B---3--:R-:W3:Y:S02]  /*23c0*/  LDC.64 R4, c[0x0][0x388] ;  /* 0x0000e200ff047b82 */ /* 0x008ee40000000a00 */
[----:B---3--:R-:W-:-:S05]  /*23d0*/  IMAD.WIDE.U32 R2, R3, 0x4, R4 ;  /* 0x0000000403027825 */ /* 0x008fca00078e0004 */
[----:B------:R-:W-:Y:S01]  /*23e0*/  STG.E desc[UR6][R2.64], R11 ;  /* 0x0000000b02007986 */ /* 0x000fe2000c101906 */
[----:B------:R-:W-:Y:S05]  /*23f0*/  EXIT ;  /* 0x000000000000794d */ /* 0x000fea0003800000 */
.L_x_390:
        /* <DEDUP_REMOVED lines=16> */
.L_x_485:


//--------------------- .text._ZN3cub18CUB_300001_SM_10006detail6reduce28DeviceReduceSingleTileKernelINS2_10policy_hubIijN4cuda3std3__44plusIiEEE10Policy1000EN6thrust24THRUST_300001_SM_1000_NS10device_ptrIiEEPijS9_iiNS7_10__identityEEEvT0_T1_T2_T3_T4_T6_ --------------------------
	.section	.text._ZN3cub18CUB_300001_SM_10006detail6reduce28DeviceReduceSingleTileKernelINS2_10policy_hubIijN4cuda3std3__44plusIiEEE10Policy1000EN6thrust24THRUST_300001_SM_1000_NS10device_ptrIiEEPijS9_iiNS7_10__identityEEEvT0_T1_T2_T3_T4_T6_,"ax",@progbits
	.align	128
        .global         _ZN3cub18CUB_300001_SM_10006detail6reduce28DeviceReduceSingleTileKernelINS2_10policy_hubIijN4cuda3std3__44plusIiEEE10Policy1000EN6thrust24THRUST_300001_SM_1000_NS10device_ptrIiEEPijS9_iiNS7_10__identityEEEvT0_T1_T2_T3_T4_T6_
        .type           _ZN3cub18CUB_300001_SM_10006detail6reduce28DeviceReduceSingleTileKernelINS2_10policy_hubIijN4cuda3std3__44plusIiEEE10Policy1000EN6thrust24THRUST_300001_SM_1000_NS10device_ptrIiEEPijS9_iiNS7_10__identityEEEvT0_T1_T2_T3_T4_T6_,@function
        .size           _ZN3cub18CUB_300001_SM_10006detail6reduce28DeviceReduceSingleTileKernelINS2_10policy_hubIijN4cuda3std3__44plusIiEEE10Policy1000EN6thrust24THRUST_300001_SM_1000_NS10device_ptrIiEEPijS9_iiNS7_10__identityEEEvT0_T1_T2_T3_T4_T6_,(.L_x_486 - _ZN3cub18CUB_300001_SM_10006detail6reduce28DeviceReduceSingleTileKernelINS2_10policy_hubIijN4cuda3std3__44plusIiEEE10Policy1000EN6thrust24THRUST_300001_SM_1000_NS10device_ptrIiEEPijS9_iiNS7_10__identityEEEvT0_T1_T2_T3_T4_T6_)
        .other          _ZN3cub18CUB_300001_SM_10006detail6reduce28DeviceReduceSingleTileKernelINS2_10policy_hubIijN4cuda3std3__44plusIiEEE10Policy1000EN6thrust24THRUST_300001_SM_1000_NS10device_ptrIiEEPijS9_iiNS7_10__identityEEEvT0_T1_T2_T3_T4_T6_,@"STO_CUDA_ENTRY STV_DEFAULT"
_ZN3cub18CUB_300001_SM_10006detail6reduce28DeviceReduceSingleTileKernelINS2_10policy_hubIijN4cuda3std3__44plusIiEEE10Policy1000EN6thrust24THRUST_300001_SM_1000_NS10device_ptrIiEEPijS9_iiNS7_10__identityEEEvT0_T1_T2_T3_T4_T6_:
.text._ZN3cub18CUB_300001_SM_10006detail6reduce28DeviceReduceSingleTileKernelINS2_10policy_hubIijN4cuda3std3__44plusIiEEE10Policy1000EN6thrust24THRUST_300001_SM_1000_NS10device_ptrIiEEPijS9_iiNS7_10__identityEEEvT0_T1_T2_T3_T4_T6_:
        /* <DEDUP_REMOVED lines=13> */
.L_x_391:
[----:B------:R-:W-:Y:S01]  /*00d0*/  ISETP.GT.U32.AND P0, PT, R2, 0xfff, PT ;  /* 0x00000fff0200780c */ /* 0x000fe20003f04070 */
[----:B------:R-:W-:-:S12]  /*00e0*/  BSSY.RECONVERGENT B0, `(.L_x_392) ;  /* 0x00001e7000007945 */ /* 0x000fd80003800200 */
        /* <DEDUP_REMOVED lines=11> */
.L_x_395:
[----:B------:R-:W-:Y:S05]  /*01a0*/  BSYNC.RECONVERGENT B1 ;  /* 0x0000000000017941 */ /* 0x000fea0003800200 */
.L_x_394:
        /* <DEDUP_REMOVED lines=17> */
.L_x_400:
        /* <DEDUP_REMOVED lines=31> */
.L_x_399:
[----:B------:R-:W-:Y:S05]  /*04b0*/  BSYNC.RECONVERGENT B2 ;  /* 0x0000000000027941 */ /* 0x000fea0003800200 */
.L_x_398:
[----:B------:R-:W-:Y:S05]  /*04c0*/  @!P0 BRA `(.L_x_397) ;  /* 0x0000000000c88947 */ /* 0x000fea0003800000 */
[----:B------:R-:W-:Y:S01]  /*04d0*/  ISETP.GE.U32.AND P0, PT, R21, 0x8, PT ;  /* 0x000000081500780c */ /* 0x000fe20003f06070 */
[----:B------:R-:W-:Y:S01]  /*04e0*/  BSSY.RECONVERGENT B2, `(.L_x_401) ;  /* 0x0000013000027945 */ /* 0x000fe20003800200 */
[----:B------:R-:W-:-:S04]  /*04f0*/  LOP3.LUT R16, R4, 0x7, RZ, 0xc0, !PT ;  /* 0x0000000704107812 */ /* 0x000fc800078ec0ff */
[----:B------:R-:W-:-:S07]  /*0500*/  ISETP.NE.AND P1, PT, R16, RZ, PT ;  /* 0x000000ff1000720c */ /* 0x000fce0003f25270 */
[----:B------:R-:W-:Y:S06]  /*0510*/  @!P0 BRA `(.L_x_402) ;  /* 0x00000000003c8947 */ /* 0x000fec0003800000 */
[----:B------:R-:W0:Y:S02]  /*0520*/  LDC.64 R6, c[0x0][0x380] ;  /* 0x0000e000ff067b82 */ /* 0x000e240000000a00 */
[----:B0-----:R-:W-:-:S05]  /*0530*/  IMAD.WIDE.U32 R6, R5, 0x4, R6 ;  /* 0x0000000405067825 */ /* 0x001fca00078e0006 */
        /* <DEDUP_REMOVED lines=13> */
.L_x_402:
[----:B------:R-:W-:Y:S05]  /*0610*/  BSYNC.RECONVERGENT B2 ;  /* 0x0000000000027941 */ /* 0x000fea0003800200 */
.L_x_401:
        /* <DEDUP_REMOVED lines=11> */
[----:B------:R-:W3:Y:S01]  /*06d0*/  LDG.E R10, desc[UR6][R6.64+0xc00] ;  /* 0x000c0006060a7981 */ /* 0x000ee2000c1e1900 */
[----:B------:R-:W-:Y:S01]  /*06e0*/  VIADD R5, R5, 0x400 ;  /* 0x0000040005057836 */ /* 0x000fe20000000000 */
[----:B--2--5:R-:W-:-:S04]  /*06f0*/  IADD3 R0, PT, PT, R4, R9, R0 ;  /* 0x0000000904007210 */ /* 0x024fc80007ffe000 */
[----:B---3--:R-:W-:-:S07]  /*0700*/  IADD3 R0, PT, PT, R10, R11, R0 ;  /* 0x0000000b0a007210 */ /* 0x008fce0007ffe000 */
.L_x_404:
[----:B------:R-:W-:Y:S05]  /*0710*/  BSYNC.RECONVERGENT B2 ;  /* 0x0000000000027941 */ /* 0x000fea0003800200 */
.L_x_403:
[----:B------:R-:W-:Y:S05]  /*0720*/  @!P1 BRA `(.L_x_397) ;  /* 0x0000000000309947 */ /* 0x000fea0003800000 */
[----:B------:R-:W0:Y:S02]  /*0730*/  LDC.64 R6, c[0x0][0x380] ;  /* 0x0000e000ff067b82 */ /* 0x000e240000000a00 */
[----:B0-----:R-:W-:-:S04]  /*0740*/  IMAD.WIDE.U32 R4, R5, 0x4, R6 ;  /* 0x0000000405047825 */ /* 0x001fc800078e0006 */
[----:B------:R-:W-:Y:S02]  /*0750*/  IMAD.MOV R6, RZ, RZ, -R8 ;  /* 0x000000ffff067224 */ /* 0x000fe400078e0a08 */
[----:B------:R-:W-:-:S07]  /*0760*/  IMAD.MOV.U32 R7, RZ, RZ, R5 ;  /* 0x000000ffff077224 */ /* 0x000fce00078e0005 */
.L_x_405:
[----:B------:R-:W-:-:S06]  /*0770*/  IMAD.MOV.U32 R5, RZ, RZ, R7 ;  /* 0x000000ffff057224 */ /* 0x000fcc00078e0007 */
[----:B------:R0:W2:Y:S01]  /*0780*/  LDG.E R5, desc[UR6][R4.64] ;  /* 0x0000000604057981 */ /* 0x0000a2000c1e1900 */
[----:B------:R-:W-:-:S05]  /*0790*/  VIADD R6, R6, 0x1 ;  /* 0x0000000106067836 */ /* 0x000fca0000000000 */
[----:B------:R-:W-:Y:S02]  /*07a0*/  ISETP.NE.AND P0, PT, R6, RZ, PT ;  /* 0x000000ff0600720c */ /* 0x000fe40003f05270 */
[----:B0-----:R-:W-:-:S05]  /*07b0*/  IADD3 R4, P1, PT, R4, 0x400, RZ ;  /* 0x0000040004047810 */ /* 0x001fca0007f3e0ff */
[----:B------:R-:W-:Y:S02]  /*07c0*/  IMAD.X R7, RZ, RZ, R7, P1 ;  /* 0x000000ffff077224 */ /* 0x000fe400008e0607 */
[----:B--2--5:R-:W-:-:S04]  /*07d0*/  IMAD.IADD R0, R5, 0x1, R0 ;  /* 0x0000000105007824 */ /* 0x024fc800078e0200 */
[----:B------:R-:W-:Y:S05]  /*07e0*/  @P0 BRA `(.L_x_405) ;  /* 0xfffffffc00e00947 */ /* 0x000fea000383ffff */
.L_x_397:
[----:B------:R-:W-:Y:S05]  /*07f0*/  BSYNC.RECONVERGENT B1 ;  /* 0x0000000000017941 */ /* 0x000fea0003800200 */
.L_x_396:
[----:B------:R-:W-:-:S13]  /*0800*/  ISETP.GE.U32.AND P0, PT, R2, 0x100, PT ;  /* 0x000001000200780c */ /* 0x000fda0003f06070 */
        /* <DEDUP_REMOVED lines=38> */
[----:B-1----:R-:W1:Y:S01]  /*0a70*/  LDS.64 R2, [UR4+0x20] ;  /* 0x00002004ff027984 */ /* 0x002e620008000a00 */
[----:B0-----:R-:W-:-:S04]  /*0a80*/  IADD3 R0, PT, PT, R4, R0, R9 ;  /* 0x0000000004007210 */ /* 0x001fc80007ffe009 */
[----:B------:R-:W-:-:S04]  /*0a90*/  IADD3 R0, PT, PT, R6, R0, R5 ;  /* 0x0000000006007210 */ /* 0x000fc80007ffe005 */
[----:B-1----:R-:W-:-:S05]  /*0aa0*/  IADD3 R0, PT, PT, R2, R0, R7 ;  /* 0x0000000002007210 */ /* 0x002fca0007ffe007 */
[----:B------:R-:W-:Y:S01]  /*0ab0*/  IMAD.IADD R9, R0, 0x1, R3 ;  /* 0x0000000100097824 */ /* 0x000fe200078e0203 */
[----:B------:R-:W-:Y:S06]  /*0ac0*/  BRA `(.L_x_407) ;  /* 0x0000001400207947 */ /* 0x000fec0003800000 */
.L_x_406:
[----:B------:R-:W-:Y:S01]  /*0ad0*/  LOP3.LUT R4, R3, 0x3e0, RZ, 0xc0, !PT ;  /* 0x000003e003047812 */ /* 0x000fe200078ec0ff */
[----:B------:R-:W1:Y:S03]  /*0ae0*/  S2R R10, SR_LANEID ;  /* 0x00000000000a7919 */ /* 0x000e660000000000 */
[----:B0-----:R-:W-:Y:S01]  /*0af0*/  LOP3.LUT R7, RZ, R4, RZ, 0x33, !PT ;  /* 0x00000004ff077212 */ /* 0x001fe200078e33ff */
[----:B------:R-:W-:-:S04]  /*0b00*/  VIADD R5, R4, 0x20 ;  /* 0x0000002004057836 */ /* 0x000fc80000000000 */
[----:B------:R-:W-:Y:S01]  /*0b10*/  IMAD.IADD R7, R7, 0x1, R2 ;  /* 0x0000000107077824 */ /* 0x000fe200078e0202 */
[----:B------:R-:W-:-:S04]  /*0b20*/  ISETP.GT.U32.AND P0, PT, R5, R2, PT ;  /* 0x000000020500720c */ /* 0x000fc80003f04070 */
        /* <DEDUP_REMOVED lines=40> */
[----:B------:R-:W-:Y:S01]  /*0db0*/  ISETP.GT.U32.AND P3, PT, R2, 0x80, PT ;  /* 0x000000800200780c */ /* 0x000fe20003f64070 */
[----:B-1----:R-:W-:-:S09]  /*0dc0*/  ULEA UR4, UR5, UR4, 0x18 ;  /* 0x0000000405047291 */ /* 0x002fd2000f8ec0ff */
[----:B------:R-:W1:Y:S04]  /*0dd0*/  LDS.128 R4, [UR4+0x10] ;  /* 0x00001004ff047984 */ /* 0x000e680008000c00 */
[----:B------:R-:W2:Y:S04]  /*0de0*/  LDS R0, [UR4+0xc] ;  /* 0x00000c04ff007984 */ /* 0x000ea80008000800 */
[----:B------:R-:W3:Y:S01]  /*0df0*/  LDS.64 R10, [UR4+0x20] ;  /* 0x00002004ff0a7984 */ /* 0x000ee20008000a00 */
[----:B-1----:R-:W-:Y:S02]  /*0e00*/  SEL R4, R4, RZ, P2 ;  /* 0x000000ff04047207 */ /* 0x002fe40001000000 */
[----:B------:R-:W-:-:S02]  /*0e10*/  ISETP.GT.U32.AND P2, PT, R2, 0x60, PT ;  /* 0x000000600200780c */ /* 0x000fc40003f44070 */
[----:B--2---:R-:W-:Y:S02]  /*0e20*/  SEL R0, R0, RZ, P1 ;  /* 0x000000ff00007207 */ /* 0x004fe40000800000 */
        /* <DEDUP_REMOVED lines=8> */
[----:B---3--:R-:W-:Y:S02]  /*0eb0*/  SEL R10, R10, RZ, P2 ;  /* 0x000000ff0a0a7207 */ /* 0x008fe40001000000 */
[----:B------:R-:W-:Y:S02]  /*0ec0*/  SEL R11, R11, RZ, P3 ;  /* 0x000000ff0b0b7207 */ /* 0x000fe40001800000 */
[----:B------:R-:W-:-:S05]  /*0ed0*/  IADD3 R0, PT, PT, R10, R0, R7 ;  /* 0x000000000a007210 */ /* 0x000fca0007ffe007 */
[----:B0-----:R-:W-:Y:S01]  /*0ee0*/  IMAD.IADD R9, R0, 0x1, R11 ;  /* 0x0000000100097824 */ /* 0x001fe200078e020b */
[----:B------:R-:W-:Y:S06]  /*0ef0*/  BRA `(.L_x_407) ;  /* 0x0000001000147947 */ /* 0x000fec0003800000 */
.L_x_393:
[----:B------:R-:W0:Y:S01]  /*0f00*/  S2R R0, SR_TID.X ;  /* 0x0000000000007919 */ /* 0x000e220000002100 */
[----:B------:R-:W1:Y:S02]  /*0f10*/  LDCU.64 UR4, c[0x0][0x380] ;  /* 0x00007000ff0477ac */ /* 0x000e640008000a00 */
[----:B-1----:R-:W-:Y:S02]  /*0f20*/  IMAD.U32 R12, RZ, RZ, UR4 ;  /* 0x00000004ff0c7e24 */ /* 0x002fe4000f8e00ff */
[----:B------:R-:W-:Y:S02]  /*0f30*/  IMAD.U32 R13, RZ, RZ, UR5 ;  /* 0x00000005ff0d7e24 */ /* 0x000fe4000f8e00ff */
        /* <DEDUP_REMOVED lines=17> */
[----:B------:R-:W-:Y:S01]  /*1050*/  UMOV UR4, 0x1000 ;  /* 0x0000100000047882 */ /* 0x000fe20000000000 */
[----:B--2---:R-:W-:-:S04]  /*1060*/  IADD3 R3, PT, PT, R7, R6, R3 ;  /* 0x0000000607037210 */ /* 0x004fc80007ffe003 */
[----:B---3--:R-:W-:-:S04]  /*1070*/  IADD3 R3, PT, PT, R9, R8, R3 ;  /* 0x0000000809037210 */ /* 0x008fc80007ffe003 */
[----:B----4-:R-:W-:-:S04]  /*1080*/  IADD3 R3, PT, PT, R11, R10, R3 ;  /* 0x0000000a0b037210 */ /* 0x010fc80007ffe003 */
[----:B-----5:R-:W-:-:S04]  /*1090*/  IADD3 R3, PT, PT, R15, R14, R3 ;  /* 0x0000000e0f037210 */ /* 0x020fc80007ffe003 */
[----:B------:R-:W-:Y:S01]  /*10a0*/  IADD3 R16, PT, PT, R17, R16, R3 ;  /* 0x0000001011107210 */ /* 0x000fe20007ffe003 */
[----:B------:R-:W-:-:S05]  /*10b0*/  VIADD R3, R2, 0xfffff000 ;  /* 0xfffff00002037836 */ /* 0x000fca0000000000 */
[----:B------:R-:W-:Y:S02]  /*10c0*/  ISETP.GE.U32.AND P0, PT, R3, 0x1000, PT ;  /* 0x000010000300780c */ /* 0x000fe40003f06070 */
[----:B------:R-:W-:-:S04]  /*10d0*/  IADD3 R16, PT, PT, R19, R18, R16 ;  /* 0x0000001213107210 */ /* 0x000fc80007ffe010 */
[----:B------:R-:W-:-:S05]  /*10e0*/  IADD3 R21, PT, PT, R21, R20, R16 ;  /* 0x0000001415157210 */ /* 0x000fca0007ffe010 */
[----:B------:R-:W-:Y:S02]  /*10f0*/  IMAD.IADD R7, R22, 0x1, R21 ;  /* 0x0000000116077824 */ /* 0x000fe400078e0215 */
[----:B------:R-:W-:Y:S05]  /*1100*/  @!P0 BRA `(.L_x_408) ;  /* 0x00000000008c8947 */ /* 0x000fea0003800000 */
[----:B------:R-:W0:Y:S01]  /*1110*/  LDC R2, c[0x0][0x390] ;  /* 0x0000e400ff027b82 */ /* 0x000e220000000800 */
[----:B------:R-:W-:-:S07]  /*1120*/  UMOV UR4, 0x1000 ;  /* 0x0000100000047882 */ /* 0x000fce0000000000 */
[----:B------:R-:W1:Y:S02]  /*1130*/  LDC.64 R12, c[0x0][0x380] ;  /* 0x0000e000ff0c7b82 */ /* 0x000e640000000a00 */
.L_x_410:
[----:B------:R-:W-:-:S04]  /*1140*/  VIADD R5, R0, UR4 ;  /* 0x0000000400057c36 */ /* 0x000fc80008000000 */
        /* <DEDUP_REMOVED lines=17> */
[----:B--2---:R-:W-:Y:S01]  /*1260*/  IADD3 R16, PT, PT, R18, R16, R7 ;  /* 0x0000001012107210 */ /* 0x004fe20007ffe007 */
[----:B0-----:R-:W-:-:S05]  /*1270*/  VIADD R7, R2, -UR4 ;  /* 0x8000000402077c36 */ /* 0x001fca0008000000 */
[----:B------:R-:W-:Y:S02]  /*1280*/  ISETP.GE.U32.AND P0, PT, R7, 0x1000, PT ;  /* 0x000010000700780c */ /* 0x000fe40003f06070 */
        /* <DEDUP_REMOVED lines=8> */
[----:B------:R-:W-:-:S06]  /*1310*/  UIADD3 UR4, UPT, UPT, UR4, 0x1000, URZ ;  /* 0x0000100004047890 */ /* 0x000fcc000fffe0ff */
[----:B------:R-:W-:-:S13]  /*1320*/  ISETP.LT.U32.AND P0, PT, R3, UR4, PT ;  /* 0x0000000403007c0c */ /* 0x000fda000bf01070 */
[----:B------:R-:W-:Y:S05]  /*1330*/  @!P0 BRA `(.L_x_410) ;  /* 0xfffffffc00808947 */ /* 0x000fea000383ffff */
.L_x_408:
[----:B------:R-:W-:Y:S01]  /*1340*/  VIADD R3, R2, -UR4 ;  /* 0x8000000402037c36 */ /* 0x000fe20008000000 */
[----:B------:R-:W-:Y:S04]  /*1350*/  BSSY.RECONVERGENT B1, `(.L_x_409) ;  /* 0x0000095000017945 */ /* 0x000fe80003800200 */
[----:B------:R-:W-:-:S04]  /*1360*/  ISETP.GE.AND P0, PT, R0, R3, PT ;  /* 0x000000030000720c */ /* 0x000fc80003f06270 */
[----:B------:R-:W-:-:S13]  /*1370*/  ISETP.LE.U32.OR P0, PT, R2, UR4, P0 ;  /* 0x0000000402007c0c */ /* 0x000fda0008703470 */
[----:B------:R-:W-:Y:S05]  /*1380*/  @P0 BRA `(.L_x_411) ;  /* 0x0000000800440947 */ /* 0x000fea0003800000 */
[----:B------:R-:W-:Y:S01]  /*1390*/  LOP3.LUT R3, RZ, R0, RZ, 0x33, !PT ;  /* 0x00000000ff037212 */ /* 0x000fe200078e33ff */
[----:B------:R-:W-:Y:S01]  /*13a0*/  BSSY.RECONVERGENT B2, `(.L_x_412) ;  /* 0x000004a000027945 */ /* 0x000fe20003800200 */
[----:B------:R-:W-:Y:S02]  /*13b0*/  IMAD.MOV.U32 R5, RZ, RZ, R0 ;  /* 0x000000ffff057224 */ /* 0x000fe400078e0000 */
[----:B------:R-:W-:-:S04]  /*13c0*/  IADD3 R3, PT, PT, R2, -UR4, R3 ;  /* 0x8000000402037c10 */ /* 0x000fc8000fffe003 */
[C---:B------:R-:W-:Y:S02]  /*13d0*/  ISETP.GE.U32.AND P0, PT, R3.reuse, 0xf00, PT ;  /* 0x00000f000300780c */ /* 0x040fe40003f06070 */
[----:B------:R-:W-:-:S04]  /*13e0*/  LEA.HI R3, R3, 0x1, RZ, 0x18 ;  /* 0x0000000103037811 */ /* 0x000fc800078fc0ff */
[----:B------:R-:W-:-:S07]  /*13f0*/  LOP3.LUT R4, R3, 0xf, RZ, 0xc0, !PT ;  /* 0x0000000f03047812 */ /* 0x000fce00078ec0ff */
[----:B------:R-:W-:Y:S05]  /*1400*/  @!P0 BRA `(.L_x_413) ;  /* 0x00000004000c8947 */ /* 0x000fea0003800000 */
[----:B------:R-:W-:Y:S01]  /*1410*/  LOP3.LUT R6, R3, 0x1fffff0, RZ, 0xc0, !PT ;  /* 0x01fffff003067812 */ /* 0x000fe200078ec0ff */
[----:B------:R-:W-:Y:S01]  /*1420*/  BSSY.RECONVERGENT B3, `(.L_x_414) ;  /* 0x0000040000037945 */ /* 0x000fe20003800200 */
[C---:B------:R-:W-:Y:S01]  /*1430*/  LOP3.LUT R5, R0.reuse, 0x800, RZ, 0xfc, !PT ;  /* 0x0000080000057812 */ /* 0x040fe200078efcff */
[----:B------:R-:W-:Y:S02]  /*1440*/  VIADD R2, R0, UR4 ;  /* 0x0000000400027c36 */ /* 0x000fe40008000000 */
[----:B------:R-:W-:-:S07]  /*1450*/  IMAD.MOV R6, RZ, RZ, -R6 ;  /* 0x000000ffff067224 */ /* 0x000fce00078e0a06 */
.L_x_415:
[----:B------:R-:W-:-:S04]  /*1460*/  IMAD.WIDE.U32 R26, R2, 0x4, R12 ;  /* 0x00000004021a7825 */ /* 0x000fc800078e000c */
[C---:B------:R-:W-:Y:S02]  /*1470*/  VIADD R9, R2.reuse, 0x100 ;  /* 0x0000010002097836 */ /* 0x040fe40000000000 */
[----:B------:R-:W-:Y:S01]  /*1480*/  VIADD R15, R2, 0x400 ;  /* 0x00000400020f7836 */ /* 0x000fe20000000000 */
[----:B------:R0:W2:Y:S01]  /*1490*/  LDG.E R26, desc[UR6][R26.64] ;  /* 0x000000061a1a7981 */ /* 0x0000a2000c1e1900 */
[----:B------:R-:W-:-:S04]  /*14a0*/  IMAD.WIDE.U32 R8, R9, 0x4, R12 ;  /* 0x0000000409087825 */ /* 0x000fc800078e000c */
[C---:B------:R-:W-:Y:S01]  /*14b0*/  VIADD R17, R2.reuse, 0x200 ;  /* 0x0000020002117836 */ /* 0x040fe20000000000 */
[----:B------:R1:W2:Y:S01]  /*14c0*/  LDG.E R25, desc[UR6][R8.64] ;  /* 0x0000000608197981 */ /* 0x0002a2000c1e1900 */
[C---:B------:R-:W-:Y:S02]  /*14d0*/  VIADD R11, R2.reuse, 0x300 ;  /* 0x00000300020b7836 */ /* 0x040fe40000000000 */
[----:B0-----:R-:W-:Y:S02]  /*14e0*/  VIADD R27, R2, 0x700 ;  /* 0x00000700021b7836 */ /* 0x001fe40000000000 */
[----:B------:R-:W-:-:S04]  /*14f0*/  IMAD.WIDE.U32 R14, R15, 0x4, R12 ;  /* 0x000000040f0e7825 */ /* 0x000fc800078e000c */
[--C-:B------:R-:W-:Y:S01]  /*1500*/  IMAD.WIDE.U32 R16, R17, 0x4, R12.reuse ;  /* 0x0000000411107825 */ /* 0x100fe200078e000c */
[----:B------:R0:W3:Y:S03]  /*1510*/  LDG.E R22, desc[UR6][R14.64] ;  /* 0x000000060e167981 */ /* 0x0000e6000c1e1900 */
[----:B------:R-:W-:Y:S01]  /*1520*/  VIADD R29, R2, 0x500 ;  /* 0x00000500021d7836 */ /* 0x000fe20000000000 */
[----:B------:R-:W4:Y:S01]  /*1530*/  LDG.E R24, desc[UR6][R16.64] ;  /* 0x0000000610187981 */ /* 0x000f22000c1e1900 */
[----:B------:R-:W-:-:S04]  /*1540*/  IMAD.WIDE.U32 R10, R11, 0x4, R12 ;  /* 0x000000040b0a7825 */ /* 0x000fc800078e000c */
[--C-:B-1----:R-:W-:Y:S01]  /*1550*/  IMAD.WIDE.U32 R8, R27, 0x4, R12.reuse ;  /* 0x000000041b087825 */ /* 0x102fe200078e000c */
[----:B------:R-:W4:Y:S03]  /*1560*/  LDG.E R23, desc[UR6][R10.64] ;  /* 0x000000060a177981 */ /* 0x000f26000c1e1900 */
[----:B------:R-:W-:Y:S02]  /*1570*/  VIADD R27, R2, 0x900 ;  /* 0x00000900021b7836 */ /* 0x000fe40000000000 */
[----:B------:R-:W-:-:S04]  /*1580*/  IMAD.WIDE.U32 R28, R29, 0x4, R12 ;  /* 0x000000041d1c7825 */ /* 0x000fc800078e000c */
[C---:B------:R-:W-:Y:S01]  /*1590*/  VIADD R19, R2.reuse, 0x600 ;  /* 0x0000060002137836 */ /* 0x040fe20000000000 */
[----:B------:R1:W5:Y:S01]  /*15a0*/  LDG.E R11, desc[UR6][R8.64] ;  /* 0x00000006080b7981 */ /* 0x000362000c1e1900 */
[C---:B0-----:R-:W-:Y:S02]  /*15b0*/  VIADD R15, R2.reuse, 0xa00 ;  /* 0x00000a00020f7836 */ /* 0x041fe40000000000 */
[----:B------:R-:W-:Y:S01]  /*15c0*/  VIADD R20, R2, 0x800 ;  /* 0x0000080002147836 */ /* 0x000fe20000000000 */
[----:B------:R0:W3:Y:S01]  /*15d0*/  LDG.E R21, desc[UR6][R28.64] ;  /* 0x000000061c157981 */ /* 0x0000e2000c1e1900 */
[----:B------:R-:W-:-:S04]  /*15e0*/  IMAD.WIDE.U32 R18, R19, 0x4, R12 ;  /* 0x0000000413127825 */ /* 0x000fc800078e000c */
[----:B-1----:R-:W-:-:S04]  /*15f0*/  IMAD.WIDE.U32 R8, R27, 0x4, R12 ;  /* 0x000000041b087825 */ /* 0x002fc800078e000c */
[--C-:B------:R-:W-:Y:S02]  /*1600*/  IMAD.WIDE.U32 R14, R15, 0x4, R12.reuse ;  /* 0x000000040f0e7825 */ /* 0x100fe400078e000c */
[----:B------:R-:W5:Y:S02]  /*1610*/  LDG.E R9, desc[UR6][R8.64] ;  /* 0x0000000608097981 */ /* 0x000f64000c1e1900 */
[--C-:B------:R-:W-:Y:S02]  /*1620*/  IMAD.WIDE.U32 R16, R20, 0x4, R12.reuse ;  /* 0x0000000414107825 */ /* 0x100fe400078e000c */
[----:B------:R1:W5:Y:S02]  /*1630*/  LDG.E R20, desc[UR6][R18.64] ;  /* 0x0000000612147981 */ /* 0x000364000c1e1900 */
[C---:B0-----:R-:W-:Y:S02]  /*1640*/  VIADD R29, R2.reuse, 0xb00 ;  /* 0x00000b00021d7836 */ /* 0x041fe40000000000 */
[----:B------:R-:W-:Y:S01]  /*1650*/  VIADD R27, R2, 0xc00 ;  /* 0x00000c00021b7836 */ /* 0x000fe20000000000 */
[----:B------:R0:W5:Y:S01]  /*1660*/  LDG.E R10, desc[UR6][R16.64] ;  /* 0x00000006100a7981 */ /* 0x000162000c1e1900 */
[----:B------:R-:W-:-:S03]  /*1670*/  IMAD.WIDE.U32 R28, R29, 0x4, R12 ;  /* 0x000000041d1c7825 */ /* 0x000fc600078e000c */
[----:B------:R0:W5:Y:S01]  /*1680*/  LDG.E R8, desc[UR6][R14.64] ;  /* 0x000000060e087981 */ /* 0x000162000c1e1900 */
[C---:B-1----:R-:W-:Y:S02]  /*1690*/  VIADD R19, R2.reuse, 0xe00 ;  /* 0x00000e0002137836 */ /* 0x042fe40000000000 */
[C---:B------:R-:W-:Y:S02]  /*16a0*/  VIADD R18, R2.reuse, 0xf00 ;  /* 0x00000f0002127836 */ /* 0x040fe40000000000 */
[----:B0-----:R-:W-:Y:S02]  /*16b0*/  IMAD.WIDE.U32 R16, R27, 0x4, R12 ;  /* 0x000000041b107825 */ /* 0x001fe400078e000c */
[----:B------:R-:W5:Y:S02]  /*16c0*/  LDG.E R27, desc[UR6][R28.64] ;  /* 0x000000061c1b7981 */ /* 0x000f64000c1e1900 */
[----:B------:R-:W-:-:S04]  /*16d0*/  VIADD R15, R2, 0xd00 ;  /* 0x00000d00020f7836 */ /* 0x000fc80000000000 */
[--C-:B------:R-:W-:Y:S01]  /*16e0*/  IMAD.WIDE.U32 R14, R15, 0x4, R12.reuse ;  /* 0x000000040f0e7825 */ /* 0x100fe200078e000c */
[----:B------:R0:W5:Y:S05]  /*16f0*/  LDG.E R28, desc[UR6][R16.64] ;  /* 0x00000006101c7981 */ /* 0x00016a000c1e1900 */
[----:B------:R-:W5:Y:S01]  /*1700*/  LDG.E R15, desc[UR6][R14.64] ;  /* 0x000000060e0f7981 */ /* 0x000f62000c1e1900 */
[----:B0-----:R-:W-:-:S04]  /*1710*/  IMAD.WIDE.U32 R16, R19, 0x4, R12 ;  /* 0x0000000413107825 */ /* 0x001fc800078e000c */
[----:B------:R-:W-:Y:S02]  /*1720*/  IMAD.WIDE.U32 R18, R18, 0x4, R12 ;  /* 0x0000000412127825 */ /* 0x000fe400078e000c */
[----:B------:R-:W5:Y:S04]  /*1730*/  LDG.E R16, desc[UR6][R16.64] ;  /* 0x0000000610107981 */ /* 0x000f68000c1e1900 */
[----:B------:R-:W5:Y:S01]  /*1740*/  LDG.E R19, desc[UR6][R18.64] ;  /* 0x0000000612137981 */ /* 0x000f62000c1e1900 */
[----:B------:R-:W-:-:S05]  /*1750*/  VIADD R6, R6, 0x10 ;  /* 0x0000001006067836 */ /* 0x000fca0000000000 */
[----:B------:R-:W-:Y:S01]  /*1760*/  ISETP.NE.AND P0, PT, R6, RZ, PT ;  /* 0x000000ff0600720c */ /* 0x000fe20003f05270 */
[----:B------:R-:W-:Y:S02]  /*1770*/  VIADD R5, R5, 0x1000 ;  /* 0x0000100005057836 */ /* 0x000fe40000000000 */
[----:B------:R-:W-:Y:S01]  /*1780*/  VIADD R2, R2, 0x1000 ;  /* 0x0000100002027836 */ /* 0x000fe20000000000 */
[----:B--2---:R-:W-:-:S04]  /*1790*/  IADD3 R25, PT, PT, R25, R26, R7 ;  /* 0x0000001a19197210 */ /* 0x004fc80007ffe007 */
[----:B----4-:R-:W-:-:S04]  /*17a0*/  IADD3 R23, PT, PT, R23, R24, R25 ;  /* 0x0000001817177210 */ /* 0x010fc80007ffe019 */
[----:B---3--:R-:W-:-:S04]  /*17b0*/  IADD3 R21, PT, PT, R21, R22, R23 ;  /* 0x0000001615157210 */ /* 0x008fc80007ffe017 */
[----:B-----5:R-:W-:-:S04]  /*17c0*/  IADD3 R11, PT, PT, R11, R20, R21 ;  /* 0x000000140b0b7210 */ /* 0x020fc80007ffe015 */
[----:B------:R-:W-:-:S04]  /*17d0*/  IADD3 R9, PT, PT, R9, R10, R11 ;  /* 0x0000000a09097210 */ /* 0x000fc80007ffe00b */
[----:B------:R-:W-:-:S04]  /*17e0*/  IADD3 R8, PT, PT, R27, R8, R9 ;  /* 0x000000081b087210 */ /* 0x000fc80007ffe009 */
[----:B------:R-:W-:-:S04]  /*17f0*/  IADD3 R8, PT, PT, R15, R28, R8 ;  /* 0x0000001c0f087210 */ /* 0x000fc80007ffe008 */
[----:B------:R-:W-:Y:S01]  /*1800*/  IADD3 R7, PT, PT, R19, R16, R8 ;  /* 0x0000001013077210 */ /* 0x000fe20007ffe008 */
[----:B------:R-:W-:Y:S06]  /*1810*/  @P0 BRA `(.L_x_415) ;  /* 0xfffffffc00100947 */ /* 0x000fec000383ffff */
[----:B------:R-:W-:Y:S05]  /*1820*/  BSYNC.RECONVERGENT B3 ;  /* 0x0000000000037941 */ /* 0x000fea0003800200 */
.L_x_414:
[----:B------:R-:W-:-:S07]  /*1830*/  VIADD R5, R5, 0xfffff800 ;  /* 0xfffff80005057836 */ /* 0x000fce0000000000 */
.L_x_413:
[----:B------:R-:W-:Y:S05]  /*1840*/  BSYNC.RECONVERGENT B2 ;  /* 0x0000000000027941 */ /* 0x000fea0003800200 */
.L_x_412:
[----:B------:R-:W-:-:S13]  /*1850*/  ISETP.NE.AND P0, PT, R4, RZ, PT ;  /* 0x000000ff0400720c */ /* 0x000fda0003f05270 */
[----:B------:R-:W-:Y:S05]  /*1860*/  @!P0 BRA `(.L_x_411) ;  /* 0x00000004000c8947 */ /* 0x000fea0003800000 */
[----:B------:R-:W-:Y:S01]  /*1870*/  ISETP.GE.U32.AND P0, PT, R4, 0x8, PT ;  /* 0x000000080400780c */ /* 0x000fe20003f06070 */
[----:B------:R-:W-:Y:S01]  /*1880*/  BSSY.RECONVERGENT B2, `(.L_x_416) ;  /* 0x0000021000027945 */ /* 0x000fe20003800200 */
[----:B------:R-:W-:-:S04]  /*1890*/  LOP3.LUT R24, R3, 0x7, RZ, 0xc0, !PT ;  /* 0x0000000703187812 */ /* 0x000fc800078ec0ff */
[----:B------:R-:W-:-:S07]  /*18a0*/  ISETP.NE.AND P1, PT, R24, RZ, PT ;  /* 0x000000ff1800720c */ /* 0x000fce0003f25270 */
[----:B------:R-:W-:Y:S06]  /*18b0*/  @!P0 BRA `(.L_x_417) ;  /* 0x0000000000748947 */ /* 0x000fec0003800000 */
[----:B------:R-:W-:-:S04]  /*18c0*/  VIADD R9, R5, UR4 ;  /* 0x0000000405097c36 */ /* 0x000fc80008000000 */
[C---:B------:R-:W-:Y:S02]  /*18d0*/  VIADD R21, R9.reuse, 0x100 ;  /* 0x0000010009157836 */ /* 0x040fe40000000000 */
[C---:B------:R-:W-:Y:S02]  /*18e0*/  VIADD R11, R9.reuse, 0x300 ;  /* 0x00000300090b7836 */ /* 0x040fe40000000000 */
[C---:B------:R-:W-:Y:S02]  /*18f0*/  VIADD R23, R9.reuse, 0x200 ;  /* 0x0000020009177836 */ /* 0x040fe40000000000 */
[----:B------:R-:W-:-:S04]  /*1900*/  IMAD.WIDE.U32 R16, R9, 0x4, R12 ;  /* 0x0000000409107825 */ /* 0x000fc800078e000c */
[--C-:B------:R-:W-:Y:S01]  /*1910*/  IMAD.WIDE.U32 R20, R21, 0x4, R12.reuse ;  /* 0x0000000415147825 */ /* 0x100fe200078e000c */
[----:B------:R0:W2:Y:S03]  /*1920*/  LDG.E R2, desc[UR6][R16.64] ;  /* 0x0000000610027981 */ /* 0x0000a6000c1e1900 */
[C---:B------:R-:W-:Y:S01]  /*1930*/  VIADD R15, R9.reuse, 0x400 ;  /* 0x00000400090f7836 */ /* 0x040fe20000000000 */
[----:B------:R-:W2:Y:S01]  /*1940*/  LDG.E R4, desc[UR6][R20.64] ;  /* 0x0000000614047981 */ /* 0x000ea2000c1e1900 */
[----:B------:R-:W-:Y:S02]  /*1950*/  VIADD R19, R9, 0x500 ;  /* 0x0000050009137836 */ /* 0x000fe40000000000 */
[----:B------:R-:W-:-:S04]  /*1960*/  IMAD.WIDE.U32 R10, R11, 0x4, R12 ;  /* 0x000000040b0a7825 */ /* 0x000fc800078e000c */
[--C-:B------:R-:W-:Y:S02]  /*1970*/  IMAD.WIDE.U32 R22, R23, 0x4, R12.reuse ;  /* 0x0000000417167825 */ /* 0x100fe400078e000c */
[----:B------:R-:W3:Y:S02]  /*1980*/  LDG.E R10, desc[UR6][R10.64] ;  /* 0x000000060a0a7981 */ /* 0x000ee4000c1e1900 */
[C---:B------:R-:W-:Y:S02]  /*1990*/  VIADD R25, R9.reuse, 0x600 ;  /* 0x0000060009197836 */ /* 0x040fe40000000000 */
[----:B------:R-:W-:Y:S01]  /*19a0*/  VIADD R27, R9, 0x700 ;  /* 0x00000700091b7836 */ /* 0x000fe20000000000 */
[----:B------:R-:W3:Y:S01]  /*19b0*/  LDG.E R6, desc[UR6][R22.64] ;  /* 0x0000000616067981 */ /* 0x000ee2000c1e1900 */
[----:B------:R-:W-:-:S04]  /*19c0*/  IMAD.WIDE.U32 R14, R15, 0x4, R12 ;  /* 0x000000040f0e7825 */ /* 0x000fc800078e000c */
[--C-:B------:R-:W-:Y:S02]  /*19d0*/  IMAD.WIDE.U32 R8, R19, 0x4, R12.reuse ;  /* 0x0000000413087825 */ /* 0x100fe400078e000c */
[----:B------:R-:W4:Y:S02]  /*19e0*/  LDG.E R15, desc[UR6][R14.64] ;  /* 0x000000060e0f7981 */ /* 0x000f24000c1e1900 */
[--C-:B------:R-:W-:Y:S02]  /*19f0*/  IMAD.WIDE.U32 R18, R25, 0x4, R12.reuse ;  /* 0x0000000419127825 */ /* 0x100fe400078e000c */
[----:B------:R-:W4:Y:S02]  /*1a00*/  LDG.E R8, desc[UR6][R8.64] ;  /* 0x0000000608087981 */ /* 0x000f24000c1e1900 */
[----:B0-----:R-:W-:Y:S02]  /*1a10*/  IMAD.WIDE.U32 R16, R27, 0x4, R12 ;  /* 0x000000041b107825 */ /* 0x001fe400078e000c */
[----:B------:R-:W5:Y:S04]  /*1a20*/  LDG.E R19, desc[UR6][R18.64] ;  /* 0x0000000612137981 */ /* 0x000f68000c1e1900 */
[----:B------:R-:W5:Y:S01]  /*1a30*/  LDG.E R16, desc[UR6][R16.64] ;  /* 0x0000000610107981 */ /* 0x000f62000c1e1900 */
[----:B------:R-:W-:Y:S01]  /*1a40*/  VIADD R5, R5, 0x800 ;  /* 0x0000080005057836 */ /* 0x000fe20000000000 */
[----:B--2---:R-:W-:-:S04]  /*1a50*/  IADD3 R7, PT, PT, R4, R2, R7 ;  /* 0x0000000204077210 */ /* 0x004fc80007ffe007 */
[----:B---3--:R-:W-:-:S04]  /*1a60*/  IADD3 R6, PT, PT, R10, R6, R7 ;  /* 0x000000060a067210 */ /* 0x008fc80007ffe007 */
[----:B----4-:R-:W-:-:S04]  /*1a70*/  IADD3 R6, PT, PT, R8, R15, R6 ;  /* 0x0000000f08067210 */ /* 0x010fc80007ffe006 */
[----:B-----5:R-:W-:-:S07]  /*1a80*/  IADD3 R7, PT, PT, R16, R19, R6 ;  /* 0x0000001310077210 */ /* 0x020fce0007ffe006 */
.L_x_417:
[----:B------:R-:W-:Y:S05]  /*1a90*/  BSYNC.RECONVERGENT B2 ;  /* 0x0000000000027941 */ /* 0x000fea0003800200 */
.L_x_416:
        /* <DEDUP_REMOVED lines=18> */
[----:B------:R-:W-:Y:S01]  /*1bc0*/  VIADD R5, R5, 0x400 ;  /* 0x0000040005057836 */ /* 0x000fe20000000000 */
[----:B--2---:R-:W-:-:S04]  /*1bd0*/  IADD3 R7, PT, PT, R8, R2, R7 ;  /* 0x0000000208077210 */ /* 0x004fc80007ffe007 */
[----:B---3--:R-:W-:-:S07]  /*1be0*/  IADD3 R7, PT, PT, R14, R10, R7 ;  /* 0x0000000a0e077210 */ /* 0x008fce0007ffe007 */
.L_x_419:
[----:B------:R-:W-:Y:S05]  /*1bf0*/  BSYNC.RECONVERGENT B2 ;  /* 0x0000000000027941 */ /* 0x000fea0003800200 */
.L_x_418:
[----:B------:R-:W-:Y:S05]  /*1c00*/  @!P1 BRA `(.L_x_411) ;  /* 0x0000000000249947 */ /* 0x000fea0003800000 */
[----:B------:R-:W-:Y:S02]  /*1c10*/  VIADD R5, R5, UR4 ;  /* 0x0000000405057c36 */ /* 0x000fe40008000000 */
[----:B------:R-:W-:-:S07]  /*1c20*/  IMAD.MOV R4, RZ, RZ, -R4 ;  /* 0x000000ffff047224 */ /* 0x000fce00078e0a04 */
.L_x_420:
[----:B------:R-:W-:-:S06]  /*1c30*/  IMAD.WIDE.U32 R2, R5, 0x4, R12 ;  /* 0x0000000405027825 */ /* 0x000fcc00078e000c */
[----:B------:R-:W2:Y:S01]  /*1c40*/  LDG.E R2, desc[UR6][R2.64] ;  /* 0x0000000602027981 */ /* 0x000ea2000c1e1900 */
[----:B------:R-:W-:Y:S02]  /*1c50*/  VIADD R4, R4, 0x1 ;  /* 0x0000000104047836 */ /* 0x000fe40000000000 */
[----:B------:R-:W-:-:S03]  /*1c60*/  VIADD R5, R5, 0x100 ;  /* 0x0000010005057836 */ /* 0x000fc60000000000 */
[----:B------:R-:W-:Y:S01]  /*1c70*/  ISETP.NE.AND P0, PT, R4, RZ, PT ;  /* 0x000000ff0400720c */ /* 0x000fe20003f05270 */
[----:B--2---:R-:W-:-:S12]  /*1c80*/  IMAD.IADD R7, R2, 0x1, R7 ;  /* 0x0000000102077824 */ /* 0x004fd800078e0207 */
[----:B------:R-:W-:Y:S05]  /*1c90*/  @P0 BRA `(.L_x_420) ;  /* 0xfffffffc00e40947 */ /* 0x000fea000383ffff */
.L_x_411:
[----:B------:R-:W-:Y:S05]  /*1ca0*/  BSYNC.RECONVERGENT B1 ;  /* 0x0000000000017941 */ /* 0x000fea0003800200 */
.L_x_409:
        /* <DEDUP_REMOVED lines=36> */
[----:B--2---:R-:W0:Y:S04]  /*1ef0*/  LDS.128 R4, [UR4+0x10] ;  /* 0x00001004ff047984 */ /* 0x004e280008000c00 */
[----:B------:R-:W1:Y:S01]  /*1f00*/  LDS.64 R2, [UR4+0x20] ;  /* 0x00002004ff027984 */ /* 0x000e620008000a00 */
[----:B0-----:R-:W-:-:S04]  /*1f10*/  IADD3 R0, PT, PT, R4, R0, R9 ;  /* 0x0000000004007210 */ /* 0x001fc80007ffe009 */
[----:B------:R-:W-:-:S04]  /*1f20*/  IADD3 R0, PT, PT, R6, R0, R5 ;  /* 0x0000000006007210 */ /* 0x000fc80007ffe005 */
[----:B-1----:R-:W-:-:S05]  /*1f30*/  IADD3 R0, PT, PT, R2, R0, R7 ;  /* 0x0000000002007210 */ /* 0x002fca0007ffe007 */
[----:B------:R-:W-:-:S07]  /*1f40*/  IMAD.IADD R9, R0, 0x1, R3 ;  /* 0x0000000100097824 */ /* 0x000fce00078e0203 */
.L_x_407:
[----:B------:R-:W-:Y:S05]  /*1f50*/  BSYNC.RECONVERGENT B0 ;  /* 0x0000000000007941 */ /* 0x000fea0003800200 */
.L_x_392:
[----:B------:R-:W-:Y:S05]  /*1f60*/  @P0 EXIT ;  /* 0x000000000000094d */ /* 0x000fea0003800000 */
[----:B-1----:R-:W1:Y:S01]  /*1f70*/  LDC.64 R2, c[0x0][0x388] ;  /* 0x0000e200ff027b82 */ /* 0x002e620000000a00 */
[----:B------:R-:W0:Y:S02]  /*1f80*/  LDCU UR4, c[0x0][0x398] ;  /* 0x00007300ff0477ac */ /* 0x000e240008000800 */
[----:B0-2---:R-:W-:-:S05]  /*1f90*/  VIADD R9, R9, UR4 ;  /* 0x0000000409097c36 */ /* 0x005fca0008000000 */
[----:B-1----:R-:W-:Y:S01]  /*1fa0*/  STG.E desc[UR6][R2.64], R9 ;  /* 0x0000000902007986 */ /* 0x002fe2000c101906 */
[----:B------:R-:W-:Y:S05]  /*1fb0*/  EXIT ;  /* 0x000000000000794d */ /* 0x000fea0003800000 */
.L_x_421:
        /* <DEDUP_REMOVED lines=12> */
.L_x_486:


//--------------------- .text._ZN3cub18CUB_300001_SM_10006detail8for_each13static_kernelINS2_12policy_hub_t12policy_500_tEmN6thrust24THRUST_300001_SM_1000_NS8cuda_cub20__uninitialized_fill7functorINS7_10device_ptrIiEEiEEEEvT0_T1_ --------------------------
	.section	.text._ZN3cub18CUB_300001_SM_10006detail8for_each13static_kernelINS2_12policy_hub_t12policy_500_tEmN6thrust24THRUST_300001_SM_1000_NS8cuda_cub20__uninitialized_fill7functorINS7_10device_ptrIiEEiEEEEvT0_T1_,"ax",@progbits
	.align	128
        .global         _ZN3cub18CUB_300001_SM_10006detail8for_each13static_kernelINS2_12policy_hub_t12policy_500_tEmN6thrust24THRUST_300001_SM_1000_NS8cuda_cub20__uninitialized_fill7functorINS7_10device_ptrIiEEiEEEEvT0_T1_
        .type           _ZN3cub18CUB_300001_SM_10006detail8for_each13static_kernelINS2_12policy_hub_t12policy_500_tEmN6thrust24THRUST_300001_SM_1000_NS8cuda_cub20__uninitialized_fill7functorINS7_10device_ptrIiEEiEEEEvT0_T1_,@function
        .size           _ZN3cub18CUB_300001_SM_10006detail8for_each13static_kernelINS2_12policy_hub_t12policy_500_tEmN6thrust24THRUST_300001_SM_1000_NS8cuda_cub20__uninitialized_fill7functorINS7_10device_ptrIiEEiEEEEvT0_T1_,(.L_x_487 - _ZN3cub18CUB_300001_SM_10006detail8for_each13static_kernelINS2_12policy_hub_t12policy_500_tEmN6thrust24THRUST_300001_SM_1000_NS8cuda_cub20__uninitialized_fill7functorINS7_10device_ptrIiEEiEEEEvT0_T1_)
        .other          _ZN3cub18CUB_300001_SM_10006detail8for_each13static_kernelINS2_12policy_hub_t12policy_500_tEmN6thrust24THRUST_300001_SM_1000_NS8cuda_cub20__uninitialized_fill7functorINS7_10device_ptrIiEEiEEEEvT0_T1_,@"STO_CUDA_ENTRY STV_DEFAULT"
_ZN3cub18CUB_300001_SM_10006detail8for_each13static_kernelINS2_12policy_hub_t12policy_500_tEmN6thrust24THRUST_300001_SM_1000_NS8cuda_cub20__uninitialized_fill7functorINS7_10device_ptrIiEEiEEEEvT0_T1_:
.text._ZN3cub18CUB_300001_SM_10006detail8for_each13static_kernelINS2_12policy_hub_t12policy_500_tEmN6thrust24THRUST_300001_SM_1000_NS8cuda_cub20__uninitialized_fill7functorINS7_10device_ptrIiEEiEEEEvT0_T1_:
[----:B------:R-:W-:Y:S08]  /*0000*/  LDC R1, c[0x0][0x37c] ;  /* 0x0000df00ff017b82 */ /* 0x000ff00000000800 */
[----:B------:R-:W0:Y:S01]  /*0010*/  S2UR UR4, SR_CTAID.X ;  /* 0x00000000000479c3 */ /* 0x000e220000002500 */
[----:B------:R-:W1:Y:S01]  /*0020*/  LDCU.64 UR6, c[0x0][0x380] ;  /* 0x00007000ff0677ac */ /* 0x000e620008000a00 */
[----:B------:R-:W2:Y:S01]  /*0030*/  LDCU.64 UR8, c[0x0][0x358] ;  /* 0x00006b00ff0877ac */ /* 0x000ea20008000a00 */
[----:B0-----:R-:W-:-:S04]  /*0040*/  UIMAD.WIDE.U32 UR4, UR4, 0x200, URZ ;  /* 0x00000200040478a5 */ /* 0x001fc8000f8e00ff */
[----:B-1----:R-:W-:-:S04]  /*0050*/  UIADD3 UR6, UP0, UPT, -UR4, UR6, URZ ;  /* 0x0000000604067290 */ /* 0x002fc8000ff1e1ff */
[----:B------:R-:W-:Y:S02]  /*0060*/  UIADD3.X UR7, UPT, UPT, ~UR5, UR7, URZ, UP0, !UPT ;  /* 0x0000000705077290 */ /* 0x000fe400087fe5ff */
[----:B------:R-:W-:-:S04]  /*0070*/  UISETP.GE.U32.AND UP0, UPT, UR6, 0x200, UPT ;  /* 0x000002000600788c */ /* 0x000fc8000bf06070 */
[----:B------:R-:W-:-:S09]  /*0080*/  UISETP.GE.U32.AND.EX UP0, UPT, UR7, URZ, UPT, UP0 ;  /* 0x000000ff0700728c */ /* 0x000fd2000bf06100 */
[----:B--2---:R-:W-:Y:S05]  /*0090*/  BRA.U !UP0, `(.L_x_422) ;  /* 0x0000000108287547 */ /* 0x004fea000b800000 */
[----:B------:R-:W0:Y:S01]  /*00a0*/  S2R R0, SR_TID.X ;  /* 0x0000000000007919 */ /* 0x000e220000002100 */
[----:B------:R-:W1:Y:S01]  /*00b0*/  LDCU.64 UR6, c[0x0][0x388] ;  /* 0x00007100ff0677ac */ /* 0x000e620008000a00 */
[----:B------:R-:W2:Y:S01]  /*00c0*/  LDC R5, c[0x0][0x390] ;  /* 0x0000e400ff057b82 */ /* 0x000ea20000000800 */
[----:B0-----:R-:W-:-:S05]  /*00d0*/  IADD3 R0, P0, PT, R0, UR4, RZ ;  /* 0x0000000400007c10 */ /* 0x001fca000ff1e0ff */
[----:B------:R-:W-:Y:S01]  /*00e0*/  IMAD.X R3, RZ, RZ, UR5, P0 ;  /* 0x00000005ff037e24 */ /* 0x000fe200080e06ff */
[----:B-1----:R-:W-:-:S04]  /*00f0*/  LEA R2, P0, R0, UR6, 0x2 ;  /* 0x0000000600027c11 */ /* 0x002fc8000f8010ff */
[----:B------:R-:W-:-:S05]  /*0100*/  LEA.HI.X R3, R0, UR7, R3, 0x2, P0 ;  /* 0x0000000700037c11 */ /* 0x000fca00080f1403 */
[----:B--2---:R-:W-:Y:S04]  /*0110*/  STG.E desc[UR8][R2.64], R5 ;  /* 0x0000000502007986 */ /* 0x004fe8000c101908 */
[----:B------:R-:W-:Y:S01]  /*0120*/  STG.E desc[UR8][R2.64+0x400], R5 ;  /* 0x0004000502007986 */ /* 0x000fe2000c101908 */
[----:B------:R-:W-:Y:S05]  /*0130*/  EXIT ;  /* 0x000000000000794d */ /* 0x000fea0003800000 */
.L_x_422:
[----:B------:R-:W0:Y:S01]  /*0140*/  S2R R0, SR_TID.X ;  /* 0x0000000000007919 */ /* 0x000e220000002100 */
[----:B------:R-:W-:Y:S01]  /*0150*/  IMAD.U32 R2, RZ, RZ, UR7 ;  /* 0x00000007ff027e24 */ /* 0x000fe2000f8e00ff */
[----:B------:R-:W1:Y:S01]  /*0160*/  LDCU.64 UR10, c[0x0][0x388] ;  /* 0x00007100ff0a77ac */ /* 0x000e620008000a00 */
[----:B------:R-:W-:Y:S01]  /*0170*/  IMAD.U32 R4, RZ, RZ, UR7 ;  /* 0x00000007ff047e24 */ /* 0x000fe2000f8e00ff */
[----:B0-----:R-:W-:-:S04]  /*0180*/  ISETP.LT.U32.AND P0, PT, R0, UR6, PT ;  /* 0x0000000600007c0c */ /* 0x001fc8000bf01070 */
[----:B------:R-:W-:Y:S01]  /*0190*/  ISETP.GT.U32.AND.EX P0, PT, R2, RZ, PT, P0 ;  /* 0x000000ff0200720c */ /* 0x000fe20003f04100 */
[C---:B------:R-:W-:Y:S01]  /*01a0*/  VIADD R2, R0.reuse, 0x100 ;  /* 0x0000010000027836 */ /* 0x040fe20000000000 */
[----:B------:R-:W-:-:S04]  /*01b0*/  IADD3 R0, P2, PT, R0, UR4, RZ ;  /* 0x0000000400007c10 */ /* 0x000fc8000ff5e0ff */
[----:B------:R-:W-:Y:S01]  /*01c0*/  ISETP.LT.U32.AND P1, PT, R2, UR6, PT ;  /* 0x0000000602007c0c */ /* 0x000fe2000bf21070 */
[----:B------:R-:W-:Y:S01]  /*01d0*/  IMAD.X R3, RZ, RZ, UR5, P2 ;  /* 0x00000005ff037e24 */ /* 0x000fe200090e06ff */
[----:B-1----:R-:W-:Y:S02]  /*01e0*/  LEA R2, P2, R0, UR10, 0x2 ;  /* 0x0000000a00027c11 */ /* 0x002fe4000f8410ff */
[----:B------:R-:W-:Y:S02]  /*01f0*/  ISETP.GT.U32.AND.EX P1, PT, R4, RZ, PT, P1 ;  /* 0x000000ff0400720c */ /* 0x000fe40003f24110 */
[----:B------:R-:W-:Y:S01]  /*0200*/  LEA.HI.X R3, R0, UR11, R3, 0x2, P2 ;  /* 0x0000000b00037c11 */ /* 0x000fe200090f1403 */
[----:B------:R-:W0:Y:S04]  /*0210*/  @P0 LDC R5, c[0x0][0x390] ;  /* 0x0000e400ff050b82 */ /* 0x000e280000000800 */
[----:B0-----:R0:W-:Y:S06]  /*0220*/  @P0 STG.E desc[UR8][R2.64], R5 ;  /* 0x0000000502000986 */ /* 0x0011ec000c101908 */
[----:B------:R-:W-:Y:S05]  /*0230*/  @!P1 EXIT ;  /* 0x000000000000994d */ /* 0x000fea0003800000 */
[----:B0-----:R-:W0:Y:S02]  /*0240*/  LDC R5, c[0x0][0x390] ;  /* 0x0000e400ff057b82 */ /* 0x001e240000000800 */
[----:B0-----:R-:W-:Y:S01]  /*0250*/  STG.E desc[UR8][R2.64+0x400], R5 ;  /* 0x0004000502007986 */ /* 0x001fe2000c101908 */
[----:B------:R-:W-:Y:S05]  /*0260*/  EXIT ;  /* 0x000000000000794d */ /* 0x000fea0003800000 */
.L_x_423:
        /* <DEDUP_REMOVED lines=9> */
.L_x_487:


//--------------------- .text._ZN3cub18CUB_300001_SM_10006detail11EmptyKernelIvEEvv --------------------------
	.section	.text._ZN3cub18CUB_300001_SM_10006detail11EmptyKernelIvEEvv,"ax",@progbits
	.align	128
        .global         _ZN3cub18CUB_300001_SM_10006detail11EmptyKernelIvEEvv
        .type           _ZN3cub18CUB_300001_SM_10006detail11EmptyKernelIvEEvv,@function
        .size           _ZN3cub18CUB_300001_SM_10006detail11EmptyKernelIvEEvv,(.L_x_488 - _ZN3cub18CUB_300001_SM_10006detail11EmptyKernelIvEEvv)
        .other          _ZN3cub18CUB_300001_SM_10006detail11EmptyKernelIvEEvv,@"STO_CUDA_ENTRY STV_DEFAULT"
_ZN3cub18CUB_300001_SM_10006detail11EmptyKernelIvEEvv:
.text._ZN3cub18CUB_300001_SM_10006detail11EmptyKernelIvEEvv:
[----:B------:R-:W-:Y:S01]  /*0000*/  LDC R1, c[0x0][0x37c] ;  /* 0x0000df00ff017b82 */ /* 0x000fe20000000800 */
[----:B------:R-:W-:Y:S05]  /*0010*/  EXIT ;  /* 0x000000000000794d */ /* 0x000fea0003800000 */
.L_x_424:
        /* <DEDUP_REMOVED lines=14> */
.L_x_488:


//--------------------- .text._Z19kernel_binarySearchPKciPKiiS0_S2_iPi --------------------------
	.section	.text._Z19kernel_binarySearchPKciPKiiS0_S2_iPi,"ax",@progbits
	.align	128
        .global         _Z19kernel_binarySearchPKciPKiiS0_S2_iPi
        .type           _Z19kernel_binarySearchPKciPKiiS0_S2_iPi,@function
        .size           _Z19kernel_binarySearchPKciPKiiS0_S2_iPi,(.L_x_489 - _Z19kernel_binarySearchPKciPKiiS0_S2_iPi)
        .other          _Z19kernel_binarySearchPKciPKiiS0_S2_iPi,@"STO_CUDA_ENTRY STV_DEFAULT"
_Z19kernel_binarySearchPKciPKiiS0_S2_iPi:
.text._Z19kernel_binarySearchPKciPKiiS0_S2_iPi:
[----:B------:R-:W-:Y:S01]  /*0000*/  LDC R1, c[0x0][0x37c] ;  /* 0x0000df00ff017b82 */ /* 0x000fe20000000800 */
[----:B------:R-:W0:Y:S07]  /*0010*/  S2R R3, SR_TID.X ;  /* 0x0000000000037919 */ /* 0x000e2e0000002100 */
[----:B------:R-:W0:Y:S01]  /*0020*/  S2UR UR4, SR_CTAID.X ;  /* 0x00000000000479c3 */ /* 0x000e220000002500 */
[----:B------:R-:W1:Y:S07]  /*0030*/  LDCU UR5, c[0x0][0x3b0] ;  /* 0x00007600ff0577ac */ /* 0x000e6e0008000800 */
[----:B------:R-:W0:Y:S02]  /*0040*/  LDC R0, c[0x0][0x360] ;  /* 0x0000d800ff007b82 */ /* 0x000e240000000800 */
[----:B0-----:R-:W-:-:S05]  /*0050*/  IMAD R0, R0, UR4, R3 ;  /* 0x0000000400007c24 */ /* 0x001fca000f8e0203 */
[----:B-1----:R-:W-:-:S13]  /*0060*/  ISETP.GE.AND P0, PT, R0, UR5, PT ;  /* 0x0000000500007c0c */ /* 0x002fda000bf06270 */
[----:B------:R-:W-:Y:S05]  /*0070*/  @P0 EXIT ;  /* 0x000000000000094d */ /* 0x000fea0003800000 */
[----:B------:R-:W0:Y:S01]  /*0080*/  LDCU UR4, c[0x0][0x398] ;  /* 0x00007300ff0477ac */ /* 0x000e220008000800 */
[----:B------:R-:W-:Y:S01]  /*0090*/  IMAD.MOV.U32 R2, RZ, RZ, -0x1 ;  /* 0xffffffffff027424 */ /* 0x000fe200078e00ff */
[----:B------:R-:W1:Y:S01]  /*00a0*/  LDCU.64 UR6, c[0x0][0x358] ;  /* 0x00006b00ff0677ac */ /* 0x000e620008000a00 */
[----:B0-----:R-:W-:-:S09]  /*00b0*/  UISETP.GE.AND UP0, UPT, UR4, 0x1, UPT ;  /* 0x000000010400788c */ /* 0x001fd2000bf06270 */
[----:B-1----:R-:W-:Y:S05]  /*00c0*/  BRA.U !UP0, `(.L_x_425) ;  /* 0x0000000508107547 */ /* 0x002fea000b800000 */
[----:B------:R-:W0:Y:S01]  /*00d0*/  LDC.64 R2, c[0x0][0x3a8] ;  /* 0x0000ea00ff027b82 */ /* 0x000e220000000a00 */
[----:B------:R-:W1:Y:S01]  /*00e0*/  LDCU UR5, c[0x0][0x388] ;  /* 0x00007100ff0577ac */ /* 0x000e620008000800 */
[----:B------:R-:W2:Y:S01]  /*00f0*/  LDCU.64 UR8, c[0x0][0x3a0] ;  /* 0x00007400ff0877ac */ /* 0x000ea20008000a00 */
[----:B------:R-:W3:Y:S01]  /*0100*/  LDCU.64 UR10, c[0x0][0x380] ;  /* 0x00007000ff0a77ac */ /* 0x000ee20008000a00 */
[----:B0-----:R-:W-:-:S06]  /*0110*/  IMAD.WIDE R2, R0, 0x4, R2 ;  /* 0x0000000400027825 */ /* 0x001fcc00078e0202 */
[----:B------:R-:W4:Y:S01]  /*0120*/  LDG.E R3, desc[UR6][R2.64] ;  /* 0x0000000602037981 */ /* 0x000f22000c1e1900 */
[----:B------:R-:W-:Y:S01]  /*0130*/  UIADD3 UR4, UPT, UPT, UR4, -0x1, URZ ;  /* 0xffffffff04047890 */ /* 0x000fe2000fffe0ff */
[----:B------:R-:W-:Y:S01]  /*0140*/  BSSY.RECONVERGENT B0, `(.L_x_425) ;  /* 0x000003c000007945 */ /* 0x000fe20003800200 */
[----:B------:R-:W-:-:S04]  /*0150*/  IMAD.MOV.U32 R6, RZ, RZ, RZ ;  /* 0x000000ffff067224 */ /* 0x000fc800078e00ff */
[----:B------:R-:W-:Y:S01]  /*0160*/  IMAD.U32 R5, RZ, RZ, UR4 ;  /* 0x00000004ff057e24 */ /* 0x000fe2000f8e00ff */
[----:B-1234-:R-:W-:-:S07]  /*0170*/  SHF.R.S32.HI R4, RZ, 0x1f, R3 ;  /* 0x0000001fff047819 */ /* 0x01efce0000011403 */
.L_x_433:
[----:B------:R-:W0:Y:S01]  /*0180*/  LDC.64 R8, c[0x0][0x390] ;  /* 0x0000e400ff087b82 */ /* 0x000e220000000a00 */
[----:B------:R-:W-:-:S05]  /*0190*/  IMAD.IADD R2, R6, 0x1, R5 ;  /* 0x0000000106027824 */ /* 0x000fca00078e0205 */
[----:B------:R-:W-:-:S05]  /*01a0*/  SHF.R.U32.HI R2, RZ, 0x1, R2 ;  /* 0x00000001ff027819 */ /* 0x000fca0000011602 */
[----:B0-----:R-:W-:-:S05]  /*01b0*/  IMAD.WIDE.U32 R8, R2, 0x4, R8 ;  /* 0x0000000402087825 */ /* 0x001fca00078e0008 */
[----:B------:R0:W5:Y:S01]  /*01c0*/  LDG.E R7, desc[UR6][R8.64] ;  /* 0x0000000608077981 */ /* 0x000162000c1e1900 */
[----:B------:R-:W-:Y:S01]  /*01d0*/  BSSY.RECONVERGENT B1, `(.L_x_426) ;  /* 0x000002b000017945 */ /* 0x000fe20003800200 */
[----:B------:R-:W-:-:S07]  /*01e0*/  IMAD.MOV.U32 R10, RZ, RZ, RZ ;  /* 0x000000ffff0a7224 */ /* 0x000fce00078e00ff */
.L_x_431:
[----:B0-----:R-:W-:-:S04]  /*01f0*/  IADD3 R8, P0, P1, R10, UR8, R3 ;  /* 0x000000080a087c10 */ /* 0x001fc8000f91e003 */
[----:B------:R-:W-:-:S05]  /*0200*/  IADD3.X R9, PT, PT, RZ, UR9, R4, P0, P1 ;  /* 0x00000009ff097c10 */ /* 0x000fca00087e2404 */
[----:B-----5:R0:W5:Y:S01]  /*0210*/  LDG.E.U8 R14, desc[UR6][R8.64] ;  /* 0x00000006080e7981 */ /* 0x020162000c1e1100 */
[----:B------:R-:W-:Y:S01]  /*0220*/  ISETP.GE.AND P1, PT, R7, UR5, PT ;  /* 0x0000000507007c0c */ /* 0x000fe2000bf26270 */
[----:B------:R-:W-:Y:S01]  /*0230*/  BSSY.RECONVERGENT B2, `(.L_x_427) ;  /* 0x0000010000027945 */ /* 0x000fe20003800200 */
[----:B------:R-:W-:Y:S02]  /*0240*/  PLOP3.LUT P0, PT, PT, PT, PT, 0x80, 0x8 ;  /* 0x000000000008781c */ /* 0x000fe40003f0f070 */
[----:B------:R-:W-:-:S09]  /*0250*/  PRMT R11, RZ, 0x7610, R11 ;  /* 0x00007610ff0b7816 */ /* 0x000fd2000000000b */
[----:B0-----:R-:W-:Y:S05]  /*0260*/  @P1 BRA `(.L_x_428) ;  /* 0x0000000000301947 */ /* 0x001fea0003800000 */
[----:B------:R-:W-:-:S04]  /*0270*/  IADD3 R8, P0, PT, R7, UR10, RZ ;  /* 0x0000000a07087c10 */ /* 0x000fc8000ff1e0ff */
[----:B------:R-:W-:-:S05]  /*0280*/  LEA.HI.X.SX32 R9, R7, UR11, 0x1, P0 ;  /* 0x0000000b07097c11 */ /* 0x000fca00080f0eff */
[----:B------:R-:W2:Y:S02]  /*0290*/  LDG.E.U8 R11, desc[UR6][R8.64] ;  /* 0x00000006080b7981 */ /* 0x000ea4000c1e1100 */
[C---:B--2---:R-:W-:Y:S02]  /*02a0*/  VIADD R13, R11.reuse, 0xffffffbf ;  /* 0xffffffbf0b0d7836 */ /* 0x044fe40000000000 */
[----:B------:R-:W-:-:S03]  /*02b0*/  VIADD R12, R11, 0xffffffd0 ;  /* 0xffffffd00b0c7836 */ /* 0x000fc60000000000 */
[----:B------:R-:W-:Y:S02]  /*02c0*/  LOP3.LUT R13, R13, 0xff, RZ, 0xc0, !PT ;  /* 0x000000ff0d0d7812 */ /* 0x000fe400078ec0ff */
[----:B------:R-:W-:Y:S02]  /*02d0*/  LOP3.LUT R12, R12, 0xff, RZ, 0xc0, !PT ;  /* 0x000000ff0c0c7812 */ /* 0x000fe400078ec0ff */
[----:B------:R-:W-:-:S04]  /*02e0*/  ISETP.GE.U32.AND P0, PT, R13, 0x1a, PT ;  /* 0x0000001a0d00780c */ /* 0x000fc80003f06070 */
[----:B------:R-:W-:-:S13]  /*02f0*/  ISETP.LT.U32.OR P0, PT, R12, 0xa, !P0 ;  /* 0x0000000a0c00780c */ /* 0x000fda0004701470 */
[----:B------:R-:W-:-:S05]  /*0300*/  @!P0 VIADD R12, R11, 0xffffff85 ;  /* 0xffffff850b0c8836 */ /* 0x000fca0000000000 */
[----:B------:R-:W-:-:S04]  /*0310*/  @!P0 LOP3.LUT R12, R12, 0xff, RZ, 0xc0, !PT ;  /* 0x000000ff0c0c8812 */ /* 0x000fc800078ec0ff */
[----:B------:R-:W-:-:S13]  /*0320*/  ISETP.LT.U32.AND P0, PT, R12, 0xe6, !P0 ;  /* 0x000000e60c00780c */ /* 0x000fda0004701070 */
.L_x_428:
[----:B------:R-:W-:Y:S05]  /*0330*/  BSYNC.RECONVERGENT B2 ;  /* 0x0000000000027941 */ /* 0x000fea0003800200 */
.L_x_427:
[----:B-----5:R-:W-:-:S13]  /*0340*/  ISETP.EQ.OR P1, PT, R14, RZ, P0 ;  /* 0x000000ff0e00720c */ /* 0x020fda0000722670 */
[----:B------:R-:W-:Y:S05]  /*0350*/  @P1 BRA `(.L_x_429) ;  /* 0x0000000000441947 */ /* 0x000fea0003800000 */
[----:B------:R-:W-:-:S05]  /*0360*/  VIADD R8, R11, 0xffffffbf ;  /* 0xffffffbf0b087836 */ /* 0x000fca0000000000 */
[----:B------:R-:W-:Y:S01]  /*0370*/  LOP3.LUT R9, R8, 0xff, RZ, 0xc0, !PT ;  /* 0x000000ff08097812 */ /* 0x000fe200078ec0ff */
[----:B------:R-:W-:-:S03]  /*0380*/  VIADD R8, R14, 0xffffffbf ;  /* 0xffffffbf0e087836 */ /* 0x000fc60000000000 */
[----:B------:R-:W-:Y:S01]  /*0390*/  ISETP.GE.U32.AND P2, PT, R9, 0x1a, PT ;  /* 0x0000001a0900780c */ /* 0x000fe20003f46070 */
[----:B------:R-:W-:Y:S01]  /*03a0*/  VIADD R9, R14, 0x20 ;  /* 0x000000200e097836 */ /* 0x000fe20000000000 */
[----:B------:R-:W-:-:S04]  /*03b0*/  LOP3.LUT R8, R8, 0xff, RZ, 0xc0, !PT ;  /* 0x000000ff08087812 */ /* 0x000fc800078ec0ff */
[----:B------:R-:W-:-:S04]  /*03c0*/  ISETP.GE.U32.AND P1, PT, R8, 0x1a, PT ;  /* 0x0000001a0800780c */ /* 0x000fc80003f26070 */
[----:B------:R-:W-:-:S03]  /*03d0*/  SEL R9, R9, R14, !P1 ;  /* 0x0000000e09097207 */ /* 0x000fc60004800000 */
[----:B------:R-:W-:Y:S01]  /*03e0*/  @!P2 VIADD R11, R11, 0x20 ;  /* 0x000000200b0ba836 */ /* 0x000fe20000000000 */
[----:B------:R-:W-:-:S04]  /*03f0*/  LOP3.LUT R9, R9, 0xff, RZ, 0xc0, !PT ;  /* 0x000000ff09097812 */ /* 0x000fc800078ec0ff */
[----:B------:R-:W-:-:S04]  /*0400*/  LOP3.LUT R8, R11, 0xff, RZ, 0xc0, !PT ;  /* 0x000000ff0b087812 */ /* 0x000fc800078ec0ff */
[CC--:B------:R-:W-:Y:S02]  /*0410*/  ISETP.NE.AND P2, PT, R8.reuse, R9.reuse, PT ;  /* 0x000000090800720c */ /* 0x0c0fe40003f45270 */
[----:B------:R-:W-:-:S11]  /*0420*/  ISETP.LT.U32.AND P1, PT, R8, R9, PT ;  /* 0x000000090800720c */ /* 0x000fd60003f21070 */
[----:B------:R-:W-:Y:S05]  /*0430*/  @P2 BRA `(.L_x_430) ;  /* 0x0000000000102947 */ /* 0x000fea0003800000 */
[----:B------:R-:W-:Y:S02]  /*0440*/  VIADD R7, R7, 0x1 ;  /* 0x0000000107077836 */ /* 0x000fe40000000000 */
[----:B------:R-:W-:Y:S01]  /*0450*/  VIADD R10, R10, 0x1 ;  /* 0x000000010a0a7836 */ /* 0x000fe20000000000 */
[----:B------:R-:W-:Y:S06]  /*0460*/  BRA `(.L_x_431) ;  /* 0xfffffffc00607947 */ /* 0x000fec000383ffff */
.L_x_429:
[----:B------:R-:W-:-:S13]  /*0470*/  ISETP.NE.AND P1, PT, R14, RZ, PT ;  /* 0x000000ff0e00720c */ /* 0x000fda0003f25270 */
.L_x_430:
[----:B------:R-:W-:Y:S05]  /*0480*/  BSYNC.RECONVERGENT B1 ;  /* 0x0000000000017941 */ /* 0x000fea0003800200 */
.L_x_426:
[----:B------:R-:W-:-:S13]  /*0490*/  ISETP.EQ.AND P2, PT, R14, RZ, PT ;  /* 0x000000ff0e00720c */ /* 0x000fda0003f42270 */
[----:B------:R-:W-:Y:S05]  /*04a0*/  @P0 BRA P2, `(.L_x_432) ;  /* 0x0000000000140947 */ /* 0x000fea0001000000 */
[C---:B------:R-:W-:Y:S02]  /*04b0*/  @P1 VIADD R6, R2.reuse, 0x1 ;  /* 0x0000000102061836 */ /* 0x040fe40000000000 */
[----:B------:R-:W-:-:S05]  /*04c0*/  @!P1 VIADD R5, R2, 0xffffffff ;  /* 0xffffffff02059836 */ /* 0x000fca0000000000 */
[----:B------:R-:W-:-:S13]  /*04d0*/  ISETP.GT.AND P0, PT, R6, R5, PT ;  /* 0x000000050600720c */ /* 0x000fda0003f04270 */
[----:B------:R-:W-:Y:S05]  /*04e0*/  @!P0 BRA `(.L_x_433) ;  /* 0xfffffffc00248947 */ /* 0x000fea000383ffff */
[----:B------:R-:W-:-:S07]  /*04f0*/  IMAD.MOV.U32 R2, RZ, RZ, -0x1 ;  /* 0xffffffffff027424 */ /* 0x000fce00078e00ff */
.L_x_432:
[----:B------:R-:W-:Y:S05]  /*0500*/  BSYNC.RECONVERGENT B0 ;  /* 0x0000000000007941 */ /* 0x000fea0003800200 */
.L_x_425:
[----:B------:R-:W0:Y:S02]  /*0510*/  LDC.64 R4, c[0x0][0x3b8] ;  /* 0x0000ee00ff047b82 */ /* 0x000e240000000a00 */
[----:B0-----:R-:W-:-:S05]  /*0520*/  IMAD.WIDE R4, R0, 0x4, R4 ;  /* 0x0000000400047825 */ /* 0x001fca00078e0204 */
[----:B------:R-:W-:Y:S01]  /*0530*/  STG.E desc[UR6][R4.64], R2 ;  /* 0x0000000204007986 */ /* 0x000fe2000c101906 */
[----:B------:R-:W-:Y:S05]  /*0540*/  EXIT ;  /* 0x000000000000794d */ /* 0x000fea0003800000 */
.L_x_434:
        /* <DEDUP_REMOVED lines=11> */
.L_x_489:


//--------------------- .text._Z22kernel_markGroupStartsPKiPiPKcii --------------------------
	.section	.text._Z22kernel_markGroupStartsPKiPiPKcii,"ax",@progbits
	.align	128
        .global         _Z22kernel_markGroupStartsPKiPiPKcii
        .type           _Z22kernel_markGroupStartsPKiPiPKcii,@function
        .size           _Z22kernel_markGroupStartsPKiPiPKcii,(.L_x_490 - _Z22kernel_markGroupStartsPKiPiPKcii)
        .other          _Z22kernel_markGroupStartsPKiPiPKcii,@"STO_CUDA_ENTRY STV_DEFAULT"
_Z22kernel_markGroupStartsPKiPiPKcii:
.text._Z22kernel_markGroupStartsPKiPiPKcii:
        /* <DEDUP_REMOVED lines=8> */
[----:B------:R-:W-:Y:S01]  /*0080*/  ISETP.NE.AND P0, PT, R0, RZ, PT ;  /* 0x000000ff0000720c */ /* 0x000fe20003f05270 */
[----:B------:R-:W0:-:S12]  /*0090*/  LDCU.64 UR4, c[0x0][0x358] ;  /* 0x00006b00ff0477ac */ /* 0x000e180008000a00 */
[----:B------:R-:W0:Y:S01]  /*00a0*/  @!P0 LDC.64 R2, c[0x0][0x388] ;  /* 0x0000e200ff028b82 */ /* 0x000e220000000a00 */
[----:B------:R-:W-:-:S05]  /*00b0*/  @!P0 IMAD.MOV.U32 R5, RZ, RZ, 0x1 ;  /* 0x00000001ff058424 */ /* 0x000fca00078e00ff */
[----:B0-----:R0:W-:Y:S01]  /*00c0*/  @!P0 STG.E desc[UR4][R2.64], R5 ;  /* 0x0000000502008986 */ /* 0x0011e2000c101904 */
[----:B------:R-:W-:Y:S05]  /*00d0*/  @!P0 EXIT ;  /* 0x000000000000894d */ /* 0x000fea0003800000 */
[----:B0-----:R-:W0:Y:S01]  /*00e0*/  LDC.64 R4, c[0x0][0x380] ;  /* 0x0000e000ff047b82 */ /* 0x001e220000000a00 */
[----:B------:R-:W1:Y:S01]  /*00f0*/  LDCU UR6, c[0x0][0x398] ;  /* 0x00007300ff0677ac */ /* 0x000e620008000800 */
[----:B------:R-:W2:Y:S01]  /*0100*/  LDCU UR7, c[0x0][0x398] ;  /* 0x00007300ff0777ac */ /* 0x000ea20008000800 */
[----:B------:R-:W3:Y:S01]  /*0110*/  LDCU.64 UR8, c[0x0][0x390] ;  /* 0x00007200ff0877ac */ /* 0x000ee20008000a00 */
[----:B0-----:R-:W-:-:S05]  /*0120*/  IMAD.WIDE R4, R0, 0x4, R4 ;  /* 0x0000000400047825 */ /* 0x001fca00078e0204 */
[----:B------:R-:W1:Y:S04]  /*0130*/  LDG.E R2, desc[UR4][R4.64+-0x4] ;  /* 0xfffffc0404027981 */ /* 0x000e68000c1e1900 */
[----:B------:R-:W4:Y:S01]  /*0140*/  LDG.E R3, desc[UR4][R4.64] ;  /* 0x0000000404037981 */ /* 0x000f22000c1e1900 */
[----:B------:R-:W-:Y:S01]  /*0150*/  BSSY.RECONVERGENT B0, `(.L_x_435) ;  /* 0x0000056000007945 */ /* 0x000fe20003800200 */
[----:B-1----:R-:W-:-:S04]  /*0160*/  ISETP.GE.AND P2, PT, R2, UR6, PT ;  /* 0x0000000602007c0c */ /* 0x002fc8000bf46270 */
[C---:B----4-:R-:W-:Y:S02]  /*0170*/  ISETP.LT.AND P0, PT, R3.reuse, UR6, !P2 ;  /* 0x0000000603007c0c */ /* 0x050fe4000d701270 */
[----:B------:R-:W-:Y:S02]  /*0180*/  ISETP.LT.AND P3, PT, R3, UR6, PT ;  /* 0x0000000603007c0c */ /* 0x000fe4000bf61270 */
[----:B------:R-:W-:-:S09]  /*0190*/  PLOP3.LUT P2, PT, P2, PT, PT, 0x8, 0x80 ;  /* 0x000000000080781c */ /* 0x000fd2000174e170 */
[----:B--23--:R-:W-:Y:S05]  /*01a0*/  @!P0 BRA `(.L_x_436) ;  /* 0x0000000000b08947 */ /* 0x00cfea0003800000 */
.L_x_438:
[C---:B------:R-:W-:Y:S02]  /*01b0*/  IADD3 R4, P0, PT, R3.reuse, UR8, RZ ;  /* 0x0000000803047c10 */ /* 0x040fe4000ff1e0ff */
[C---:B------:R-:W-:Y:S02]  /*01c0*/  IADD3 R6, P1, PT, R2.reuse, UR8, RZ ;  /* 0x0000000802067c10 */ /* 0x040fe4000ff3e0ff */
[----:B------:R-:W-:Y:S02]  /*01d0*/  LEA.HI.X.SX32 R5, R3, UR9, 0x1, P0 ;  /* 0x0000000903057c11 */ /* 0x000fe400080f0eff */
[----:B------:R-:W-:-:S03]  /*01e0*/  LEA.HI.X.SX32 R7, R2, UR9, 0x1, P1 ;  /* 0x0000000902077c11 */ /* 0x000fc600088f0eff */
[----:B------:R-:W2:Y:S04]  /*01f0*/  LDG.E.U8 R4, desc[UR4][R4.64] ;  /* 0x0000000404047981 */ /* 0x000ea8000c1e1100 */
[----:B------:R-:W3:Y:S01]  /*0200*/  LDG.E.U8 R6, desc[UR4][R6.64] ;  /* 0x0000000406067981 */ /* 0x000ee2000c1e1100 */
[----:B--2---:R-:W-:Y:S02]  /*0210*/  VIADD R8, R4, 0xffffffbf ;  /* 0xffffffbf04087836 */ /* 0x004fe40000000000 */
[----:B---3--:R-:W-:-:S03]  /*0220*/  VIADD R9, R6, 0xffffffbf ;  /* 0xffffffbf06097836 */ /* 0x008fc60000000000 */
[----:B------:R-:W-:Y:S01]  /*0230*/  LOP3.LUT R10, R8, 0xff, RZ, 0xc0, !PT ;  /* 0x000000ff080a7812 */ /* 0x000fe200078ec0ff */
[----:B------:R-:W-:Y:S01]  /*0240*/  VIADD R8, R4, 0xffffffd0 ;  /* 0xffffffd004087836 */ /* 0x000fe20000000000 */
[----:B------:R-:W-:Y:S01]  /*0250*/  LOP3.LUT R11, R9, 0xff, RZ, 0xc0, !PT ;  /* 0x000000ff090b7812 */ /* 0x000fe200078ec0ff */
[----:B------:R-:W-:Y:S01]  /*0260*/  VIADD R9, R6, 0xffffffd0 ;  /* 0xffffffd006097836 */ /* 0x000fe20000000000 */
[----:B------:R-:W-:Y:S02]  /*0270*/  ISETP.GE.U32.AND P3, PT, R10, 0x1a, PT ;  /* 0x0000001a0a00780c */ /* 0x000fe40003f66070 */
[----:B------:R-:W-:Y:S02]  /*0280*/  LOP3.LUT R8, R8, 0xff, RZ, 0xc0, !PT ;  /* 0x000000ff08087812 */ /* 0x000fe400078ec0ff */
[----:B------:R-:W-:Y:S02]  /*0290*/  ISETP.GE.U32.AND P4, PT, R11, 0x1a, PT ;  /* 0x0000001a0b00780c */ /* 0x000fe40003f86070 */
[----:B------:R-:W-:-:S02]  /*02a0*/  LOP3.LUT R9, R9, 0xff, RZ, 0xc0, !PT ;  /* 0x000000ff09097812 */ /* 0x000fc400078ec0ff */
[----:B------:R-:W-:Y:S02]  /*02b0*/  ISETP.LT.U32.OR P2, PT, R8, 0xa, !P3 ;  /* 0x0000000a0800780c */ /* 0x000fe40005f41470 */
[----:B------:R-:W-:-:S11]  /*02c0*/  ISETP.LT.U32.OR P1, PT, R9, 0xa, !P4 ;  /* 0x0000000a0900780c */ /* 0x000fd60006721470 */
[----:B------:R-:W-:Y:S02]  /*02d0*/  @!P2 VIADD R5, R4, 0xffffff85 ;  /* 0xffffff850405a836 */ /* 0x000fe40000000000 */
[----:B------:R-:W-:-:S03]  /*02e0*/  @!P1 VIADD R7, R6, 0xffffff85 ;  /* 0xffffff8506079836 */ /* 0x000fc60000000000 */
[----:B------:R-:W-:Y:S02]  /*02f0*/  @!P2 LOP3.LUT R5, R5, 0xff, RZ, 0xc0, !PT ;  /* 0x000000ff0505a812 */ /* 0x000fe400078ec0ff */
[----:B------:R-:W-:Y:S02]  /*0300*/  @!P1 LOP3.LUT R7, R7, 0xff, RZ, 0xc0, !PT ;  /* 0x000000ff07079812 */ /* 0x000fe400078ec0ff */
[C---:B------:R-:W-:Y:S02]  /*0310*/  ISETP.LT.U32.AND P0, PT, R5.reuse, 0xe6, !P2 ;  /* 0x000000e60500780c */ /* 0x040fe40005701070 */
[----:B------:R-:W-:Y:S01]  /*0320*/  ISETP.LT.U32.AND P2, PT, R5, 0xe6, !P2 ;  /* 0x000000e60500780c */ /* 0x000fe20005741070 */
[----:B------:R-:W-:Y:S01]  /*0330*/  IMAD.MOV.U32 R5, RZ, RZ, RZ ;  /* 0x000000ffff057224 */ /* 0x000fe200078e00ff */
[----:B------:R-:W-:-:S13]  /*0340*/  ISETP.LT.U32.AND P1, PT, R7, 0xe6, !P1 ;  /* 0x000000e60700780c */ /* 0x000fda0004f21070 */
[----:B------:R-:W-:Y:S05]  /*0350*/  @P1 BRA P2, `(.L_x_437) ;  /* 0x0000000000d41947 */ /* 0x000fea0001000000 */
[----:B------:R-:W-:Y:S01]  /*0360*/  PLOP3.LUT P0, PT, P0, P1, PT, 0xf8, 0x8f ;  /* 0x00000000008f781c */ /* 0x000fe20000703f70 */
[----:B------:R-:W-:-:S12]  /*0370*/  IMAD.MOV.U32 R5, RZ, RZ, 0x1 ;  /* 0x00000001ff057424 */ /* 0x000fd800078e00ff */
[----:B------:R-:W-:Y:S05]  /*0380*/  @P0 BRA `(.L_x_437) ;  /* 0x0000000000c80947 */ /* 0x000fea0003800000 */
[----:B------:R-:W-:Y:S02]  /*0390*/  @!P3 VIADD R4, R4, 0x20 ;  /* 0x000000200404b836 */ /* 0x000fe40000000000 */
[----:B------:R-:W-:-:S03]  /*03a0*/  @!P4 VIADD R6, R6, 0x20 ;  /* 0x000000200606c836 */ /* 0x000fc60000000000 */
[----:B------:R-:W-:Y:S02]  /*03b0*/  LOP3.LUT R4, R4, 0xff, RZ, 0xc0, !PT ;  /* 0x000000ff04047812 */ /* 0x000fe400078ec0ff */
[----:B------:R-:W-:-:S04]  /*03c0*/  LOP3.LUT R7, R6, 0xff, RZ, 0xc0, !PT ;  /* 0x000000ff06077812 */ /* 0x000fc800078ec0ff */
[----:B------:R-:W-:-:S13]  /*03d0*/  ISETP.NE.AND P0, PT, R4, R7, PT ;  /* 0x000000070400720c */ /* 0x000fda0003f05270 */
[----:B------:R-:W-:Y:S05]  /*03e0*/  @P0 BRA `(.L_x_437) ;  /* 0x0000000000b00947 */ /* 0x000fea0003800000 */
[----:B------:R-:W-:Y:S02]  /*03f0*/  VIADD R3, R3, 0x1 ;  /* 0x0000000103037836 */ /* 0x000fe40000000000 */
[----:B------:R-:W-:-:S03]  /*0400*/  VIADD R2, R2, 0x1 ;  /* 0x0000000102027836 */ /* 0x000fc60000000000 */
[----:B------:R-:W-:Y:S02]  /*0410*/  ISETP.GE.AND P0, PT, R3, UR7, PT ;  /* 0x0000000703007c0c */ /* 0x000fe4000bf06270 */
[C---:B------:R-:W-:Y:S02]  /*0420*/  ISETP.LT.AND P1, PT, R2.reuse, UR7, PT ;  /* 0x0000000702007c0c */ /* 0x040fe4000bf21270 */
[----:B------:R-:W-:Y:S02]  /*0430*/  ISETP.GE.AND P2, PT, R2, UR7, PT ;  /* 0x0000000702007c0c */ /* 0x000fe4000bf46270 */
[----:B------:R-:W-:Y:S02]  /*0440*/  PLOP3.LUT P3, PT, P0, PT, PT, 0x8, 0x80 ;  /* 0x000000000080781c */ /* 0x000fe4000076e170 */
[----:B------:R-:W-:-:S07]  /*0450*/  PLOP3.LUT P2, PT, P2, PT, PT, 0x8, 0x80 ;  /* 0x000000000080781c */ /* 0x000fce000174e170 */
[----:B------:R-:W-:Y:S06]  /*0460*/  @!P0 BRA P1, `(.L_x_438) ;  /* 0xfffffffc00508947 */ /* 0x000fec000083ffff */
.L_x_436:
[----:B------:R-:W-:Y:S01]  /*0470*/  BSSY.RECONVERGENT B1, `(.L_x_439) ;  /* 0x0000011000017945 */ /* 0x000fe20003800200 */
[----:B------:R-:W-:Y:S02]  /*0480*/  PLOP3.LUT P0, PT, PT, PT, PT, 0x80, 0x8 ;  /* 0x000000000008781c */ /* 0x000fe40003f0f070 */
[----:B------:R-:W-:Y:S01]  /*0490*/  PLOP3.LUT P1, PT, PT, PT, PT, 0x80, 0x8 ;  /* 0x000000000008781c */ /* 0x000fe20003f2f070 */
[----:B------:R-:W-:-:S12]  /*04a0*/  @!P3 BRA `(.L_x_440) ;  /* 0x000000000034b947 */ /* 0x000fd80003800000 */
[----:B------:R-:W0:Y:S02]  /*04b0*/  LDCU.64 UR10, c[0x0][0x390] ;  /* 0x00007200ff0a77ac */ /* 0x000e240008000a00 */
[----:B0-----:R-:W-:-:S04]  /*04c0*/  IADD3 R4, P1, PT, R3, UR10, RZ ;  /* 0x0000000a03047c10 */ /* 0x001fc8000ff3e0ff */
        /* <DEDUP_REMOVED lines=11> */
.L_x_440:
[----:B------:R-:W-:Y:S05]  /*0580*/  BSYNC.RECONVERGENT B1 ;  /* 0x0000000000017941 */ /* 0x000fea0003800200 */
.L_x_439:
[----:B------:R-:W-:Y:S04]  /*0590*/  BSSY.RECONVERGENT B1, `(.L_x_441) ;  /* 0x000000f000017945 */ /* 0x000fe80003800200 */
[----:B------:R-:W-:Y:S05]  /*05a0*/  @!P2 BRA `(.L_x_442) ;  /* 0x000000000034a947 */ /* 0x000fea0003800000 */
        /* <DEDUP_REMOVED lines=13> */
.L_x_442:
[----:B------:R-:W-:Y:S05]  /*0680*/  BSYNC.RECONVERGENT B1 ;  /* 0x0000000000017941 */ /* 0x000fea0003800200 */
.L_x_441:
[----:B------:R-:W-:-:S04]  /*0690*/  PLOP3.LUT P0, PT, P1, P0, PT, 0x80, 0x8 ;  /* 0x000000000008781c */ /* 0x000fc80000f01070 */
[----:B------:R-:W-:-:S09]  /*06a0*/  SEL R5, RZ, 0x1, P0 ;  /* 0x00000001ff057807 */ /* 0x000fd20000000000 */
.L_x_437:
[----:B------:R-:W-:Y:S05]  /*06b0*/  BSYNC.RECONVERGENT B0 ;  /* 0x0000000000007941 */ /* 0x000fea0003800200 */
.L_x_435:
[----:B------:R-:W0:Y:S02]  /*06c0*/  LDC.64 R2, c[0x0][0x388] ;  /* 0x0000e200ff027b82 */ /* 0x000e240000000a00 */
[----:B0-----:R-:W-:-:S05]  /*06d0*/  IMAD.WIDE R2, R0, 0x4, R2 ;  /* 0x0000000400027825 */ /* 0x001fca00078e0202 */
[----:B------:R-:W-:Y:S01]  /*06e0*/  STG.E desc[UR4][R2.64], R5 ;  /* 0x0000000502007986 */ /* 0x000fe2000c101904 */
[----:B------:R-:W-:Y:S05]  /*06f0*/  EXIT ;  /* 0x000000000000794d */ /* 0x000fea0003800000 */
.L_x_443:
        /* <DEDUP_REMOVED lines=16> */
.L_x_490:


//--------------------- .text._Z16kernel_mergeStepPKcPKiPiiii --------------------------
	.section	.text._Z16kernel_mergeStepPKcPKiPiiii,"ax",@progbits
	.align	128
        .global         _Z16kernel_mergeStepPKcPKiPiiii
        .type           _Z16kernel_mergeStepPKcPKiPiiii,@function
        .size           _Z16kernel_mergeStepPKcPKiPiiii,(.L_x_491 - _Z16kernel_mergeStepPKcPKiPiiii)
        .other          _Z16kernel_mergeStepPKcPKiPiiii,@"STO_CUDA_ENTRY STV_DEFAULT"
_Z16kernel_mergeStepPKcPKiPiiii:
.text._Z16kernel_mergeStepPKcPKiPiiii:
[----:B------:R-:W-:Y:S01]  /*0000*/  LDC R1, c[0x0][0x37c] ;  /* 0x0000df00ff017b82 */ /* 0x000fe20000000800 */
[----:B------:R-:W0:Y:S07]  /*0010*/  S2R R3, SR_TID.X ;  /* 0x0000000000037919 */ /* 0x000e2e0000002100 */
[----:B------:R-:W0:Y:S08]  /*0020*/  S2UR UR4, SR_CTAID.X ;  /* 0x00000000000479c3 */ /* 0x000e300000002500 */
[----:B------:R-:W0:Y:S08]  /*0030*/  LDC R2, c[0x0][0x360] ;  /* 0x0000d800ff027b82 */ /* 0x000e300000000800 */
[----:B------:R-:W1:Y:S01]  /*0040*/  LDC.64 R10, c[0x0][0x398] ;  /* 0x0000e600ff0a7b82 */ /* 0x000e620000000a00 */
[----:B0-----:R-:W-:-:S04]  /*0050*/  IMAD R2, R2, UR4, R3 ;  /* 0x0000000402027c24 */ /* 0x001fc8000f8e0203 */
[----:B-1----:R-:W-:Y:S01]  /*0060*/  IMAD.WIDE R2, R2, R11, RZ ;  /* 0x0000000b02027225 */ /* 0x002fe200078e02ff */
[----:B------:R-:W-:-:S03]  /*0070*/  SHF.R.S32.HI R4, RZ, 0x1f, R10 ;  /* 0x0000001fff047819 */ /* 0x000fc6000001140a */
[C---:B------:R-:W-:Y:S01]  /*0080*/  IMAD.SHL.U32 R15, R2.reuse, 0x2, RZ ;  /* 0x00000002020f7824 */ /* 0x040fe200078e00ff */
[----:B------:R-:W-:-:S04]  /*0090*/  SHF.L.U64.HI R12, R2, 0x1, R3 ;  /* 0x00000001020c7819 */ /* 0x000fc80000010203 */
[----:B------:R-:W-:-:S04]  /*00a0*/  ISETP.GE.U32.AND P0, PT, R15, R10, PT ;  /* 0x0000000a0f00720c */ /* 0x000fc80003f06070 */
[----:B------:R-:W-:-:S13]  /*00b0*/  ISETP.GE.AND.EX P0, PT, R12, R4, PT, P0 ;  /* 0x000000040c00720c */ /* 0x000fda0003f06300 */
[----:B------:R-:W-:Y:S05]  /*00c0*/  @P0 EXIT ;  /* 0x000000000000094d */ /* 0x000fea0003800000 */
[----:B------:R-:W-:Y:S01]  /*00d0*/  SHF.R.S32.HI R3, RZ, 0x1f, R11 ;  /* 0x0000001fff037819 */ /* 0x000fe2000001140b */
[----:B------:R-:W0:Y:S01]  /*00e0*/  LDCU.64 UR4, c[0x0][0x358] ;  /* 0x00006b00ff0477ac */ /* 0x000e220008000a00 */
[-C--:B------:R-:W-:Y:S01]  /*00f0*/  IADD3 R7, P0, PT, R15, R11.reuse, RZ ;  /* 0x0000000b0f077210 */ /* 0x080fe20007f1e0ff */
[----:B------:R-:W-:Y:S01]  /*0100*/  BSSY.RECONVERGENT B0, `(.L_x_444) ;  /* 0x0000074000007945 */ /* 0x000fe20003800200 */
[--C-:B------:R-:W-:Y:S01]  /*0110*/  IMAD.MOV.U32 R8, RZ, RZ, R12.reuse ;  /* 0x000000ffff087224 */ /* 0x100fe200078e000c */
[----:B------:R-:W1:Y:S01]  /*0120*/  LDCU UR10, c[0x0][0x3a0] ;  /* 0x00007400ff0a77ac */ /* 0x000e620008000800 */
[----:B------:R-:W-:Y:S01]  /*0130*/  ISETP.LT.U32.AND P1, PT, R7, R10, PT ;  /* 0x0000000a0700720c */ /* 0x000fe20003f21070 */
[----:B------:R-:W-:Y:S01]  /*0140*/  IMAD.X R9, R3, 0x1, R12, P0 ;  /* 0x0000000103097824 */ /* 0x000fe200000e060c */
[----:B------:R-:W-:Y:S01]  /*0150*/  IADD3 R5, P0, PT, R7, R11, RZ ;  /* 0x0000000b07057210 */ /* 0x000fe20007f1e0ff */
[----:B------:R-:W2:Y:S03]  /*0160*/  LDCU.64 UR8, c[0x0][0x380] ;  /* 0x00007000ff0877ac */ /* 0x000ea60008000a00 */
[----:B------:R-:W-:Y:S01]  /*0170*/  ISETP.LT.AND.EX P1, PT, R9, R4, PT, P1 ;  /* 0x000000040900720c */ /* 0x000fe20003f21310 */
[----:B------:R-:W-:Y:S01]  /*0180*/  IMAD.X R3, R3, 0x1, R9, P0 ;  /* 0x0000000103037824 */ /* 0x000fe200000e0609 */
[----:B------:R-:W-:-:S04]  /*0190*/  ISETP.LT.U32.AND P0, PT, R5, R10, PT ;  /* 0x0000000a0500720c */ /* 0x000fc80003f01070 */
[----:B------:R-:W-:-:S04]  /*01a0*/  ISETP.LT.AND.EX P0, PT, R3, R4, PT, P0 ;  /* 0x000000040300720c */ /* 0x000fc80003f01300 */
[----:B------:R-:W-:Y:S02]  /*01b0*/  SEL R6, R5, R10, P0 ;  /* 0x0000000a05067207 */ /* 0x000fe40000000000 */
[----:B------:R-:W-:Y:S02]  /*01c0*/  SEL R0, R3, R4, P0 ;  /* 0x0000000403007207 */ /* 0x000fe40000000000 */
[C---:B------:R-:W-:Y:S02]  /*01d0*/  ISETP.GE.U32.AND P0, PT, R7.reuse, R6, PT ;  /* 0x000000060700720c */ /* 0x040fe40003f06070 */
[----:B------:R-:W-:Y:S02]  /*01e0*/  SEL R10, R7, R10, P1 ;  /* 0x0000000a070a7207 */ /* 0x000fe40000800000 */
[----:B------:R-:W-:-:S03]  /*01f0*/  ISETP.GE.AND.EX P0, PT, R9, R0, PT, P0 ;  /* 0x000000000900720c */ /* 0x000fc60003f06300 */
[----:B------:R-:W-:Y:S01]  /*0200*/  IMAD.MOV.U32 R7, RZ, RZ, R10 ;  /* 0x000000ffff077224 */ /* 0x000fe200078e000a */
[----:B------:R-:W-:Y:S02]  /*0210*/  ISETP.LT.OR P0, PT, R11, 0x1, P0 ;  /* 0x000000010b00780c */ /* 0x000fe40000701670 */
[----:B------:R-:W-:Y:S01]  /*0220*/  SEL R11, R9, R4, P1 ;  /* 0x00000004090b7207 */ /* 0x000fe20000800000 */
[----:B------:R-:W-:-:S04]  /*0230*/  IMAD.MOV.U32 R9, RZ, RZ, R15 ;  /* 0x000000ffff097224 */ /* 0x000fc800078e000f */
[----:B------:R-:W-:-:S06]  /*0240*/  IMAD.MOV.U32 R13, RZ, RZ, R11 ;  /* 0x000000ffff0d7224 */ /* 0x000fcc00078e000b */
[----:B012---:R-:W-:Y:S05]  /*0250*/  @P0 BRA `(.L_x_445) ;  /* 0x0000000400780947 */ /* 0x007fea0003800000 */
.L_x_452:
[----:B0-----:R-:W0:Y:S02]  /*0260*/  LDCU.64 UR6, c[0x0][0x388] ;  /* 0x00007100ff0677ac */ /* 0x001e240008000a00 */
[----:B01----:R-:W-:Y:S02]  /*0270*/  LEA R2, P0, R15, UR6, 0x2 ;  /* 0x000000060f027c11 */ /* 0x003fe4000f8010ff */
[----:B-----5:R-:W-:Y:S01]  /*0280*/  LEA R4, P1, R7, UR6, 0x2 ;  /* 0x0000000607047c11 */ /* 0x020fe2000f8210ff */
[----:B------:R-:W0:Y:S01]  /*0290*/  LDCU UR6, c[0x0][0x3a0] ;  /* 0x00007400ff0677ac */ /* 0x000e220008000800 */
[----:B------:R-:W-:Y:S02]  /*02a0*/  LEA.HI.X R3, R15, UR7, R12, 0x2, P0 ;  /* 0x000000070f037c11 */ /* 0x000fe400080f140c */
[----:B------:R-:W-:-:S03]  /*02b0*/  LEA.HI.X R5, R7, UR7, R13, 0x2, P1 ;  /* 0x0000000707057c11 */ /* 0x000fc600088f140d */
[----:B------:R-:W0:Y:S04]  /*02c0*/  LDG.E R14, desc[UR4][R2.64] ;  /* 0x00000004020e7981 */ /* 0x000e28000c1e1900 */
[----:B------:R-:W2:Y:S01]  /*02d0*/  LDG.E R17, desc[UR4][R4.64] ;  /* 0x0000000404117981 */ /* 0x000ea2000c1e1900 */
[----:B------:R-:W-:Y:S01]  /*02e0*/  BSSY.RECONVERGENT B1, `(.L_x_446) ;  /* 0x000004e000017945 */ /* 0x000fe20003800200 */
[C---:B0-----:R-:W-:Y:S02]  /*02f0*/  ISETP.LT.AND P0, PT, R14.reuse, UR6, PT ;  /* 0x000000060e007c0c */ /* 0x041fe4000bf01270 */
[----:B--2---:R-:W-:-:S04]  /*0300*/  VIMNMX R16, PT, PT, R14, R17, !PT ;  /* 0x000000110e107248 */ /* 0x004fc80007fe0100 */
[----:B------:R-:W-:Y:S01]  /*0310*/  ISETP.GE.AND P1, PT, R16, UR6, PT ;  /* 0x0000000610007c0c */ /* 0x000fe2000bf26270 */
[----:B------:R-:W-:-:S12]  /*0320*/  IMAD.MOV.U32 R16, RZ, RZ, R14 ;  /* 0x000000ffff107224 */ /* 0x000fd800078e000e */
[----:B------:R-:W-:Y:S05]  /*0330*/  @P1 BRA `(.L_x_447) ;  /* 0x0000000000b81947 */ /* 0x000fea0003800000 */
[----:B------:R-:W-:Y:S02]  /*0340*/  IMAD.MOV.U32 R18, RZ, RZ, R17 ;  /* 0x000000ffff127224 */ /* 0x000fe400078e0011 */
[----:B------:R-:W-:-:S07]  /*0350*/  IMAD.MOV.U32 R16, RZ, RZ, R14 ;  /* 0x000000ffff107224 */ /* 0x000fce00078e000e */
.L_x_450:
[----:B------:R-:W-:-:S04]  /*0360*/  IADD3 R2, P0, PT, R16, UR8, RZ ;  /* 0x0000000810027c10 */ /* 0x000fc8000ff1e0ff */
[----:B------:R-:W-:-:S05]  /*0370*/  LEA.HI.X.SX32 R3, R16, UR9, 0x1, P0 ;  /* 0x0000000910037c11 */ /* 0x000fca00080f0eff */
[----:B------:R-:W2:Y:S01]  /*0380*/  LDG.E.U8 R2, desc[UR4][R2.64] ;  /* 0x0000000402027981 */ /* 0x000ea2000c1e1100 */
[----:B------:R-:W-:-:S04]  /*0390*/  IADD3 R4, P0, PT, R18, UR8, RZ ;  /* 0x0000000812047c10 */ /* 0x000fc8000ff1e0ff */
[----:B------:R-:W-:-:S05]  /*03a0*/  LEA.HI.X.SX32 R5, R18, UR9, 0x1, P0 ;  /* 0x0000000912057c11 */ /* 0x000fca00080f0eff */
[----:B------:R0:W5:Y:S01]  /*03b0*/  LDG.E.U8 R4, desc[UR4][R4.64] ;  /* 0x0000000404047981 */ /* 0x000162000c1e1100 */
[C---:B--2---:R-:W-:Y:S01]  /*03c0*/  LOP3.LUT R20, R2.reuse, 0xdf, RZ, 0xc0, !PT ;  /* 0x000000df02147812 */ /* 0x044fe200078ec0ff */
[----:B------:R-:W-:-:S04]  /*03d0*/  VIADD R19, R2, 0xffffffc6 ;  /* 0xffffffc602137836 */ /* 0x000fc80000000000 */
[----:B------:R-:W-:Y:S01]  /*03e0*/  VIADD R20, R20, 0xffffffa5 ;  /* 0xffffffa514147836 */ /* 0x000fe20000000000 */
[----:B------:R-:W-:-:S04]  /*03f0*/  LOP3.LUT R19, R19, 0xff, RZ, 0xc0, !PT ;  /* 0x000000ff13137812 */ /* 0x000fc800078ec0ff */
[----:B------:R-:W-:Y:S02]  /*0400*/  LOP3.LUT R20, R20, 0xff, RZ, 0xc0, !PT ;  /* 0x000000ff14147812 */ /* 0x000fe400078ec0ff */
[----:B------:R-:W-:Y:S02]  /*0410*/  ISETP.LT.U32.AND P1, PT, R19, 0xf6, PT ;  /* 0x000000f61300780c */ /* 0x000fe40003f21070 */
[----:B------:R-:W-:-:S13]  /*0420*/  ISETP.GE.U32.AND P0, PT, R20, 0xe6, PT ;  /* 0x000000e61400780c */ /* 0x000fda0003f06070 */
[----:B0-----:R-:W-:Y:S05]  /*0430*/  @!P0 BRA P1, `(.L_x_448) ;  /* 0x0000000000ac8947 */ /* 0x001fea0000800000 */
[C---:B-----5:R-:W-:Y:S02]  /*0440*/  VIADD R5, R4.reuse, 0xffffffa5 ;  /* 0xffffffa504057836 */ /* 0x060fe40000000000 */
[C---:B------:R-:W-:Y:S02]  /*0450*/  VIADD R3, R4.reuse, 0xffffffc6 ;  /* 0xffffffc604037836 */ /* 0x040fe40000000000 */
[----:B------:R-:W-:Y:S01]  /*0460*/  VIADD R19, R4, 0xffffff85 ;  /* 0xffffff8504137836 */ /* 0x000fe20000000000 */
[----:B------:R-:W-:Y:S02]  /*0470*/  LOP3.LUT R5, R5, 0xff, RZ, 0xc0, !PT ;  /* 0x000000ff05057812 */ /* 0x000fe400078ec0ff */
[----:B------:R-:W-:Y:S02]  /*0480*/  LOP3.LUT R3, R3, 0xff, RZ, 0xc0, !PT ;  /* 0x000000ff03037812 */ /* 0x000fe400078ec0ff */
[----:B------:R-:W-:Y:S02]  /*0490*/  LOP3.LUT R19, R19, 0xff, RZ, 0xc0, !PT ;  /* 0x000000ff13137812 */ /* 0x000fe400078ec0ff */
[----:B------:R-:W-:-:S02]  /*04a0*/  ISETP.GE.U32.AND P0, PT, R5, 0xe6, PT ;  /* 0x000000e60500780c */ /* 0x000fc40003f06070 */
[----:B------:R-:W-:Y:S02]  /*04b0*/  ISETP.LT.U32.AND P1, PT, R19, 0xe6, PT ;  /* 0x000000e61300780c */ /* 0x000fe40003f21070 */
[----:B------:R-:W-:-:S13]  /*04c0*/  ISETP.LT.U32.AND P0, PT, R3, 0xf6, !P0 ;  /* 0x000000f60300780c */ /* 0x000fda0004701070 */
[----:B------:R-:W-:Y:S05]  /*04d0*/  @P0 BRA P1, `(.L_x_449) ;  /* 0x0000000000a00947 */ /* 0x000fea0000800000 */
[----:B------:R-:W-:Y:S02]  /*04e0*/  VIADD R3, R2, 0xffffffbf ;  /* 0xffffffbf02037836 */ /* 0x000fe40000000000 */
[----:B------:R-:W-:-:S03]  /*04f0*/  VIADD R5, R4, 0xffffffbf ;  /* 0xffffffbf04057836 */ /* 0x000fc60000000000 */
[----:B------:R-:W-:Y:S02]  /*0500*/  LOP3.LUT R3, R3, 0xff, RZ, 0xc0, !PT ;  /* 0x000000ff03037812 */ /* 0x000fe400078ec0ff */
[----:B------:R-:W-:Y:S02]  /*0510*/  LOP3.LUT R5, R5, 0xff, RZ, 0xc0, !PT ;  /* 0x000000ff05057812 */ /* 0x000fe400078ec0ff */
[----:B------:R-:W-:Y:S02]  /*0520*/  ISETP.GE.U32.AND P0, PT, R3, 0x1a, PT ;  /* 0x0000001a0300780c */ /* 0x000fe40003f06070 */
[----:B------:R-:W-:-:S11]  /*0530*/  ISETP.GE.U32.AND P1, PT, R5, 0x1a, PT ;  /* 0x0000001a0500780c */ /* 0x000fd60003f26070 */
[----:B------:R-:W-:Y:S02]  /*0540*/  @!P0 VIADD R2, R2, 0x20 ;  /* 0x0000002002028836 */ /* 0x000fe40000000000 */
[----:B------:R-:W-:-:S03]  /*0550*/  @!P1 VIADD R4, R4, 0x20 ;  /* 0x0000002004049836 */ /* 0x000fc60000000000 */
[----:B------:R-:W-:Y:S02]  /*0560*/  LOP3.LUT R2, R2, 0xff, RZ, 0xc0, !PT ;  /* 0x000000ff02027812 */ /* 0x000fe400078ec0ff */
[----:B------:R-:W-:-:S04]  /*0570*/  LOP3.LUT R3, R4, 0xff, RZ, 0xc0, !PT ;  /* 0x000000ff04037812 */ /* 0x000fc800078ec0ff */
[----:B------:R-:W-:-:S13]  /*0580*/  ISETP.GE.U32.AND P0, PT, R2, R3, PT ;  /* 0x000000030200720c */ /* 0x000fda0003f06070 */
[----:B------:R-:W-:Y:S05]  /*0590*/  @!P0 BRA `(.L_x_448) ;  /* 0x0000000000548947 */ /* 0x000fea0003800000 */
[----:B------:R-:W-:-:S13]  /*05a0*/  ISETP.GT.U32.AND P0, PT, R2, R3, PT ;  /* 0x000000030200720c */ /* 0x000fda0003f04070 */
[----:B------:R-:W-:Y:S05]  /*05b0*/  @P0 BRA `(.L_x_449) ;  /* 0x0000000000680947 */ /* 0x000fea0003800000 */
[----:B------:R-:W-:Y:S02]  /*05c0*/  VIADD R16, R16, 0x1 ;  /* 0x0000000110107836 */ /* 0x000fe40000000000 */
[----:B------:R-:W-:-:S03]  /*05d0*/  VIADD R18, R18, 0x1 ;  /* 0x0000000112127836 */ /* 0x000fc60000000000 */
[----:B------:R-:W-:Y:S02]  /*05e0*/  ISETP.GE.AND P1, PT, R16, UR10, PT ;  /* 0x0000000a10007c0c */ /* 0x000fe4000bf26270 */
[----:B------:R-:W-:Y:S02]  /*05f0*/  ISETP.LT.AND P2, PT, R18, UR10, PT ;  /* 0x0000000a12007c0c */ /* 0x000fe4000bf41270 */
[----:B------:R-:W-:-:S11]  /*0600*/  PLOP3.LUT P0, PT, P1, PT, PT, 0x8, 0x80 ;  /* 0x000000000080781c */ /* 0x000fd60000f0e170 */
[----:B------:R-:W-:Y:S05]  /*0610*/  @!P1 BRA P2, `(.L_x_450) ;  /* 0xfffffffc00509947 */ /* 0x000fea000103ffff */
.L_x_447:
[----:B------:R-:W-:Y:S05]  /*0620*/  @!P0 BRA `(.L_x_448) ;  /* 0x0000000000308947 */ /* 0x000fea0003800000 */
[----:B------:R-:W0:Y:S02]  /*0630*/  LDCU.64 UR6, c[0x0][0x380] ;  /* 0x00007000ff0677ac */ /* 0x000e240008000a00 */
[----:B0-----:R-:W-:-:S04]  /*0640*/  IADD3 R2, P0, PT, R16, UR6, RZ ;  /* 0x0000000610027c10 */ /* 0x001fc8000ff1e0ff */
[----:B------:R-:W-:-:S05]  /*0650*/  LEA.HI.X.SX32 R3, R16, UR7, 0x1, P0 ;  /* 0x0000000710037c11 */ /* 0x000fca00080f0eff */
[----:B------:R-:W2:Y:S02]  /*0660*/  LDG.E.U8 R2, desc[UR4][R2.64] ;  /* 0x0000000402027981 */ /* 0x000ea4000c1e1100 */
[----:B--2---:R-:W-:-:S05]  /*0670*/  LOP3.LUT R4, R2, 0xdf, RZ, 0xc0, !PT ;  /* 0x000000df02047812 */ /* 0x004fca00078ec0ff */
[----:B------:R-:W-:Y:S02]  /*0680*/  VIADD R5, R4, 0xffffffa5 ;  /* 0xffffffa504057836 */ /* 0x000fe40000000000 */
[----:B------:R-:W-:-:S03]  /*0690*/  VIADD R4, R2, 0xffffffc6 ;  /* 0xffffffc602047836 */ /* 0x000fc60000000000 */
[----:B------:R-:W-:Y:S02]  /*06a0*/  LOP3.LUT R5, R5, 0xff, RZ, 0xc0, !PT ;  /* 0x000000ff05057812 */ /* 0x000fe400078ec0ff */
[----:B------:R-:W-:Y:S02]  /*06b0*/  LOP3.LUT R4, R4, 0xff, RZ, 0xc0, !PT ;  /* 0x000000ff04047812 */ /* 0x000fe400078ec0ff */
[----:B------:R-:W-:-:S04]  /*06c0*/  ISETP.GT.U32.AND P0, PT, R5, 0xe5, PT ;  /* 0x000000e50500780c */ /* 0x000fc80003f04070 */
[----:B------:R-:W-:-:S13]  /*06d0*/  ISETP.GT.U32.OR P0, PT, R4, 0xf5, P0 ;  /* 0x000000f50400780c */ /* 0x000fda0000704470 */
[----:B------:R-:W-:Y:S05]  /*06e0*/  @P0 BRA `(.L_x_449) ;  /* 0x00000000001c0947 */ /* 0x000fea0003800000 */
.L_x_448:
[----:B------:R-:W0:Y:S02]  /*06f0*/  LDCU.64 UR6, c[0x0][0x390] ;  /* 0x00007200ff0677ac */ /* 0x000e240008000a00 */
[----:B0-----:R-:W-:-:S04]  /*0700*/  LEA R2, P0, R9, UR6, 0x2 ;  /* 0x0000000609027c11 */ /* 0x001fc8000f8010ff */
[----:B------:R-:W-:Y:S02]  /*0710*/  LEA.HI.X R3, R9, UR7, R8, 0x2, P0 ;  /* 0x0000000709037c11 */ /* 0x000fe400080f1408 */
[----:B------:R-:W-:-:S03]  /*0720*/  IADD3 R15, P0, PT, R15, 0x1, RZ ;  /* 0x000000010f0f7810 */ /* 0x000fc60007f1e0ff */
[----:B------:R1:W-:Y:S02]  /*0730*/  STG.E desc[UR4][R2.64], R14 ;  /* 0x0000000e02007986 */ /* 0x0003e4000c101904 */
[----:B------:R-:W-:Y:S01]  /*0740*/  IMAD.X R12, RZ, RZ, R12, P0 ;  /* 0x000000ffff0c7224 */ /* 0x000fe200000e060c */
[----:B------:R-:W-:Y:S07]  /*0750*/  BRA `(.L_x_451) ;  /* 0x0000000000187947 */ /* 0x000fee0003800000 */
.L_x_449:
[----:B------:R-:W0:Y:S02]  /*0760*/  LDCU.64 UR6, c[0x0][0x390] ;  /* 0x00007200ff0677ac */ /* 0x000e240008000a00 */
[----:B0-----:R-:W-:-:S04]  /*0770*/  LEA R2, P0, R9, UR6, 0x2 ;  /* 0x0000000609027c11 */ /* 0x001fc8000f8010ff */
[----:B------:R-:W-:Y:S02]  /*0780*/  LEA.HI.X R3, R9, UR7, R8, 0x2, P0 ;  /* 0x0000000709037c11 */ /* 0x000fe400080f1408 */
[----:B------:R-:W-:-:S03]  /*0790*/  IADD3 R7, P0, PT, R7, 0x1, RZ ;  /* 0x0000000107077810 */ /* 0x000fc60007f1e0ff */
[----:B------:R0:W-:Y:S02]  /*07a0*/  STG.E desc[UR4][R2.64], R17 ;  /* 0x0000001102007986 */ /* 0x0001e4000c101904 */
[----:B------:R-:W-:-:S08]  /*07b0*/  IMAD.X R13, RZ, RZ, R13, P0 ;  /* 0x000000ffff0d7224 */ /* 0x000fd000000e060d */
.L_x_451:
[----:B------:R-:W-:Y:S05]  /*07c0*/  BSYNC.RECONVERGENT B1 ;  /* 0x0000000000017941 */ /* 0x000fea0003800200 */
.L_x_446:
[----:B------:R-:W-:Y:S02]  /*07d0*/  ISETP.GE.U32.AND P0, PT, R7, R6, PT ;  /* 0x000000060700720c */ /* 0x000fe40003f06070 */
[----:B------:R-:W-:Y:S02]  /*07e0*/  ISETP.LT.U32.AND P1, PT, R15, R10, PT ;  /* 0x0000000a0f00720c */ /* 0x000fe40003f21070 */
[----:B------:R-:W-:Y:S02]  /*07f0*/  ISETP.GE.AND.EX P0, PT, R13, R0, PT, P0 ;  /* 0x000000000d00720c */ /* 0x000fe40003f06300 */
[----:B------:R-:W-:Y:S02]  /*0800*/  ISETP.LT.AND.EX P1, PT, R12, R11, PT, P1 ;  /* 0x0000000b0c00720c */ /* 0x000fe40003f21310 */
[----:B------:R-:W-:-:S05]  /*0810*/  IADD3 R9, P2, PT, R9, 0x1, RZ ;  /* 0x0000000109097810 */ /* 0x000fca0007f5e0ff */
[----:B------:R-:W-:-:S06]  /*0820*/  IMAD.X R8, RZ, RZ, R8, P2 ;  /* 0x000000ffff087224 */ /* 0x000fcc00010e0608 */
[----:B------:R-:W-:Y:S05]  /*0830*/  @!P0 BRA P1, `(.L_x_452) ;  /* 0xfffffff800888947 */ /* 0x000fea000083ffff */
.L_x_445:
[----:B------:R-:W-:Y:S05]  /*0840*/  BSYNC.RECONVERGENT B0 ;  /* 0x0000000000007941 */ /* 0x000fea0003800200 */
.L_x_444:
[----:B------:R-:W-:Y:S01]  /*0850*/  ISETP.GE.U32.AND P0, PT, R15, R10, PT ;  /* 0x0000000a0f00720c */ /* 0x000fe20003f06070 */
[----:B------:R-:W-:Y:S03]  /*0860*/  BSSY.RECONVERGENT B0, `(.L_x_453) ;  /* 0x000009f000007945 */ /* 0x000fe60003800200 */
[----:B------:R-:W-:-:S13]  /*0870*/  ISETP.GE.AND.EX P0, PT, R12, R11, PT, P0 ;  /* 0x0000000b0c00720c */ /* 0x000fda0003f06300 */
[----:B------:R-:W-:Y:S05]  /*0880*/  @P0 BRA `(.L_x_454) ;  /* 0x0000000800700947 */ /* 0x000fea0003800000 */
[--C-:B01----:R-:W-:Y:S01]  /*0890*/  IMAD.IADD R2, R10, 0x1, -R15.reuse ;  /* 0x000000010a027824 */ /* 0x103fe200078e0a0f */
[----:B------:R-:W-:Y:S01]  /*08a0*/  IADD3 R3, P2, PT, R15, -R10, RZ ;  /* 0x8000000a0f037210 */ /* 0x000fe20007f5e0ff */
[----:B------:R-:W-:Y:S01]  /*08b0*/  BSSY.RECONVERGENT B1, `(.L_x_455) ;  /* 0x0000024000017945 */ /* 0x000fe20003800200 */
[----:B------:R-:W-:Y:S02]  /*08c0*/  IMAD.MOV.U32 R17, RZ, RZ, R15 ;  /* 0x000000ffff117224 */ /* 0x000fe400078e000f */
[----:B------:R-:W-:Y:S02]  /*08d0*/  LOP3.LUT R2, R2, 0x3, RZ, 0xc0, !PT ;  /* 0x0000000302027812 */ /* 0x000fe400078ec0ff */
[----:B------:R-:W-:Y:S01]  /*08e0*/  ISETP.GT.U32.AND P0, PT, R3, -0x4, PT ;  /* 0xfffffffc0300780c */ /* 0x000fe20003f04070 */
[----:B------:R-:W-:Y:S01]  /*08f0*/  IMAD.X R3, R12, 0x1, ~R11, P2 ;  /* 0x000000010c037824 */ /* 0x000fe200010e0e0b */
[----:B------:R-:W-:-:S04]  /*0900*/  ISETP.NE.U32.AND P1, PT, R2, RZ, PT ;  /* 0x000000ff0200720c */ /* 0x000fc80003f25070 */
[----:B------:R-:W-:Y:S02]  /*0910*/  ISETP.NE.AND.EX P1, PT, RZ, RZ, PT, P1 ;  /* 0x000000ffff00720c */ /* 0x000fe40003f25310 */
[----:B------:R-:W-:-:S11]  /*0920*/  ISETP.GT.U32.AND.EX P0, PT, R3, -0x1, PT, P0 ;  /* 0xffffffff0300780c */ /* 0x000fd60003f04100 */
[----:B------:R-:W-:Y:S05]  /*0930*/  @!P1 BRA `(.L_x_456) ;  /* 0x00000000006c9947 */ /* 0x000fea0003800000 */
[----:B------:R-:W0:Y:S01]  /*0940*/  LDCU.64 UR6, c[0x0][0x390] ;  /* 0x00007200ff0677ac */ /* 0x000e220008000a00 */
[-C--:B------:R-:W-:Y:S02]  /*0950*/  IADD3 R17, P1, PT, R15, R2.reuse, RZ ;  /* 0x000000020f117210 */ /* 0x080fe40007f3e0ff */
[----:B-----5:R-:W-:Y:S01]  /*0960*/  IADD3 R4, P4, PT, RZ, -R2, RZ ;  /* 0x80000002ff047210 */ /* 0x020fe20007f9e0ff */
[----:B------:R-:W1:Y:S04]  /*0970*/  LDCU.64 UR8, c[0x0][0x388] ;  /* 0x00007100ff0877ac */ /* 0x000e680008000a00 */
[----:B------:R-:W-:Y:S01]  /*0980*/  IMAD.X R14, RZ, RZ, -0x1, P4 ;  /* 0xffffffffff0e7424 */ /* 0x000fe200020e06ff */
[----:B0-----:R-:W-:-:S04]  /*0990*/  LEA R18, P3, R9, UR6, 0x2 ;  /* 0x0000000609127c11 */ /* 0x001fc8000f8610ff */
[----:B------:R-:W-:Y:S02]  /*09a0*/  LEA.HI.X R19, R9, UR7, R8, 0x2, P3 ;  /* 0x0000000709137c11 */ /* 0x000fe400098f1408 */
[C---:B-1----:R-:W-:Y:S02]  /*09b0*/  LEA R16, P2, R15.reuse, UR8, 0x2 ;  /* 0x000000080f107c11 */ /* 0x042fe4000f8410ff */
[----:B------:R-:W-:Y:S02]  /*09c0*/  IADD3 R9, P3, PT, R2, R9, RZ ;  /* 0x0000000902097210 */ /* 0x000fe40007f7e0ff */
[--C-:B------:R-:W-:Y:S01]  /*09d0*/  LEA.HI.X R15, R15, UR9, R12.reuse, 0x2, P2 ;  /* 0x000000090f0f7c11 */ /* 0x100fe200090f140c */
[----:B------:R-:W-:Y:S02]  /*09e0*/  IMAD.X R12, RZ, RZ, R12, P1 ;  /* 0x000000ffff0c7224 */ /* 0x000fe400008e060c */
[----:B------:R-:W-:-:S08]  /*09f0*/  IMAD.X R8, RZ, RZ, R8, P3 ;  /* 0x000000ffff087224 */ /* 0x000fd000018e0608 */
.L_x_457:
[----:B0-----:R-:W-:Y:S02]  /*0a00*/  IMAD.MOV.U32 R2, RZ, RZ, R16 ;  /* 0x000000ffff027224 */ /* 0x001fe400078e0010 */
[----:B------:R-:W-:-:S05]  /*0a10*/  IMAD.MOV.U32 R3, RZ, RZ, R15 ;  /* 0x000000ffff037224 */ /* 0x000fca00078e000f */
[----:B------:R0:W2:Y:S01]  /*0a20*/  LDG.E R5, desc[UR4][R2.64] ;  /* 0x0000000402057981 */ /* 0x0000a2000c1e1900 */
[----:B------:R-:W-:Y:S02]  /*0a30*/  IADD3 R4, P1, PT, R4, 0x1, RZ ;  /* 0x0000000104047810 */ /* 0x000fe40007f3e0ff */
[----:B------:R-:W-:-:S03]  /*0a40*/  IADD3 R16, P3, PT, R16, 0x4, RZ ;  /* 0x0000000410107810 */ /* 0x000fc60007f7e0ff */
[----:B------:R-:W-:Y:S01]  /*0a50*/  IMAD.X R14, RZ, RZ, R14, P1 ;  /* 0x000000ffff0e7224 */ /* 0x000fe200008e060e */
[----:B------:R-:W-:Y:S01]  /*0a60*/  ISETP.NE.U32.AND P1, PT, R4, RZ, PT ;  /* 0x000000ff0400720c */ /* 0x000fe20003f25070 */
[----:B------:R-:W-:Y:S02]  /*0a70*/  IMAD.X R15, RZ, RZ, R15, P3 ;  /* 0x000000ffff0f7224 */ /* 0x000fe400018e060f */
[----:B0-----:R-:W-:Y:S01]  /*0a80*/  IMAD.MOV.U32 R2, RZ, RZ, R18 ;  /* 0x000000ffff027224 */ /* 0x001fe200078e0012 */
[----:B------:R-:W-:Y:S01]  /*0a90*/  ISETP.NE.AND.EX P1, PT, R14, RZ, PT, P1 ;  /* 0x000000ff0e00720c */ /* 0x000fe20003f25310 */
[----:B------:R-:W-:Y:S01]  /*0aa0*/  IMAD.MOV.U32 R3, RZ, RZ, R19 ;  /* 0x000000ffff037224 */ /* 0x000fe200078e0013 */
[----:B------:R-:W-:-:S05]  /*0ab0*/  IADD3 R18, P2, PT, R18, 0x4, RZ ;  /* 0x0000000412127810 */ /* 0x000fca0007f5e0ff */
[----:B------:R-:W-:Y:S01]  /*0ac0*/  IMAD.X R19, RZ, RZ, R19, P2 ;  /* 0x000000ffff137224 */ /* 0x000fe200010e0613 */
[----:B--2---:R0:W-:Y:S05]  /*0ad0*/  STG.E desc[UR4][R2.64], R5 ;  /* 0x0000000502007986 */ /* 0x0041ea000c101904 */
[----:B------:R-:W-:Y:S05]  /*0ae0*/  @P1 BRA `(.L_x_457) ;  /* 0xfffffffc00c41947 */ /* 0x000fea000383ffff */
.L_x_456:
[----:B------:R-:W-:Y:S05]  /*0af0*/  BSYNC.RECONVERGENT B1 ;  /* 0x0000000000017941 */ /* 0x000fea0003800200 */
.L_x_455:
[----:B------:R-:W-:Y:S05]  /*0b00*/  @P0 BRA `(.L_x_454) ;  /* 0x0000000400d00947 */ /* 0x000fea0003800000 */
[----:B------:R-:W1:Y:S01]  /*0b10*/  LDCU.64 UR6, c[0x0][0x388] ;  /* 0x00007100ff0677ac */ /* 0x000e620008000a00 */
[----:B0-----:R-:W-:Y:S01]  /*0b20*/  IADD3 R3, P2, PT, -R17, R10, RZ ;  /* 0x0000000a11037210 */ /* 0x001fe20007f5e1ff */
[----:B------:R-:W-:Y:S01]  /*0b30*/  BSSY.RECONVERGENT B1, `(.L_x_458) ;  /* 0x0000040000017945 */ /* 0x000fe20003800200 */
[----:B------:R-:W0:Y:S02]  /*0b40*/  LDCU.64 UR8, c[0x0][0x390] ;  /* 0x00007200ff0877ac */ /* 0x000e240008000a00 */
[----:B------:R-:W-:Y:S01]  /*0b50*/  ISETP.GT.U32.AND P0, PT, R3, 0xc, PT ;  /* 0x0000000c0300780c */ /* 0x000fe20003f04070 */
[----:B------:R-:W-:Y:S01]  /*0b60*/  IMAD.X R3, R11, 0x1, ~R12, P2 ;  /* 0x000000010b037824 */ /* 0x000fe200010e0e0c */
[----:B-1---5:R-:W-:-:S04]  /*0b70*/  LEA R4, P1, R17, UR6, 0x2 ;  /* 0x0000000611047c11 */ /* 0x022fc8000f8210ff */
[----:B------:R-:W-:Y:S02]  /*0b80*/  LEA.HI.X R5, R17, UR7, R12, 0x2, P1 ;  /* 0x0000000711057c11 */ /* 0x000fe400088f140c */
[----:B------:R-:W-:Y:S02]  /*0b90*/  ISETP.GT.AND.EX P1, PT, R3, RZ, PT, P0 ;  /* 0x000000ff0300720c */ /* 0x000fe40003f24300 */
[C---:B0-----:R-:W-:Y:S02]  /*0ba0*/  LEA R2, P3, R9.reuse, UR8, 0x2 ;  /* 0x0000000809027c11 */ /* 0x041fe4000f8610ff */
[----:B------:R-:W-:Y:S02]  /*0bb0*/  IADD3 R4, P2, PT, R4, 0x8, RZ ;  /* 0x0000000804047810 */ /* 0x000fe40007f5e0ff */
[----:B------:R-:W-:Y:S02]  /*0bc0*/  LEA.HI.X R14, R9, UR9, R8, 0x2, P3 ;  /* 0x00000009090e7c11 */ /* 0x000fe400098f1408 */
[----:B------:R-:W-:Y:S01]  /*0bd0*/  IADD3 R2, P3, PT, R2, 0x8, RZ ;  /* 0x0000000802027810 */ /* 0x000fe20007f7e0ff */
[----:B------:R-:W-:Y:S01]  /*0be0*/  IMAD.X R5, RZ, RZ, R5, P2 ;  /* 0x000000ffff057224 */ /* 0x000fe200010e0605 */
[----:B------:R-:W-:-:S03]  /*0bf0*/  PLOP3.LUT P0, PT, PT, PT, PT, 0x80, 0x8 ;  /* 0x000000000008781c */ /* 0x000fc60003f0f070 */
[----:B------:R-:W-:Y:S01]  /*0c00*/  IMAD.X R3, RZ, RZ, R14, P3 ;  /* 0x000000ffff037224 */ /* 0x000fe200018e060e */
[----:B------:R-:W-:Y:S09]  /*0c10*/  @!P1 BRA `(.L_x_459) ;  /* 0x0000000000c49947 */ /* 0x000ff20003800000 */
[----:B------:R-:W-:Y:S02]  /*0c20*/  IADD3 R14, P1, PT, R10, -0xc, RZ ;  /* 0xfffffff40a0e7810 */ /* 0x000fe40007f3e0ff */
[----:B------:R-:W-:Y:S02]  /*0c30*/  PLOP3.LUT P0, PT, PT, PT, PT, 0x8, 0x80 ;  /* 0x000000000080781c */ /* 0x000fe40003f0e170 */
[----:B------:R-:W-:-:S11]  /*0c40*/  IADD3.X R15, PT, PT, R11, -0x1, RZ, P1, !PT ;  /* 0xffffffff0b0f7810 */ /* 0x000fd60000ffe4ff */
.L_x_460:
[----:B------:R-:W2:Y:S04]  /*0c50*/  LDG.E R19, desc[UR4][R4.64+-0x8] ;  /* 0xfffff80404137981 */ /* 0x000ea8000c1e1900 */
[----:B--2---:R0:W-:Y:S04]  /*0c60*/  STG.E desc[UR4][R2.64+-0x8], R19 ;  /* 0xfffff81302007986 */ /* 0x0041e8000c101904 */
[----:B------:R-:W2:Y:S04]  /*0c70*/  LDG.E R21, desc[UR4][R4.64+-0x4] ;  /* 0xfffffc0404157981 */ /* 0x000ea8000c1e1900 */
[----:B--2---:R1:W-:Y:S04]  /*0c80*/  STG.E desc[UR4][R2.64+-0x4], R21 ;  /* 0xfffffc1502007986 */ /* 0x0043e8000c101904 */
[----:B------:R-:W2:Y:S04]  /*0c90*/  LDG.E R23, desc[UR4][R4.64] ;  /* 0x0000000404177981 */ /* 0x000ea8000c1e1900 */
[----:B--2---:R2:W-:Y:S04]  /*0ca0*/  STG.E desc[UR4][R2.64], R23 ;  /* 0x0000001702007986 */ /* 0x0045e8000c101904 */
[----:B------:R-:W3:Y:S04]  /*0cb0*/  LDG.E R25, desc[UR4][R4.64+0x4] ;  /* 0x0000040404197981 */ /* 0x000ee8000c1e1900 */
[----:B---3--:R3:W-:Y:S04]  /*0cc0*/  STG.E desc[UR4][R2.64+0x4], R25 ;  /* 0x0000041902007986 */ /* 0x0087e8000c101904 */
[----:B------:R-:W4:Y:S04]  /*0cd0*/  LDG.E R27, desc[UR4][R4.64+0x8] ;  /* 0x00000804041b7981 */ /* 0x000f28000c1e1900 */
[----:B----4-:R4:W-:Y:S04]  /*0ce0*/  STG.E desc[UR4][R2.64+0x8], R27 ;  /* 0x0000081b02007986 */ /* 0x0109e8000c101904 */
[----:B------:R-:W5:Y:S04]  /*0cf0*/  LDG.E R29, desc[UR4][R4.64+0xc] ;  /* 0x00000c04041d7981 */ /* 0x000f68000c1e1900 */
[----:B-----5:R5:W-:Y:S04]  /*0d00*/  STG.E desc[UR4][R2.64+0xc], R29 ;  /* 0x00000c1d02007986 */ /* 0x020be8000c101904 */
[----:B0-----:R-:W2:Y:S04]  /*0d10*/  LDG.E R19, desc[UR4][R4.64+0x10] ;  /* 0x0000100404137981 */ /* 0x001ea8000c1e1900 */
[----:B--2---:R0:W-:Y:S04]  /*0d20*/  STG.E desc[UR4][R2.64+0x10], R19 ;  /* 0x0000101302007986 */ /* 0x0041e8000c101904 */
[----:B-1----:R-:W2:Y:S04]  /*0d30*/  LDG.E R21, desc[UR4][R4.64+0x14] ;  /* 0x0000140404157981 */ /* 0x002ea8000c1e1900 */
[----:B--2---:R1:W-:Y:S04]  /*0d40*/  STG.E desc[UR4][R2.64+0x14], R21 ;  /* 0x0000141502007986 */ /* 0x0043e8000c101904 */
[----:B------:R-:W2:Y:S04]  /*0d50*/  LDG.E R23, desc[UR4][R4.64+0x18] ;  /* 0x0000180404177981 */ /* 0x000ea8000c1e1900 */
[----:B--2---:R2:W-:Y:S04]  /*0d60*/  STG.E desc[UR4][R2.64+0x18], R23 ;  /* 0x0000181702007986 */ /* 0x0045e8000c101904 */
[----:B---3--:R-:W3:Y:S04]  /*0d70*/  LDG.E R25, desc[UR4][R4.64+0x1c] ;  /* 0x00001c0404197981 */ /* 0x008ee8000c1e1900 */
[----:B---3--:R3:W-:Y:S04]  /*0d80*/  STG.E desc[UR4][R2.64+0x1c], R25 ;  /* 0x00001c1902007986 */ /* 0x0087e8000c101904 */
[----:B----4-:R-:W4:Y:S04]  /*0d90*/  LDG.E R27, desc[UR4][R4.64+0x20] ;  /* 0x00002004041b7981 */ /* 0x010f28000c1e1900 */
[----:B----4-:R-:W-:Y:S04]  /*0da0*/  STG.E desc[UR4][R2.64+0x20], R27 ;  /* 0x0000201b02007986 */ /* 0x010fe8000c101904 */
[----:B-----5:R-:W4:Y:S04]  /*0db0*/  LDG.E R29, desc[UR4][R4.64+0x24] ;  /* 0x00002404041d7981 */ /* 0x020f28000c1e1900 */
[----:B----4-:R-:W-:Y:S04]  /*0dc0*/  STG.E desc[UR4][R2.64+0x24], R29 ;  /* 0x0000241d02007986 */ /* 0x010fe8000c101904 */
[----:B0-----:R-:W4:Y:S04]  /*0dd0*/  LDG.E R19, desc[UR4][R4.64+0x28] ;  /* 0x0000280404137981 */ /* 0x001f28000c1e1900 */
[----:B----4-:R0:W-:Y:S04]  /*0de0*/  STG.E desc[UR4][R2.64+0x28], R19 ;  /* 0x0000281302007986 */ /* 0x0101e8000c101904 */
[----:B-1----:R-:W4:Y:S04]  /*0df0*/  LDG.E R21, desc[UR4][R4.64+0x2c] ;  /* 0x00002c0404157981 */ /* 0x002f28000c1e1900 */
[----:B----4-:R-:W-:Y:S04]  /*0e00*/  STG.E desc[UR4][R2.64+0x2c], R21 ;  /* 0x00002c1502007986 */ /* 0x010fe8000c101904 */
[----:B--2---:R-:W2:Y:S01]  /*0e10*/  LDG.E R23, desc[UR4][R4.64+0x30] ;  /* 0x0000300404177981 */ /* 0x004ea2000c1e1900 */
[----:B------:R-:W-:-:S05]  /*0e20*/  IADD3 R17, P1, PT, R17, 0x10, RZ ;  /* 0x0000001011117810 */ /* 0x000fca0007f3e0ff */
[----:B------:R-:W-:Y:S01]  /*0e30*/  IMAD.X R12, RZ, RZ, R12, P1 ;  /* 0x000000ffff0c7224 */ /* 0x000fe200008e060c */
[----:B------:R-:W-:-:S04]  /*0e40*/  ISETP.GE.U32.AND P1, PT, R17, R14, PT ;  /* 0x0000000e1100720c */ /* 0x000fc80003f26070 */
[----:B------:R-:W-:Y:S01]  /*0e50*/  ISETP.GE.AND.EX P1, PT, R12, R15, PT, P1 ;  /* 0x0000000f0c00720c */ /* 0x000fe20003f26310 */
[----:B--2---:R-:W-:Y:S04]  /*0e60*/  STG.E desc[UR4][R2.64+0x30], R23 ;  /* 0x0000301702007986 */ /* 0x004fe8000c101904 */
[----:B---3--:R1:W2:Y:S01]  /*0e70*/  LDG.E R25, desc[UR4][R4.64+0x34] ;  /* 0x0000340404197981 */ /* 0x0082a2000c1e1900 */
[----:B------:R-:W-:Y:S02]  /*0e80*/  IADD3 R16, P4, PT, R2, 0x40, RZ ;  /* 0x0000004002107810 */ /* 0x000fe40007f9e0ff */
[----:B------:R-:W-:Y:S02]  /*0e90*/  IADD3 R9, P2, PT, R9, 0x10, RZ ;  /* 0x0000001009097810 */ /* 0x000fe40007f5e0ff */
[----:B------:R-:W-:Y:S01]  /*0ea0*/  IADD3 R18, P3, PT, R4, 0x40, RZ ;  /* 0x0000004004127810 */ /* 0x000fe20007f7e0ff */
[----:B0-----:R-:W-:-:S02]  /*0eb0*/  IMAD.X R19, RZ, RZ, R3, P4 ;  /* 0x000000ffff137224 */ /* 0x001fc400020e0603 */
[----:B------:R-:W-:Y:S02]  /*0ec0*/  IMAD.X R8, RZ, RZ, R8, P2 ;  /* 0x000000ffff087224 */ /* 0x000fe400010e0608 */
[----:B-1----:R-:W-:Y:S02]  /*0ed0*/  IMAD.X R5, RZ, RZ, R5, P3 ;  /* 0x000000ffff057224 */ /* 0x002fe400018e0605 */
[----:B------:R-:W-:Y:S01]  /*0ee0*/  IMAD.MOV.U32 R4, RZ, RZ, R18 ;  /* 0x000000ffff047224 */ /* 0x000fe200078e0012 */
[----:B--2---:R0:W-:Y:S02]  /*0ef0*/  STG.E desc[UR4][R2.64+0x34], R25 ;  /* 0x0000341902007986 */ /* 0x0041e4000c101904 */
[----:B0-----:R-:W-:Y:S02]  /*0f00*/  IMAD.MOV.U32 R2, RZ, RZ, R16 ;  /* 0x000000ffff027224 */ /* 0x001fe400078e0010 */
[----:B------:R-:W-:Y:S01]  /*0f10*/  IMAD.MOV.U32 R3, RZ, RZ, R19 ;  /* 0x000000ffff037224 */ /* 0x000fe200078e0013 */
[----:B------:R-:W-:Y:S06]  /*0f20*/  @!P1 BRA `(.L_x_460) ;  /* 0xfffffffc00489947 */ /* 0x000fec000383ffff */
.L_x_459:
[----:B------:R-:W-:Y:S05]  /*0f30*/  BSYNC.RECONVERGENT B1 ;  /* 0x0000000000017941 */ /* 0x000fea0003800200 */
.L_x_458:
[----:B------:R-:W-:Y:S01]  /*0f40*/  IADD3 R14, P2, PT, -R17, R10, RZ ;  /* 0x0000000a110e7210 */ /* 0x000fe20007f5e1ff */
[----:B------:R-:W-:Y:S03]  /*0f50*/  BSSY.RECONVERGENT B1, `(.L_x_461) ;  /* 0x0000022000017945 */ /* 0x000fe60003800200 */
[----:B------:R-:W-:Y:S01]  /*0f60*/  ISETP.GT.U32.AND P1, PT, R14, 0x4, PT ;  /* 0x000000040e00780c */ /* 0x000fe20003f24070 */
[----:B------:R-:W-:-:S05]  /*0f70*/  IMAD.X R14, R11, 0x1, ~R12, P2 ;  /* 0x000000010b0e7824 */ /* 0x000fca00010e0e0c */
[----:B------:R-:W-:-:S13]  /*0f80*/  ISETP.GT.AND.EX P1, PT, R14, RZ, PT, P1 ;  /* 0x000000ff0e00720c */ /* 0x000fda0003f24310 */
[----:B------:R-:W-:Y:S05]  /*0f90*/  @!P1 BRA `(.L_x_462) ;  /* 0x0000000000749947 */ /* 0x000fea0003800000 */
[----:B------:R-:W2:Y:S04]  /*0fa0*/  LDG.E R15, desc[UR4][R4.64+-0x8] ;  /* 0xfffff804040f7981 */ /* 0x000ea8000c1e1900 */
[----:B--2---:R0:W-:Y:S04]  /*0fb0*/  STG.E desc[UR4][R2.64+-0x8], R15 ;  /* 0xfffff80f02007986 */ /* 0x0041e8000c101904 */
[----:B------:R-:W2:Y:S04]  /*0fc0*/  LDG.E R19, desc[UR4][R4.64+-0x4] ;  /* 0xfffffc0404137981 */ /* 0x000ea8000c1e1900 */
[----:B--2---:R1:W-:Y:S04]  /*0fd0*/  STG.E desc[UR4][R2.64+-0x4], R19 ;  /* 0xfffffc1302007986 */ /* 0x0043e8000c101904 */
[----:B------:R-:W2:Y:S04]  /*0fe0*/  LDG.E R21, desc[UR4][R4.64] ;  /* 0x0000000404157981 */ /* 0x000ea8000c1e1900 */
[----:B--2---:R-:W-:Y:S04]  /*0ff0*/  STG.E desc[UR4][R2.64], R21 ;  /* 0x0000001502007986 */ /* 0x004fe8000c101904 */
[----:B------:R-:W2:Y:S04]  /*1000*/  LDG.E R23, desc[UR4][R4.64+0x4] ;  /* 0x0000040404177981 */ /* 0x000ea8000c1e1900 */
[----:B--2---:R2:W-:Y:S04]  /*1010*/  STG.E desc[UR4][R2.64+0x4], R23 ;  /* 0x0000041702007986 */ /* 0x0045e8000c101904 */
[----:B------:R-:W3:Y:S04]  /*1020*/  LDG.E R25, desc[UR4][R4.64+0x8] ;  /* 0x0000080404197981 */ /* 0x000ee8000c1e1900 */
[----:B---3--:R-:W-:Y:S04]  /*1030*/  STG.E desc[UR4][R2.64+0x8], R25 ;  /* 0x0000081902007986 */ /* 0x008fe8000c101904 */
[----:B------:R-:W3:Y:S04]  /*1040*/  LDG.E R27, desc[UR4][R4.64+0xc] ;  /* 0x00000c04041b7981 */ /* 0x000ee8000c1e1900 */
[----:B---3--:R-:W-:Y:S04]  /*1050*/  STG.E desc[UR4][R2.64+0xc], R27 ;  /* 0x00000c1b02007986 */ /* 0x008fe8000c101904 */
[----:B0-----:R-:W3:Y:S01]  /*1060*/  LDG.E R15, desc[UR4][R4.64+0x10] ;  /* 0x00001004040f7981 */ /* 0x001ee2000c1e1900 */
[----:B------:R-:W-:-:S02]  /*1070*/  IADD3 R16, P3, PT, R4, 0x20, RZ ;  /* 0x0000002004107810 */ /* 0x000fc40007f7e0ff */
[----:B------:R-:W-:Y:S01]  /*1080*/  IADD3 R14, P4, PT, R2, 0x20, RZ ;  /* 0x00000020020e7810 */ /* 0x000fe20007f9e0ff */
[----:B---3--:R-:W-:Y:S04]  /*1090*/  STG.E desc[UR4][R2.64+0x10], R15 ;  /* 0x0000100f02007986 */ /* 0x008fe8000c101904 */
[----:B-1----:R0:W3:Y:S01]  /*10a0*/  LDG.E R19, desc[UR4][R4.64+0x14] ;  /* 0x0000140404137981 */ /* 0x0020e2000c1e1900 */
[----:B------:R-:W-:Y:S01]  /*10b0*/  IADD3 R17, P1, PT, R17, 0x8, RZ ;  /* 0x0000000811117810 */ /* 0x000fe20007f3e0ff */
[----:B--2---:R-:W-:Y:S01]  /*10c0*/  IMAD.X R23, RZ, RZ, R5, P3 ;  /* 0x000000ffff177224 */ /* 0x004fe200018e0605 */
[----:B------:R-:W-:Y:S01]  /*10d0*/  IADD3 R9, P2, PT, R9, 0x8, RZ ;  /* 0x0000000809097810 */ /* 0x000fe20007f5e0ff */
[----:B------:R-:W-:Y:S01]  /*10e0*/  IMAD.X R21, RZ, RZ, R3, P4 ;  /* 0x000000ffff157224 */ /* 0x000fe200020e0603 */
[----:B------:R-:W-:Y:S01]  /*10f0*/  PLOP3.LUT P0, PT, PT, PT, PT, 0x8, 0x80 ;  /* 0x000000000080781c */ /* 0x000fe20003f0e170 */
[----:B------:R-:W-:-:S02]  /*1100*/  IMAD.X R12, RZ, RZ, R12, P1 ;  /* 0x000000ffff0c7224 */ /* 0x000fc400008e060c */
[----:B------:R-:W-:Y:S02]  /*1110*/  IMAD.X R8, RZ, RZ, R8, P2 ;  /* 0x000000ffff087224 */ /* 0x000fe400010e0608 */
[----:B0-----:R-:W-:Y:S02]  /*1120*/  IMAD.MOV.U32 R4, RZ, RZ, R16 ;  /* 0x000000ffff047224 */ /* 0x001fe400078e0010 */
[----:B------:R-:W-:Y:S01]  /*1130*/  IMAD.MOV.U32 R5, RZ, RZ, R23 ;  /* 0x000000ffff057224 */ /* 0x000fe200078e0017 */
[----:B---3--:R0:W-:Y:S02]  /*1140*/  STG.E desc[UR4][R2.64+0x14], R19 ;  /* 0x0000141302007986 */ /* 0x0081e4000c101904 */
[----:B0-----:R-:W-:Y:S02]  /*1150*/  IMAD.MOV.U32 R2, RZ, RZ, R14 ;  /* 0x000000ffff027224 */ /* 0x001fe400078e000e */
[----:B------:R-:W-:-:S07]  /*1160*/  IMAD.MOV.U32 R3, RZ, RZ, R21 ;  /* 0x000000ffff037224 */ /* 0x000fce00078e0015 */
.L_x_462:
[----:B------:R-:W-:Y:S05]  /*1170*/  BSYNC.RECONVERGENT B1 ;  /* 0x0000000000017941 */ /* 0x000fea0003800200 */
.L_x_461:
[----:B------:R-:W-:-:S04]  /*1180*/  ISETP.LT.U32.AND P1, PT, R17, R10, PT ;  /* 0x0000000a1100720c */ /* 0x000fc80003f21070 */
[----:B------:R-:W-:-:S13]  /*1190*/  ISETP.LT.OR.EX P0, PT, R12, R11, P0, P1 ;  /* 0x0000000b0c00720c */ /* 0x000fda0000701710 */
[----:B------:R-:W-:Y:S05]  /*11a0*/  @!P0 BRA `(.L_x_454) ;  /* 0x0000000000288947 */ /* 0x000fea0003800000 */
[----:B------:R-:W2:Y:S04]  /*11b0*/  LDG.E R11, desc[UR4][R4.64+-0x8] ;  /* 0xfffff804040b7981 */ /* 0x000ea8000c1e1900 */
[----:B--2---:R2:W-:Y:S04]  /*11c0*/  STG.E desc[UR4][R2.64+-0x8], R11 ;  /* 0xfffff80b02007986 */ /* 0x0045e8000c101904 */
[----:B------:R-:W3:Y:S04]  /*11d0*/  LDG.E R15, desc[UR4][R4.64+-0x4] ;  /* 0xfffffc04040f7981 */ /* 0x000ee8000c1e1900 */
[----:B---3--:R2:W-:Y:S04]  /*11e0*/  STG.E desc[UR4][R2.64+-0x4], R15 ;  /* 0xfffffc0f02007986 */ /* 0x0085e8000c101904 */
[----:B------:R-:W3:Y:S04]  /*11f0*/  LDG.E R17, desc[UR4][R4.64] ;  /* 0x0000000404117981 */ /* 0x000ee8000c1e1900 */
[----:B---3--:R2:W-:Y:S04]  /*1200*/  STG.E desc[UR4][R2.64], R17 ;  /* 0x0000001102007986 */ /* 0x0085e8000c101904 */
[----:B------:R-:W3:Y:S01]  /*1210*/  LDG.E R19, desc[UR4][R4.64+0x4] ;  /* 0x0000040404137981 */ /* 0x000ee2000c1e1900 */
[----:B------:R-:W-:-:S05]  /*1220*/  IADD3 R9, P0, PT, R9, 0x4, RZ ;  /* 0x0000000409097810 */ /* 0x000fca0007f1e0ff */
[----:B------:R-:W-:Y:S01]  /*1230*/  IMAD.X R8, RZ, RZ, R8, P0 ;  /* 0x000000ffff087224 */ /* 0x000fe200000e0608 */
[----:B---3--:R2:W-:Y:S07]  /*1240*/  STG.E desc[UR4][R2.64+0x4], R19 ;  /* 0x0000041302007986 */ /* 0x0085ee000c101904 */
.L_x_454:
[----:B------:R-:W-:Y:S05]  /*1250*/  BSYNC.RECONVERGENT B0 ;  /* 0x0000000000007941 */ /* 0x000fea0003800200 */
.L_x_453:
[----:B------:R-:W-:-:S04]  /*1260*/  ISETP.GE.U32.AND P0, PT, R7, R6, PT ;  /* 0x000000060700720c */ /* 0x000fc80003f06070 */
[----:B------:R-:W-:-:S13]  /*1270*/  ISETP.GE.AND.EX P0, PT, R13, R0, PT, P0 ;  /* 0x000000000d00720c */ /* 0x000fda0003f06300 */
[----:B------:R-:W-:Y:S05]  /*1280*/  @P0 EXIT ;  /* 0x000000000000094d */ /* 0x000fea0003800000 */
[--C-:B012---:R-:W-:Y:S01]  /*1290*/  IMAD.IADD R2, R6, 0x1, -R7.reuse ;  /* 0x0000000106027824 */ /* 0x107fe200078e0a07 */
        /* <DEDUP_REMOVED lines=13> */
[----:B------:R-:W1:Y:S01]  /*1370*/  LDCU.64 UR8, c[0x0][0x388] ;  /* 0x00007100ff0877ac */ /* 0x000e620008000a00 */
[----:B0-----:R-:W-:-:S04]  /*1380*/  LEA R12, P3, R9, UR6, 0x2 ;  /* 0x00000006090c7c11 */ /* 0x001fc8000f8610ff */
[--C-:B------:R-:W-:Y:S02]  /*1390*/  LEA.HI.X R17, R9, UR7, R8.reuse, 0x2, P3 ;  /* 0x0000000709117c11 */ /* 0x100fe400098f1408 */
[C---:B-1----:R-:W-:Y:S02]  /*13a0*/  LEA R10, P2, R7.reuse, UR8, 0x2 ;  /* 0x00000008070a7c11 */ /* 0x042fe4000f8410ff */
[----:B------:R-:W-:Y:S02]  /*13b0*/  IADD3 R9, P3, PT, R2, R9, RZ ;  /* 0x0000000902097210 */ /* 0x000fe40007f7e0ff */
[--C-:B------:R-:W-:Y:S01]  /*13c0*/  LEA.HI.X R15, R7, UR9, R13.reuse, 0x2, P2 ;  /* 0x00000009070f7c11 */ /* 0x100fe200090f140d */
[----:B------:R-:W-:Y:S02]  /*13d0*/  IMAD.X R13, RZ, RZ, R13, P1 ;  /* 0x000000ffff0d7224 */ /* 0x000fe400008e060d */
[----:B------:R-:W-:Y:S02]  /*13e0*/  IMAD.X R7, RZ, RZ, -0x1, P4 ;  /* 0xffffffffff077424 */ /* 0x000fe400020e06ff */
[----:B------:R-:W-:-:S07]  /*13f0*/  IMAD.X R8, RZ, RZ, R8, P3 ;  /* 0x000000ffff087224 */ /* 0x000fce00018e0608 */
.L_x_465:
        /* <DEDUP_REMOVED lines=15> */
.L_x_464:
[----:B------:R-:W-:Y:S05]  /*14f0*/  BSYNC.RECONVERGENT B0 ;  /* 0x0000000000007941 */ /* 0x000fea0003800200 */
.L_x_463:
[----:B------:R-:W-:Y:S05]  /*1500*/  @P0 EXIT ;  /* 0x000000000000094d */ /* 0x000fea0003800000 */
        /* <DEDUP_REMOVED lines=10> */
[----:B------:R-:W-:Y:S02]  /*15b0*/  PLOP3.LUT P0, PT, PT, PT, PT, 0x80, 0x8 ;  /* 0x000000000008781c */ /* 0x000fe40003f0f070 */
[----:B------:R-:W-:Y:S02]  /*15c0*/  LEA.HI.X R8, R9, UR9, R8, 0x2, P2 ;  /* 0x0000000909087c11 */ /* 0x000fe400090f1408 */
[----:B------:R-:W-:-:S02]  /*15d0*/  IADD3 R4, P2, PT, R4, 0x8, RZ ;  /* 0x0000000804047810 */ /* 0x000fc40007f5e0ff */
[----:B------:R-:W-:-:S03]  /*15e0*/  IADD3 R2, P3, PT, R2, 0x8, RZ ;  /* 0x0000000802027810 */ /* 0x000fc60007f7e0ff */
[----:B------:R-:W-:Y:S02]  /*15f0*/  IMAD.X R5, RZ, RZ, R5, P2 ;  /* 0x000000ffff057224 */ /* 0x000fe400010e0605 */
[----:B------:R-:W-:Y:S01]  /*1600*/  IMAD.X R3, RZ, RZ, R8, P3 ;  /* 0x000000ffff037224 */ /* 0x000fe200018e0608 */
[----:B------:R-:W-:Y:S07]  /*1610*/  @!P1 BRA `(.L_x_467) ;  /* 0x0000000000c09947 */ /* 0x000fee0003800000 */
[----:B------:R-:W-:Y:S02]  /*1620*/  IADD3 R10, P1, PT, R6, -0xc, RZ ;  /* 0xfffffff4060a7810 */ /* 0x000fe40007f3e0ff */
[----:B------:R-:W-:Y:S02]  /*1630*/  PLOP3.LUT P0, PT, PT, PT, PT, 0x8, 0x80 ;  /* 0x000000000080781c */ /* 0x000fe40003f0e170 */
[----:B------:R-:W-:-:S11]  /*1640*/  IADD3.X R8, PT, PT, R0, -0x1, RZ, P1, !PT ;  /* 0xffffffff00087810 */ /* 0x000fd60000ffe4ff */
.L_x_468:
        /* <DEDUP_REMOVED lines=27> */
[----:B----4-:R1:W-:Y:S04]  /*1800*/  STG.E desc[UR4][R2.64+0x2c], R9 ;  /* 0x00002c0902007986 */ /* 0x0103e8000c101904 */
[----:B--2---:R-:W2:Y:S01]  /*1810*/  LDG.E R15, desc[UR4][R4.64+0x30] ;  /* 0x00003004040f7981 */ /* 0x004ea2000c1e1900 */
[----:B------:R-:W-:-:S05]  /*1820*/  IADD3 R11, P1, PT, R11, 0x10, RZ ;  /* 0x000000100b0b7810 */ /* 0x000fca0007f3e0ff */
[----:B------:R-:W-:Y:S01]  /*1830*/  IMAD.X R13, RZ, RZ, R13, P1 ;  /* 0x000000ffff0d7224 */ /* 0x000fe200008e060d */
[----:B------:R-:W-:-:S04]  /*1840*/  ISETP.GE.U32.AND P1, PT, R11, R10, PT ;  /* 0x0000000a0b00720c */ /* 0x000fc80003f26070 */
[----:B------:R-:W-:Y:S01]  /*1850*/  ISETP.GE.AND.EX P1, PT, R13, R8, PT, P1 ;  /* 0x000000080d00720c */ /* 0x000fe20003f26310 */
[----:B--2---:R-:W-:Y:S04]  /*1860*/  STG.E desc[UR4][R2.64+0x30], R15 ;  /* 0x0000300f02007986 */ /* 0x004fe8000c101904 */
[----:B---3--:R2:W3:Y:S01]  /*1870*/  LDG.E R17, desc[UR4][R4.64+0x34] ;  /* 0x0000340404117981 */ /* 0x0084e2000c1e1900 */
[----:B------:R-:W-:Y:S02]  /*1880*/  IADD3 R14, P2, PT, R4, 0x40, RZ ;  /* 0x00000040040e7810 */ /* 0x000fe40007f5e0ff */
[----:B0-----:R-:W-:-:S03]  /*1890*/  IADD3 R7, P3, PT, R2, 0x40, RZ ;  /* 0x0000004002077810 */ /* 0x001fc60007f7e0ff */
[----:B-1----:R-:W-:Y:S02]  /*18a0*/  IMAD.X R9, RZ, RZ, R5, P2 ;  /* 0x000000ffff097224 */ /* 0x002fe400010e0605 */
[----:B------:R-:W-:Y:S02]  /*18b0*/  IMAD.X R12, RZ, RZ, R3, P3 ;  /* 0x000000ffff0c7224 */ /* 0x000fe400018e0603 */
[----:B--2---:R-:W-:Y:S02]  /*18c0*/  IMAD.MOV.U32 R4, RZ, RZ, R14 ;  /* 0x000000ffff047224 */ /* 0x004fe400078e000e */
[----:B------:R-:W-:Y:S01]  /*18d0*/  IMAD.MOV.U32 R5, RZ, RZ, R9 ;  /* 0x000000ffff057224 */ /* 0x000fe200078e0009 */
[----:B---3--:R0:W-:Y:S02]  /*18e0*/  STG.E desc[UR4][R2.64+0x34], R17 ;  /* 0x0000341102007986 */ /* 0x0081e4000c101904 */
[----:B0-----:R-:W-:Y:S02]  /*18f0*/  IMAD.MOV.U32 R2, RZ, RZ, R7 ;  /* 0x000000ffff027224 */ /* 0x001fe400078e0007 */
[----:B------:R-:W-:Y:S01]  /*1900*/  IMAD.MOV.U32 R3, RZ, RZ, R12 ;  /* 0x000000ffff037224 */ /* 0x000fe200078e000c */
[----:B------:R-:W-:Y:S06]  /*1910*/  @!P1 BRA `(.L_x_468) ;  /* 0xfffffffc004c9947 */ /* 0x000fec000383ffff */
.L_x_467:
[----:B------:R-:W-:Y:S05]  /*1920*/  BSYNC.RECONVERGENT B0 ;  /* 0x0000000000007941 */ /* 0x000fea0003800200 */
.L_x_466:
        /* <DEDUP_REMOVED lines=25> */
[----:B------:R-:W-:Y:S01]  /*1ac0*/  PLOP3.LUT P0, PT, PT, PT, PT, 0x8, 0x80 ;  /* 0x000000000080781c */ /* 0x000fe20003f0e170 */
[----:B------:R-:W-:Y:S02]  /*1ad0*/  IMAD.X R15, RZ, RZ, R3, P3 ;  /* 0x000000ffff0f7224 */ /* 0x000fe400018e0603 */
[----:B------:R-:W-:-:S02]  /*1ae0*/  IMAD.X R13, RZ, RZ, R13, P1 ;  /* 0x000000ffff0d7224 */ /* 0x000fc400008e060d */
[----:B0-----:R-:W-:Y:S02]  /*1af0*/  IMAD.MOV.U32 R4, RZ, RZ, R10 ;  /* 0x000000ffff047224 */ /* 0x001fe400078e000a */
[----:B------:R-:W-:Y:S01]  /*1b00*/  IMAD.MOV.U32 R5, RZ, RZ, R17 ;  /* 0x000000ffff057224 */ /* 0x000fe200078e0011 */
[----:B---3--:R0:W-:Y:S02]  /*1b10*/  STG.E desc[UR4][R2.64+0x14], R9 ;  /* 0x0000140902007986 */ /* 0x0081e4000c101904 */
[----:B0-----:R-:W-:Y:S02]  /*1b20*/  IMAD.MOV.U32 R2, RZ, RZ, R8 ;  /* 0x000000ffff027224 */ /* 0x001fe400078e0008 */
[----:B------:R-:W-:-:S07]  /*1b30*/  IMAD.MOV.U32 R3, RZ, RZ, R15 ;  /* 0x000000ffff037224 */ /* 0x000fce00078e000f */
.L_x_470:
[----:B------:R-:W-:Y:S05]  /*1b40*/  BSYNC.RECONVERGENT B0 ;  /* 0x0000000000007941 */ /* 0x000fea0003800200 */
.L_x_469:
[----:B------:R-:W-:-:S04]  /*1b50*/  ISETP.LT.U32.AND P1, PT, R11, R6, PT ;  /* 0x000000060b00720c */ /* 0x000fc80003f21070 */
[----:B------:R-:W-:-:S13]  /*1b60*/  ISETP.LT.OR.EX P0, PT, R13, R0, P0, P1 ;  /* 0x000000000d00720c */ /* 0x000fda0000701710 */
[----:B------:R-:W-:Y:S05]  /*1b70*/  @!P0 EXIT ;  /* 0x000000000000894d */ /* 0x000fea0003800000 */
[----:B------:R-:W2:Y:S04]  /*1b80*/  LDG.E R7, desc[UR4][R4.64+-0x8] ;  /* 0xfffff80404077981 */ /* 0x000ea8000c1e1900 */
[----:B--2---:R-:W-:Y:S04]  /*1b90*/  STG.E desc[UR4][R2.64+-0x8], R7 ;  /* 0xfffff80702007986 */ /* 0x004fe8000c101904 */
[----:B------:R-:W2:Y:S04]  /*1ba0*/  LDG.E R9, desc[UR4][R4.64+-0x4] ;  /* 0xfffffc0404097981 */ /* 0x000ea8000c1e1900 */
[----:B--2---:R-:W-:Y:S04]  /*1bb0*/  STG.E desc[UR4][R2.64+-0x4], R9 ;  /* 0xfffffc0902007986 */ /* 0x004fe8000c101904 */
[----:B------:R-:W2:Y:S04]  /*1bc0*/  LDG.E R11, desc[UR4][R4.64] ;  /* 0x00000004040b7981 */ /* 0x000ea8000c1e1900 */
[----:B--2---:R-:W-:Y:S04]  /*1bd0*/  STG.E desc[UR4][R2.64], R11 ;  /* 0x0000000b02007986 */ /* 0x004fe8000c101904 */
[----:B------:R-:W2:Y:S04]  /*1be0*/  LDG.E R13, desc[UR4][R4.64+0x4] ;  /* 0x00000404040d7981 */ /* 0x000ea8000c1e1900 */
[----:B--2---:R-:W-:Y:S01]  /*1bf0*/  STG.E desc[UR4][R2.64+0x4], R13 ;  /* 0x0000040d02007986 */ /* 0x004fe2000c101904 */
[----:B------:R-:W-:Y:S05]  /*1c00*/  EXIT ;  /* 0x000000000000794d */ /* 0x000fea0003800000 */
.L_x_471:
        /* <DEDUP_REMOVED lines=15> */
.L_x_491:


//--------------------- .text._Z17kernel_scatterPosPKiS0_Pii --------------------------
	.section	.text._Z17kernel_scatterPosPKiS0_Pii,"ax",@progbits
	.align	128
        .global         _Z17kernel_scatterPosPKiS0_Pii
        .type           _Z17kernel_scatterPosPKiS0_Pii,@function
        .size           _Z17kernel_scatterPosPKiS0_Pii,(.L_x_492 - _Z17kernel_scatterPosPKiS0_Pii)
        .other          _Z17kernel_scatterPosPKiS0_Pii,@"STO_CUDA_ENTRY STV_DEFAULT"
_Z17kernel_scatterPosPKiS0_Pii:
.text._Z17kernel_scatterPosPKiS0_Pii:
        /* <DEDUP_REMOVED lines=8> */
[----:B------:R-:W0:Y:S01]  /*0080*/  LDC.64 R2, c[0x0][0x380] ;  /* 0x0000e000ff027b82 */ /* 0x000e220000000a00 */
[----:B------:R-:W1:Y:S01]  /*0090*/  LDCU.64 UR4, c[0x0][0x358] ;  /* 0x00006b00ff0477ac */ /* 0x000e620008000a00 */
[----:B0-----:R-:W-:-:S06]  /*00a0*/  IMAD.WIDE R2, R7, 0x4, R2 ;  /* 0x0000000407027825 */ /* 0x001fcc00078e0202 */
[----:B-1----:R-:W2:Y:S02]  /*00b0*/  LDG.E R2, desc[UR4][R2.64] ;  /* 0x0000000402027981 */ /* 0x002ea4000c1e1900 */
[----:B--2---:R-:W-:-:S13]  /*00c0*/  ISETP.NE.AND P0, PT, R2, RZ, PT ;  /* 0x000000ff0200720c */ /* 0x004fda0003f05270 */
[----:B------:R-:W-:Y:S05]  /*00d0*/  @!P0 EXIT ;  /* 0x000000000000894d */ /* 0x000fea0003800000 */
[----:B------:R-:W0:Y:S08]  /*00e0*/  LDC.64 R2, c[0x0][0x388] ;  /* 0x0000e200ff027b82 */ /* 0x000e300000000a00 */
[----:B------:R-:W1:Y:S01]  /*00f0*/  LDC.64 R4, c[0x0][0x390] ;  /* 0x0000e400ff047b82 */ /* 0x000e620000000a00 */
[----:B0-----:R-:W-:-:S06]  /*0100*/  IMAD.WIDE R2, R7, 0x4, R2 ;  /* 0x0000000407027825 */ /* 0x001fcc00078e0202 */
[----:B------:R-:W1:Y:S02]  /*0110*/  LDG.E R3, desc[UR4][R2.64] ;  /* 0x0000000402037981 */ /* 0x000e64000c1e1900 */
[----:B-1----:R-:W-:-:S05]  /*0120*/  IMAD.WIDE R4, R3, 0x4, R4 ;  /* 0x0000000403047825 */ /* 0x002fca00078e0204 */
[----:B------:R-:W-:Y:S01]  /*0130*/  STG.E desc[UR4][R4.64], R7 ;  /* 0x0000000704007986 */ /* 0x000fe2000c101904 */
[----:B------:R-:W-:Y:S05]  /*0140*/  EXIT ;  /* 0x000000000000794d */ /* 0x000fea0003800000 */
.L_x_472:
        /* <DEDUP_REMOVED lines=11> */
.L_x_492:


//--------------------- .text._Z17kernel_markStartsPKiPii --------------------------
	.section	.text._Z17kernel_markStartsPKiPii,"ax",@progbits
	.align	128
        .global         _Z17kernel_markStartsPKiPii
        .type           _Z17kernel_markStartsPKiPii,@function
        .size           _Z17kernel_markStartsPKiPii,(.L_x_493 - _Z17kernel_markStartsPKiPii)
        .other          _Z17kernel_markStartsPKiPii,@"STO_CUDA_ENTRY STV_DEFAULT"
_Z17kernel_markStartsPKiPii:
.text._Z17kernel_markStartsPKiPii:
        /* <DEDUP_REMOVED lines=10> */
[----:B0-----:R-:W-:-:S05]  /*00a0*/  IMAD.WIDE R2, R5, 0x4, R2 ;  /* 0x0000000405027825 */ /* 0x001fca00078e0202 */
[----:B-1----:R-:W2:Y:S02]  /*00b0*/  LDG.E R0, desc[UR4][R2.64] ;  /* 0x0000000402007981 */ /* 0x002ea4000c1e1900 */
[----:B--2---:R-:W-:-:S13]  /*00c0*/  ISETP.NE.AND P0, PT, R0, 0x1, PT ;  /* 0x000000010000780c */ /* 0x004fda0003f05270 */
[----:B------:R-:W-:Y:S05]  /*00d0*/  @P0 BRA `(.L_x_473) ;  /* 0x0000000000300947 */ /* 0x000fea0003800000 */
[----:B------:R-:W-:Y:S01]  /*00e0*/  ISETP.NE.AND P0, PT, R5, RZ, PT ;  /* 0x000000ff0500720c */ /* 0x000fe20003f05270 */
[----:B------:R-:W-:-:S12]  /*00f0*/  BSSY.RECONVERGENT B0, `(.L_x_474) ;  /* 0x0000005000007945 */ /* 0x000fd80003800200 */
[----:B------:R-:W-:Y:S05]  /*0100*/  @!P0 BRA `(.L_x_475) ;  /* 0x00000000000c8947 */ /* 0x000fea0003800000 */
[----:B------:R-:W2:Y:S02]  /*0110*/  LDG.E R2, desc[UR4][R2.64+-0x4] ;  /* 0xfffffc0402027981 */ /* 0x000ea4000c1e1900 */
[----:B--2---:R-:W-:-:S13]  /*0120*/  ISETP.NE.AND P0, PT, R2, RZ, PT ;  /* 0x000000ff0200720c */ /* 0x004fda0003f05270 */
[----:B------:R-:W-:Y:S05]  /*0130*/  @P0 BRA `(.L_x_473) ;  /* 0x0000000000180947 */ /* 0x000fea0003800000 */
.L_x_475:
[----:B------:R-:W-:Y:S05]  /*0140*/  BSYNC.RECONVERGENT B0 ;  /* 0x0000000000007941 */ /* 0x000fea0003800200 */
.L_x_474:
[----:B------:R-:W0:Y:S01]  /*0150*/  LDC.64 R2, c[0x0][0x388] ;  /* 0x0000e200ff027b82 */ /* 0x000e220000000a00 */
[----:B------:R-:W-:Y:S02]  /*0160*/  HFMA2 R7, -RZ, RZ, 0, 5.9604644775390625e-08 ;  /* 0x00000001ff077431 */ /* 0x000fe400000001ff */
[----:B0-----:R-:W-:-:S05]  /*0170*/  IMAD.WIDE R2, R5, 0x4, R2 ;  /* 0x0000000405027825 */ /* 0x001fca00078e0202 */
[----:B------:R-:W-:Y:S01]  /*0180*/  STG.E desc[UR4][R2.64], R7 ;  /* 0x0000000702007986 */ /* 0x000fe2000c101904 */
[----:B------:R-:W-:Y:S05]  /*0190*/  EXIT ;  /* 0x000000000000794d */ /* 0x000fea0003800000 */
.L_x_473:
[----:B------:R-:W0:Y:S02]  /*01a0*/  LDC.64 R2, c[0x0][0x388] ;  /* 0x0000e200ff027b82 */ /* 0x000e240000000a00 */
[----:B0-----:R-:W-:-:S05]  /*01b0*/  IMAD.WIDE R2, R5, 0x4, R2 ;  /* 0x0000000405027825 */ /* 0x001fca00078e0202 */
[----:B------:R-:W-:Y:S01]  /*01c0*/  STG.E desc[UR4][R2.64], RZ ;  /* 0x000000ff02007986 */ /* 0x000fe2000c101904 */
[----:B------:R-:W-:Y:S05]  /*01d0*/  EXIT ;  /* 0x000000000000794d */ /* 0x000fea0003800000 */
.L_x_476:
        /* <DEDUP_REMOVED lines=10> */
.L_x_493:


//--------------------- .text._Z16kernel_flagCharsPKcPii --------------------------
	.section	.text._Z16kernel_flagCharsPKcPii,"ax",@progbits
	.align	128
        .global         _Z16kernel_flagCharsPKcPii
        .type           _Z16kernel_flagCharsPKcPii,@function
        .size           _Z16kernel_flagCharsPKcPii,(.L_x_494 - _Z16kernel_flagCharsPKcPii)
        .other          _Z16kernel_flagCharsPKcPii,@"STO_CUDA_ENTRY STV_DEFAULT"
_Z16kernel_flagCharsPKcPii:
.text._Z16kernel_flagCharsPKcPii:
        /* <DEDUP_REMOVED lines=8> */
[----:B------:R-:W0:Y:S01]  /*0080*/  LDCU.64 UR6, c[0x0][0x380] ;  /* 0x00007000ff0677ac */ /* 0x000e220008000a00 */
[----:B------:R-:W1:Y:S01]  /*0090*/  LDC.64 R4, c[0x0][0x388] ;  /* 0x0000e200ff047b82 */ /* 0x000e620000000a00 */
[----:B------:R-:W2:Y:S01]  /*00a0*/  LDCU.64 UR4, c[0x0][0x358] ;  /* 0x00006b00ff0477ac */ /* 0x000ea20008000a00 */
[----:B0-----:R-:W-:-:S04]  /*00b0*/  IADD3 R2, P0, PT, R7, UR6, RZ ;  /* 0x0000000607027c10 */ /* 0x001fc8000ff1e0ff */
[----:B------:R-:W-:-:S05]  /*00c0*/  LEA.HI.X.SX32 R3, R7, UR7, 0x1, P0 ;  /* 0x0000000707037c11 */ /* 0x000fca00080f0eff */
[----:B--2---:R-:W2:Y:S02]  /*00d0*/  LDG.E.U8 R2, desc[UR4][R2.64] ;  /* 0x0000000402027981 */ /* 0x004ea4000c1e1100 */
[----:B--2---:R-:W-:-:S05]  /*00e0*/  VIADD R0, R2, 0xffffffbf ;  /* 0xffffffbf02007836 */ /* 0x004fca0000000000 */
[----:B------:R-:W-:Y:S01]  /*00f0*/  LOP3.LUT R6, R0, 0xff, RZ, 0xc0, !PT ;  /* 0x000000ff00067812 */ /* 0x000fe200078ec0ff */
[----:B------:R-:W-:-:S03]  /*0100*/  VIADD R0, R2, 0xffffffd0 ;  /* 0xffffffd002007836 */ /* 0x000fc60000000000 */
[----:B------:R-:W-:Y:S01]  /*0110*/  ISETP.GE.U32.AND P0, PT, R6, 0x1a, PT ;  /* 0x0000001a0600780c */ /* 0x000fe20003f06070 */
[----:B------:R-:W-:Y:S01]  /*0120*/  VIADD R6, R2, 0xffffff9f ;  /* 0xffffff9f02067836 */ /* 0x000fe20000000000 */
[----:B------:R-:W-:Y:S01]  /*0130*/  LOP3.LUT R0, R0, 0xff, RZ, 0xc0, !PT ;  /* 0x000000ff00007812 */ /* 0x000fe200078ec0ff */
[----:B-1----:R-:W-:-:S03]  /*0140*/  IMAD.WIDE R2, R7, 0x4, R4 ;  /* 0x0000000407027825 */ /* 0x002fc600078e0204 */
[----:B------:R-:W-:Y:S02]  /*0150*/  LOP3.LUT R6, R6, 0xff, RZ, 0xc0, !PT ;  /* 0x000000ff06067812 */ /* 0x000fe400078ec0ff */
[----:B------:R-:W-:-:S04]  /*0160*/  ISETP.LT.U32.OR P0, PT, R0, 0xa, !P0 ;  /* 0x0000000a0000780c */ /* 0x000fc80004701470 */
[----:B------:R-:W-:-:S04]  /*0170*/  ISETP.LT.U32.OR P0, PT, R6, 0x1a, P0 ;  /* 0x0000001a0600780c */ /* 0x000fc80000701470 */
[----:B------:R-:W-:-:S05]  /*0180*/  SEL R5, RZ, 0x1, !P0 ;  /* 0x00000001ff057807 */ /* 0x000fca0004000000 */
[----:B------:R-:W-:Y:S01]  /*0190*/  STG.E desc[UR4][R2.64], R5 ;  /* 0x0000000502007986 */ /* 0x000fe2000c101904 */
[----:B------:R-:W-:Y:S05]  /*01a0*/  EXIT ;  /* 0x000000000000794d */ /* 0x000fea0003800000 */
.L_x_477:
        /* <DEDUP_REMOVED lines=13> */
.L_x_494:


//--------------------- .nv.shared._ZN3cub18CUB_300001_SM_10006detail4scan16DeviceScanKernelINS2_10policy_hubIiiimN4cuda3std3__44plusIvEEE10Policy1000EN6thrust24THRUST_300001_SM_1000_NS10device_ptrIiEENSD_6detail15normal_iteratorISF_EENS0_13ScanTileStateIiLb1EEES9_NS1_10InputValueIiPiEEmiLb0EiEEvT0_T1_T2_iT3_T4_T5_ --------------------------
	.section	.nv.shared._ZN3cub18CUB_300001_SM_10006detail4scan16DeviceScanKernelINS2_10policy_hubIiiimN4cuda3std3__44plusIvEEE10Policy1000EN6thrust24THRUST_300001_SM_1000_NS10device_ptrIiEENSD_6detail15normal_iteratorISF_EENS0_13ScanTileStateIiLb1EEES9_NS1_10InputValueIiPiEEmiLb0EiEEvT0_T1_T2_iT3_T4_T5_,"aw",@nobits
	.sectionflags	@""
	.align	16
.nv.shared._ZN3cub18CUB_300001_SM_10006detail4scan16DeviceScanKernelINS2_10policy_hubIiiimN4cuda3std3__44plusIvEEE10Policy1000EN6thrust24THRUST_300001_SM_1000_NS10device_ptrIiEENSD_6detail15normal_iteratorISF_EENS0_13ScanTileStateIiLb1EEES9_NS1_10InputValueIiPiEEmiLb0EiEEvT0_T1_T2_iT3_T4_T5_:
	.zero		32656


//--------------------- .nv.shared.reserved.0     --------------------------
	.section	.nv.shared.reserved.0,"aw",@nobits
	.weak		__nv_reservedSMEM_offset_0_alias
	.size		__nv_reservedSMEM_offset_0_alias, 0, 64
	.other		__nv_reservedSMEM_offset_0_alias,@"STO_CUDA_RESERVED_SHARED STV_DEFAULT"
__nv_reservedSMEM_offset_0_alias:
	.zero		0
	.zero		64


//--------------------- .nv.global                --------------------------
	.section	.nv.global,"aw",@nobits
.nv.global:
	.type		_ZN34_INTERNAL_15ba124b_4_k_cu_cd92ec946thrust24THRUST_300001_SM_1000_NS3seqE,@object
	.size		_ZN34_INTERNAL_15ba124b_4_k_cu_cd92ec946thrust24THRUST_300001_SM_1000_NS3seqE,(_ZN34_INTERNAL_15ba124b_4_k_cu_cd92ec944cuda3std3__48in_placeE - _ZN34_INTERNAL_15ba124b_4_k_cu_cd92ec946thrust24THRUST_300001_SM_1000_NS3seqE)
_ZN34_INTERNAL_15ba124b_4_k_cu_cd92ec946thrust24THRUST_300001_SM_1000_NS3seqE:
	.zero		1
	.type		_ZN34_INTERNAL_15ba124b_4_k_cu_cd92ec944cuda3std3__48in_placeE,@object
	.size		_ZN34_INTERNAL_15ba124b_4_k_cu_cd92ec944cuda3std3__48in_placeE,(_ZN34_INTERNAL_15ba124b_4_k_cu_cd92ec944cuda3std6ranges3__45__cpo4sizeE - _ZN34_INTERNAL_15ba124b_4_k_cu_cd92ec944cuda3std3__48in_placeE)
_ZN34_INTERNAL_15ba124b_4_k_cu_cd92ec944cuda3std3__48in_placeE:
	.zero		1
	.type		_ZN34_INTERNAL_15ba124b_4_k_cu_cd92ec944cuda3std6ranges3__45__cpo4sizeE,@object
	.size		_ZN34_INTERNAL_15ba124b_4_k_cu_cd92ec944cuda3std6ranges3__45__cpo4sizeE,(_ZN34_INTERNAL_15ba124b_4_k_cu_cd92ec946thrust24THRUST_300001_SM_1000_NS12placeholders2_3E - _ZN34_INTERNAL_15ba124b_4_k_cu_cd92ec944cuda3std6ranges3__45__cpo4sizeE)
_ZN34_INTERNAL_15ba124b_4_k_cu_cd92ec944cuda3std6ranges3__45__cpo4sizeE:
	.zero		1
	.type		_ZN34_INTERNAL_15ba124b_4_k_cu_cd92ec946thrust24THRUST_300001_SM_1000_NS12placeholders2_3E,@object
	.size		_ZN34_INTERNAL_15ba124b_4_k_cu_cd92ec946thrust24THRUST_300001_SM_1000_NS12placeholders2_3E,(_ZN34_INTERNAL_15ba124b_4_k_cu_cd92ec944cuda3std3__45__cpo6cbeginE - _ZN34_INTERNAL_15ba124b_4_k_cu_cd92ec946thrust24THRUST_300001_SM_1000_NS12placeholders2_3E)
_ZN34_INTERNAL_15ba124b_4_k_cu_cd92ec946thrust24THRUST_300001_SM_1000_NS12placeholders2_3E:
	.zero		1
	.type		_ZN34_INTERNAL_15ba124b_4_k_cu_cd92ec944cuda3std3__45__cpo6cbeginE,@object
	.size		_ZN34_INTERNAL_15ba124b_4_k_cu_cd92ec944cuda3std3__45__cpo6cbeginE,(_ZN34_INTERNAL_15ba124b_4_k_cu_cd92ec944cuda3std6ranges3__45__cpo6cbeginE - _ZN34_INTERNAL_15ba124b_4_k_cu_cd92ec944cuda3std3__45__cpo6cbeginE)
_ZN34_INTERNAL_15ba124b_4_k_cu_cd92ec944cuda3std3__45__cpo6cbeginE:
	.zero		1
	.type		_ZN34_INTERNAL_15ba124b_4_k_cu_cd92ec944cuda3std6ranges3__45__cpo6cbeginE,@object
	.size		_ZN34_INTERNAL_15ba124b_4_k_cu_cd92ec944cuda3std6ranges3__45__cpo6cbeginE,(_ZN34_INTERNAL_15ba124b_4_k_cu_cd92ec946thrust24THRUST_300001_SM_1000_NS12placeholders2_7E - _ZN34_INTERNAL_15ba124b_4_k_cu_cd92ec944cuda3std6ranges3__45__cpo6cbeginE)
_ZN34_INTERNAL_15ba124b_4_k_cu_cd92ec944cuda3std6ranges3__45__cpo6cbeginE:
	.zero		1
	.type		_ZN34_INTERNAL_15ba124b_4_k_cu_cd92ec946thrust24THRUST_300001_SM_1000_NS12placeholders2_7E,@object
	.size		_ZN34_INTERNAL_15ba124b_4_k_cu_cd92ec946thrust24THRUST_300001_SM_1000_NS12placeholders2_7E,(_ZN34_INTERNAL_15ba124b_4_k_cu_cd92ec944cuda3std3__45__cpo7crbeginE - _ZN34_INTERNAL_15ba124b_4_k_cu_cd92ec946thrust24THRUST_300001_SM_1000_NS12placeholders2_7E)
_ZN34_INTERNAL_15ba124b_4_k_cu_cd92ec946thrust24THRUST_300001_SM_1000_NS12placeholders2_7E:
	.zero		1
	.type		_ZN34_INTERNAL_15ba124b_4_k_cu_cd92ec944cuda3std3__45__cpo7crbeginE,@object
	.size		_ZN34_INTERNAL_15ba124b_4_k_cu_cd92ec944cuda3std3__45__cpo7crbeginE,(_ZN34_INTERNAL_15ba124b_4_k_cu_cd92ec944cuda3std6ranges3__45__cpo4nextE - _ZN34_INTERNAL_15ba124b_4_k_cu_cd92ec944cuda3std3__45__cpo7crbeginE)
_ZN34_INTERNAL_15ba124b_4_k_cu_cd92ec944cuda3std3__45__cpo7crbeginE:
	.zero		1
	.type		_ZN34_INTERNAL_15ba124b_4_k_cu_cd92ec944cuda3std6ranges3__45__cpo4nextE,@object
	.size		_ZN34_INTERNAL_15ba124b_4_k_cu_cd92ec944cuda3std6ranges3__45__cpo4nextE,(_ZN34_INTERNAL_15ba124b_4_k_cu_cd92ec944cuda3std6ranges3__45__cpo4swapE - _ZN34_INTERNAL_15ba124b_4_k_cu_cd92ec944cuda3std6ranges3__45__cpo4nextE)
_ZN34_INTERNAL_15ba124b_4_k_cu_cd92ec944cuda3std6ranges3__45__cpo4nextE:
	.zero		1
	.type		_ZN34_INTERNAL_15ba124b_4_k_cu_cd92ec944cuda3std6ranges3__45__cpo4swapE,@object
	.size		_ZN34_INTERNAL_15ba124b_4_k_cu_cd92ec944cuda3std6ranges3__45__cpo4swapE,(_ZN34_INTERNAL_15ba124b_4_k_cu_cd92ec946thrust24THRUST_300001_SM_1000_NS8cuda_cub10par_nosyncE - _ZN34_INTERNAL_15ba124b_4_k_cu_cd92ec944cuda3std6ranges3__45__cpo4swapE)
_ZN34_INTERNAL_15ba124b_4_k_cu_cd92ec944cuda3std6ranges3__45__cpo4swapE:
	.zero		1
	.type		_ZN34_INTERNAL_15ba124b_4_k_cu_cd92ec946thrust24THRUST_300001_SM_1000_NS8cuda_cub10par_nosyncE,@object
	.size		_ZN34_INTERNAL_15ba124b_4_k_cu_cd92ec946thrust24THRUST_300001_SM_1000_NS8cuda_cub10par_nosyncE,(_ZN34_INTERNAL_15ba124b_4_k_cu_cd92ec946thrust24THRUST_300001_SM_1000_NS12placeholders2_9E - _ZN34_INTERNAL_15ba124b_4_k_cu_cd92ec946thrust24THRUST_300001_SM_1000_NS8cuda_cub10par_nosyncE)
_ZN34_INTERNAL_15ba124b_4_k_cu_cd92ec946thrust24THRUST_300001_SM_1000_NS8cuda_cub10par_nosyncE:
	.zero		1
	.type		_ZN34_INTERNAL_15ba124b_4_k_cu_cd92ec946thrust24THRUST_300001_SM_1000_NS12placeholders2_9E,@object
	.size		_ZN34_INTERNAL_15ba124b_4_k_cu_cd92ec946thrust24THRUST_300001_SM_1000_NS12placeholders2_9E,(_ZN34_INTERNAL_15ba124b_4_k_cu_cd92ec944cuda3std3__436_GLOBAL__N__15ba124b_4_k_cu_cd92ec946ignoreE - _ZN34_INTERNAL_15ba124b_4_k_cu_cd92ec946thrust24THRUST_300001_SM_1000_NS12placeholders2_9E)
_ZN34_INTERNAL_15ba124b_4_k_cu_cd92ec946thrust24THRUST_300001_SM_1000_NS12placeholders2_9E:
	.zero		1
	.type		_ZN34_INTERNAL_15ba124b_4_k_cu_cd92ec944cuda3std3__436_GLOBAL__N__15ba124b_4_k_cu_cd92ec946ignoreE,@object
	.size		_ZN34_INTERNAL_15ba124b_4_k_cu_cd92ec944cuda3std3__436_GLOBAL__N__15ba124b_4_k_cu_cd92ec946ignoreE,(_ZN34_INTERNAL_15ba124b_4_k_cu_cd92ec944cuda3std6ranges3__45__cpo4dataE - _ZN34_INTERNAL_15ba124b_4_k_cu_cd92ec944cuda3std3__436_GLOBAL__N__15ba124b_4_k_cu_cd92ec946ignoreE)
_ZN34_INTERNAL_15ba124b_4_k_cu_cd92ec944cuda3std3__436_GLOBAL__N__15ba124b_4_k_cu_cd92ec946ignoreE:
	.zero		1
	.type		_ZN34_INTERNAL_15ba124b_4_k_cu_cd92ec944cuda3std6ranges3__45__cpo4dataE,@object
	.size		_ZN34_INTERNAL_15ba124b_4_k_cu_cd92ec944cuda3std6ranges3__45__cpo4dataE,(_ZN34_INTERNAL_15ba124b_4_k_cu_cd92ec946thrust24THRUST_300001_SM_1000_NS12placeholders2_1E - _ZN34_INTERNAL_15ba124b_4_k_cu_cd92ec944cuda3std6ranges3__45__cpo4dataE)
_ZN34_INTERNAL_15ba124b_4_k_cu_cd92ec944cuda3std6ranges3__45__cpo4dataE:
	.zero		1
	.type		_ZN34_INTERNAL_15ba124b_4_k_cu_cd92ec946thrust24THRUST_300001_SM_1000_NS12placeholders2_1E,@object
	.size		_ZN34_INTERNAL_15ba124b_4_k_cu_cd92ec946thrust24THRUST_300001_SM_1000_NS12placeholders2_1E,(_ZN34_INTERNAL_15ba124b_4_k_cu_cd92ec944cuda3std3__45__cpo5beginE - _ZN34_INTERNAL_15ba124b_4_k_cu_cd92ec946thrust24THRUST_300001_SM_1000_NS12placeholders2_1E)
_ZN34_INTERNAL_15ba124b_4_k_cu_cd92ec946thrust24THRUST_300001_SM_1000_NS12placeholders2_1E:
	.zero		1
	.type		_ZN34_INTERNAL_15ba124b_4_k_cu_cd92ec944cuda3std3__45__cpo5beginE,@object
	.size		_ZN34_INTERNAL_15ba124b_4_k_cu_cd92ec944cuda3std3__45__cpo5beginE,(_ZN34_INTERNAL_15ba124b_4_k_cu_cd92ec944cuda3std6ranges3__45__cpo5beginE - _ZN34_INTERNAL_15ba124b_4_k_cu_cd92ec944cuda3std3__45__cpo5beginE)
_ZN34_INTERNAL_15ba124b_4_k_cu_cd92ec944cuda3std3__45__cpo5beginE:
	.zero		1
	.type		_ZN34_INTERNAL_15ba124b_4_k_cu_cd92ec944cuda3std6ranges3__45__cpo5beginE,@object
	.size		_ZN34_INTERNAL_15ba124b_4_k_cu_cd92ec944cuda3std6ranges3__45__cpo5beginE,(_ZN34_INTERNAL_15ba124b_4_k_cu_cd92ec946thrust24THRUST_300001_SM_1000_NS12placeholders2_5E - _ZN34_INTERNAL_15ba124b_4_k_cu_cd92ec944cuda3std6ranges3__45__cpo5beginE)
_ZN34_INTERNAL_15ba124b_4_k_cu_cd92ec944cuda3std6ranges3__45__cpo5beginE:
	.zero		1
	.type		_ZN34_INTERNAL_15ba124b_4_k_cu_cd92ec946thrust24THRUST_300001_SM_1000_NS12placeholders2_5E,@object
	.size		_ZN34_INTERNAL_15ba124b_4_k_cu_cd92ec946thrust24THRUST_300001_SM_1000_NS12placeholders2_5E,(_ZN34_INTERNAL_15ba124b_4_k_cu_cd92ec944cuda3std3__45__cpo6rbeginE - _ZN34_INTERNAL_15ba124b_4_k_cu_cd92ec946thrust24THRUST_300001_SM_1000_NS12placeholders2_5E)
_ZN34_INTERNAL_15ba124b_4_k_cu_cd92ec946thrust24THRUST_300001_SM_1000_NS12placeholders2_5E:
	.zero		1
	.type		_ZN34_INTERNAL_15ba124b_4_k_cu_cd92ec944cuda3std3__45__cpo6rbeginE,@object
	.size		_ZN34_INTERNAL_15ba124b_4_k_cu_cd92ec944cuda3std3__45__cpo6rbeginE,(_ZN34_INTERNAL_15ba124b_4_k_cu_cd92ec944cuda3std6ranges3__45__cpo7advanceE - _ZN34_INTERNAL_15ba124b_4_k_cu_cd92ec944cuda3std3__45__cpo6rbeginE)
_ZN34_INTERNAL_15ba124b_4_k_cu_cd92ec944cuda3std3__45__cpo6rbeginE:
	.zero		1
	.type		_ZN34_INTERNAL_15ba124b_4_k_cu_cd92ec944cuda3std6ranges3__45__cpo7advanceE,@object
	.size		_ZN34_INTERNAL_15ba124b_4_k_cu_cd92ec944cuda3std6ranges3__45__cpo7advanceE,(_ZN34_INTERNAL_15ba124b_4_k_cu_cd92ec944cuda3std3__47nulloptE - _ZN34_INTERNAL_15ba124b_4_k_cu_cd92ec944cuda3std6ranges3__45__cpo7advanceE)
_ZN34_INTERNAL_15ba124b_4_k_cu_cd92ec944cuda3std6ranges3__45__cpo7advanceE:
	.zero		1
	.type		_ZN34_INTERNAL_15ba124b_4_k_cu_cd92ec944cuda3std3__47nulloptE,@object
	.size		_ZN34_INTERNAL_15ba124b_4_k_cu_cd92ec944cuda3std3__47nulloptE,(_ZN34_INTERNAL_15ba124b_4_k_cu_cd92ec944cuda3std6ranges3__45__cpo8distanceE - _ZN34_INTERNAL_15ba124b_4_k_cu_cd92ec944cuda3std3__47nulloptE)
_ZN34_INTERNAL_15ba124b_4_k_cu_cd92ec944cuda3std3__47nulloptE:
	.zero		1
	.type		_ZN34_INTERNAL_15ba124b_4_k_cu_cd92ec944cuda3std6ranges3__45__cpo8distanceE,@object
	.size		_ZN34_INTERNAL_15ba124b_4_k_cu_cd92ec944cuda3std6ranges3__45__cpo8distanceE,(_ZN34_INTERNAL_15ba124b_4_k_cu_cd92ec946thrust24THRUST_300001_SM_1000_NS12placeholders3_10E - _ZN34_INTERNAL_15ba124b_4_k_cu_cd92ec944cuda3std6ranges3__45__cpo8distanceE)
_ZN34_INTERNAL_15ba124b_4_k_cu_cd92ec944cuda3std6ranges3__45__cpo8distanceE:
	.zero		1
	.type		_ZN34_INTERNAL_15ba124b_4_k_cu_cd92ec946thrust24THRUST_300001_SM_1000_NS12placeholders3_10E,@object
	.size		_ZN34_INTERNAL_15ba124b_4_k_cu_cd92ec946thrust24THRUST_300001_SM_1000_NS12placeholders3_10E,(_ZN34_INTERNAL_15ba124b_4_k_cu_cd92ec944cuda3std3__419piecewise_constructE - _ZN34_INTERNAL_15ba124b_4_k_cu_cd92ec946thrust24THRUST_300001_SM_1000_NS12placeholders3_10E)
_ZN34_INTERNAL_15ba124b_4_k_cu_cd92ec946thrust24THRUST_300001_SM_1000_NS12placeholders3_10E:
	.zero		1
	.type		_ZN34_INTERNAL_15ba124b_4_k_cu_cd92ec944cuda3std3__419piecewise_constructE,@object
	.size		_ZN34_INTERNAL_15ba124b_4_k_cu_cd92ec944cuda3std3__419piecewise_constructE,(_ZN34_INTERNAL_15ba124b_4_k_cu_cd92ec944cuda3std6ranges3__45__cpo5cdataE - _ZN34_INTERNAL_15ba124b_4_k_cu_cd92ec944cuda3std3__419piecewise_constructE)
_ZN34_INTERNAL_15ba124b_4_k_cu_cd92ec944cuda3std3__419piecewise_constructE:
	.zero		1
	.type		_ZN34_INTERNAL_15ba124b_4_k_cu_cd92ec944cuda3std6ranges3__45__cpo5cdataE,@object
	.size		_ZN34_INTERNAL_15ba124b_4_k_cu_cd92ec944cuda3std6ranges3__45__cpo5cdataE,(_ZN34_INTERNAL_15ba124b_4_k_cu_cd92ec946thrust24THRUST_300001_SM_1000_NS12placeholders2_2E - _ZN34_INTERNAL_15ba124b_4_k_cu_cd92ec944cuda3std6ranges3__45__cpo5cdataE)
_ZN34_INTERNAL_15ba124b_4_k_cu_cd92ec944cuda3std6ranges3__45__cpo5cdataE:
	.zero		1
	.type		_ZN34_INTERNAL_15ba124b_4_k_cu_cd92ec946thrust24THRUST_300001_SM_1000_NS12placeholders2_2E,@object
	.size		_ZN34_INTERNAL_15ba124b_4_k_cu_cd92ec946thrust24THRUST_300001_SM_1000_NS12placeholders2_2E,(_ZN34_INTERNAL_15ba124b_4_k_cu_cd92ec944cuda3std3__45__cpo3endE - _ZN34_INTERNAL_15ba124b_4_k_cu_cd92ec946thrust24THRUST_300001_SM_1000_NS12placeholders2_2E)
_ZN34_INTERNAL_15ba124b_4_k_cu_cd92ec946thrust24THRUST_300001_SM_1000_NS12placeholders2_2E:
	.zero		1
	.type		_ZN34_INTERNAL_15ba124b_4_k_cu_cd92ec944cuda3std3__45__cpo3endE,@object
	.size		_ZN34_INTERNAL_15ba124b_4_k_cu_cd92ec944cuda3std3__45__cpo3endE,(_ZN34_INTERNAL_15ba124b_4_k_cu_cd92ec944cuda3std6ranges3__45__cpo3endE - _ZN34_INTERNAL_15ba124b_4_k_cu_cd92ec944cuda3std3__45__cpo3endE)
_ZN34_INTERNAL_15ba124b_4_k_cu_cd92ec944cuda3std3__45__cpo3endE:
	.zero		1
	.type		_ZN34_INTERNAL_15ba124b_4_k_cu_cd92ec944cuda3std6ranges3__45__cpo3endE,@object
	.size		_ZN34_INTERNAL_15ba124b_4_k_cu_cd92ec944cuda3std6ranges3__45__cpo3endE,(_ZN34_INTERNAL_15ba124b_4_k_cu_cd92ec946thrust24THRUST_300001_SM_1000_NS12placeholders2_6E - _ZN34_INTERNAL_15ba124b_4_k_cu_cd92ec944cuda3std6ranges3__45__cpo3endE)
_ZN34_INTERNAL_15ba124b_4_k_cu_cd92ec944cuda3std6ranges3__45__cpo3endE:
	.zero		1
	.type		_ZN34_INTERNAL_15ba124b_4_k_cu_cd92ec946thrust24THRUST_300001_SM_1000_NS12placeholders2_6E,@object
	.size		_ZN34_INTERNAL_15ba124b_4_k_cu_cd92ec946thrust24THRUST_300001_SM_1000_NS12placeholders2_6E,(_ZN34_INTERNAL_15ba124b_4_k_cu_cd92ec944cuda3std3__45__cpo4rendE - _ZN34_INTERNAL_15ba124b_4_k_cu_cd92ec946thrust24THRUST_300001_SM_1000_NS12placeholders2_6E)
_ZN34_INTERNAL_15ba124b_4_k_cu_cd92ec946thrust24THRUST_300001_SM_1000_NS12placeholders2_6E:
	.zero		1
	.type		_ZN34_INTERNAL_15ba124b_4_k_cu_cd92ec944cuda3std3__45__cpo4rendE,@object
	.size		_ZN34_INTERNAL_15ba124b_4_k_cu_cd92ec944cuda3std3__45__cpo4rendE,(_ZN34_INTERNAL_15ba124b_4_k_cu_cd92ec944cuda3std6ranges3__45__cpo9iter_swapE - _ZN34_INTERNAL_15ba124b_4_k_cu_cd92ec944cuda3std3__45__cpo4rendE)
_ZN34_INTERNAL_15ba124b_4_k_cu_cd92ec944cuda3std3__45__cpo4rendE:
	.zero		1
	.type		_ZN34_INTERNAL_15ba124b_4_k_cu_cd92ec944cuda3std6ranges3__45__cpo9iter_swapE,@object
	.size		_ZN34_INTERNAL_15ba124b_4_k_cu_cd92ec944cuda3std6ranges3__45__cpo9iter_swapE,(_ZN34_INTERNAL_15ba124b_4_k_cu_cd92ec944cuda3std3__48unexpectE - _ZN34_INTERNAL_15ba124b_4_k_cu_cd92ec944cuda3std6ranges3__45__cpo9iter_swapE)
_ZN34_INTERNAL_15ba124b_4_k_cu_cd92ec944cuda3std6ranges3__45__cpo9iter_swapE:
	.zero		1
	.type		_ZN34_INTERNAL_15ba124b_4_k_cu_cd92ec944cuda3std3__48unexpectE,@object
	.size		_ZN34_INTERNAL_15ba124b_4_k_cu_cd92ec944cuda3std3__48unexpectE,(_ZN34_INTERNAL_15ba124b_4_k_cu_cd92ec946thrust24THRUST_300001_SM_1000_NS8cuda_cub3parE - _ZN34_INTERNAL_15ba124b_4_k_cu_cd92ec944cuda3std3__48unexpectE)
_ZN34_INTERNAL_15ba124b_4_k_cu_cd92ec944cuda3std3__48unexpectE:
	.zero		1
	.type		_ZN34_INTERNAL_15ba124b_4_k_cu_cd92ec946thrust24THRUST_300001_SM_1000_NS8cuda_cub3parE,@object
	.size		_ZN34_INTERNAL_15ba124b_4_k_cu_cd92ec946thrust24THRUST_300001_SM_1000_NS8cuda_cub3parE,(_ZN34_INTERNAL_15ba124b_4_k_cu_cd92ec946thrust24THRUST_300001_SM_1000_NS12placeholders2_4E - _ZN34_INTERNAL_15ba124b_4_k_cu_cd92ec946thrust24THRUST_300001_SM_1000_NS8cuda_cub3parE)
_ZN34_INTERNAL_15ba124b_4_k_cu_cd92ec946thrust24THRUST_300001_SM_1000_NS8cuda_cub3parE:
	.zero		1
	.type		_ZN34_INTERNAL_15ba124b_4_k_cu_cd92ec946thrust24THRUST_300001_SM_1000_NS12placeholders2_4E,@object
	.size		_ZN34_INTERNAL_15ba124b_4_k_cu_cd92ec946thrust24THRUST_300001_SM_1000_NS12placeholders2_4E,(_ZN34_INTERNAL_15ba124b_4_k_cu_cd92ec944cuda3std3__45__cpo4cendE - _ZN34_INTERNAL_15ba124b_4_k_cu_cd92ec946thrust24THRUST_300001_SM_1000_NS12placeholders2_4E)
_ZN34_INTERNAL_15ba124b_4_k_cu_cd92ec946thrust24THRUST_300001_SM_1000_NS12placeholders2_4E:
	.zero		1
	.type		_ZN34_INTERNAL_15ba124b_4_k_cu_cd92ec944cuda3std3__45__cpo4cendE,@object
	.size		_ZN34_INTERNAL_15ba124b_4_k_cu_cd92ec944cuda3std3__45__cpo4cendE,(_ZN34_INTERNAL_15ba124b_4_k_cu_cd92ec944cuda3std6ranges3__45__cpo4cendE - _ZN34_INTERNAL_15ba124b_4_k_cu_cd92ec944cuda3std3__45__cpo4cendE)
_ZN34_INTERNAL_15ba124b_4_k_cu_cd92ec944cuda3std3__45__cpo4cendE:
	.zero		1
	.type		_ZN34_INTERNAL_15ba124b_4_k_cu_cd92ec944cuda3std6ranges3__45__cpo4cendE,@object
	.size		_ZN34_INTERNAL_15ba124b_4_k_cu_cd92ec944cuda3std6ranges3__45__cpo4cendE,(_ZN34_INTERNAL_15ba124b_4_k_cu_cd92ec944cuda3std3__420unreachable_sentinelE - _ZN34_INTERNAL_15ba124b_4_k_cu_cd92ec944cuda3std6ranges3__45__cpo4cendE)
_ZN34_INTERNAL_15ba124b_4_k_cu_cd92ec944cuda3std6ranges3__45__cpo4cendE:
	.zero		1
	.type		_ZN34_INTERNAL_15ba124b_4_k_cu_cd92ec944cuda3std3__420unreachable_sentinelE,@object
	.size		_ZN34_INTERNAL_15ba124b_4_k_cu_cd92ec944cuda3std3__420unreachable_sentinelE,(_ZN34_INTERNAL_15ba124b_4_k_cu_cd92ec944cuda3std6ranges3__45__cpo5ssizeE - _ZN34_INTERNAL_15ba124b_4_k_cu_cd92ec944cuda3std3__420unreachable_sentinelE)
_ZN34_INTERNAL_15ba124b_4_k_cu_cd92ec944cuda3std3__420unreachable_sentinelE:
	.zero		1
	.type		_ZN34_INTERNAL_15ba124b_4_k_cu_cd92ec944cuda3std6ranges3__45__cpo5ssizeE,@object
	.size		_ZN34_INTERNAL_15ba124b_4_k_cu_cd92ec944cuda3std6ranges3__45__cpo5ssizeE,(_ZN34_INTERNAL_15ba124b_4_k_cu_cd92ec946thrust24THRUST_300001_SM_1000_NS12placeholders2_8E - _ZN34_INTERNAL_15ba124b_4_k_cu_cd92ec944cuda3std6ranges3__45__cpo5ssizeE)
_ZN34_INTERNAL_15ba124b_4_k_cu_cd92ec944cuda3std6ranges3__45__cpo5ssizeE:
	.zero		1
	.type		_ZN34_INTERNAL_15ba124b_4_k_cu_cd92ec946thrust24THRUST_300001_SM_1000_NS12placeholders2_8E,@object
	.size		_ZN34_INTERNAL_15ba124b_4_k_cu_cd92ec946thrust24THRUST_300001_SM_1000_NS12placeholders2_8E,(_ZN34_INTERNAL_15ba124b_4_k_cu_cd92ec944cuda3std3__45__cpo5crendE - _ZN34_INTERNAL_15ba124b_4_k_cu_cd92ec946thrust24THRUST_300001_SM_1000_NS12placeholders2_8E)
_ZN34_INTERNAL_15ba124b_4_k_cu_cd92ec946thrust24THRUST_300001_SM_1000_NS12placeholders2_8E:
	.zero		1
	.type		_ZN34_INTERNAL_15ba124b_4_k_cu_cd92ec944cuda3std3__45__cpo5crendE,@object
	.size		_ZN34_INTERNAL_15ba124b_4_k_cu_cd92ec944cuda3std3__45__cpo5crendE,(_ZN34_INTERNAL_15ba124b_4_k_cu_cd92ec944cuda3std6ranges3__45__cpo4prevE - _ZN34_INTERNAL_15ba124b_4_k_cu_cd92ec944cuda3std3__45__cpo5crendE)
_ZN34_INTERNAL_15ba124b_4_k_cu_cd92ec944cuda3std3__45__cpo5crendE:
	.zero		1
	.type		_ZN34_INTERNAL_15ba124b_4_k_cu_cd92ec944cuda3std6ranges3__45__cpo4prevE,@object
	.size		_ZN34_INTERNAL_15ba124b_4_k_cu_cd92ec944cuda3std6ranges3__45__cpo4prevE,(_ZN34_INTERNAL_15ba124b_4_k_cu_cd92ec944cuda3std6ranges3__45__cpo9iter_moveE - _ZN34_INTERNAL_15ba124b_4_k_cu_cd92ec944cuda3std6ranges3__45__cpo4prevE)
_ZN34_INTERNAL_15ba124b_4_k_cu_cd92ec944cuda3std6ranges3__45__cpo4prevE:
	.zero		1
	.type		_ZN34_INTERNAL_15ba124b_4_k_cu_cd92ec944cuda3std6ranges3__45__cpo9iter_moveE,@object
	.size		_ZN34_INTERNAL_15ba124b_4_k_cu_cd92ec944cuda3std6ranges3__45__cpo9iter_moveE,(_ZN34_INTERNAL_15ba124b_4_k_cu_cd92ec946thrust24THRUST_300001_SM_1000_NS6system6detail10sequential3seqE - _ZN34_INTERNAL_15ba124b_4_k_cu_cd92ec944cuda3std6ranges3__45__cpo9iter_moveE)
_ZN34_INTERNAL_15ba124b_4_k_cu_cd92ec944cuda3std6ranges3__45__cpo9iter_moveE:
	.zero		1
	.type		_ZN34_INTERNAL_15ba124b_4_k_cu_cd92ec946thrust24THRUST_300001_SM_1000_NS6system6detail10sequential3seqE,@object
	.size		_ZN34_INTERNAL_15ba124b_4_k_cu_cd92ec946thrust24THRUST_300001_SM_1000_NS6system6detail10sequential3seqE,(.L_31 - _ZN34_INTERNAL_15ba124b_4_k_cu_cd92ec946thrust24THRUST_300001_SM_1000_NS6system6detail10sequential3seqE)
_ZN34_INTERNAL_15ba124b_4_k_cu_cd92ec946thrust24THRUST_300001_SM_1000_NS6system6detail10sequential3seqE:
	.zero		1
.L_31:


//--------------------- .nv.shared._ZN3cub18CUB_300001_SM_10006detail4scan16DeviceScanKernelINS2_10policy_hubIiiijN4cuda3std3__44plusIvEEE10Policy1000EN6thrust24THRUST_300001_SM_1000_NS10device_ptrIiEENSD_6detail15normal_iteratorISF_EENS0_13ScanTileStateIiLb1EEES9_NS1_10InputValueIiPiEEjiLb0EiEEvT0_T1_T2_iT3_T4_T5_ --------------------------
	.section	.nv.shared._ZN3cub18CUB_300001_SM_10006detail4scan16DeviceScanKernelINS2_10policy_hubIiiijN4cuda3std3__44plusIvEEE10Policy1000EN6thrust24THRUST_300001_SM_1000_NS10device_ptrIiEENSD_6detail15normal_iteratorISF_EENS0_13ScanTileStateIiLb1EEES9_NS1_10InputValueIiPiEEjiLb0EiEEvT0_T1_T2_iT3_T4_T5_,"aw",@nobits
	.sectionflags	@""
	.align	16
.nv.shared._ZN3cub18CUB_300001_SM_10006detail4scan16DeviceScanKernelINS2_10policy_hubIiiijN4cuda3std3__44plusIvEEE10Policy1000EN6thrust24THRUST_300001_SM_1000_NS10device_ptrIiEENSD_6detail15normal_iteratorISF_EENS0_13ScanTileStateIiLb1EEES9_NS1_10InputValueIiPiEEjiLb0EiEEvT0_T1_T2_iT3_T4_T5_:
	.zero		34832


//--------------------- .nv.shared._ZN3cub18CUB_300001_SM_10006detail6reduce28DeviceReduceSingleTileKernelINS2_10policy_hubIiyN4cuda3std3__44plusIiEEE10Policy1000EPiSC_iS9_iiNS7_10__identityEEEvT0_T1_T2_T3_T4_T6_ --------------------------
	.section	.nv.shared._ZN3cub18CUB_300001_SM_10006detail6reduce28DeviceReduceSingleTileKernelINS2_10policy_hubIiyN4cuda3std3__44plusIiEEE10Policy1000EPiSC_iS9_iiNS7_10__identityEEEvT0_T1_T2_T3_T4_T6_,"aw",@nobits
	.sectionflags	@""
	.align	4
.nv.shared._ZN3cub18CUB_300001_SM_10006detail6reduce28DeviceReduceSingleTileKernelINS2_10policy_hubIiyN4cuda3std3__44plusIiEEE10Policy1000EPiSC_iS9_iiNS7_10__identityEEEvT0_T1_T2_T3_T4_T6_:
	.zero		1068


//--------------------- .nv.shared._ZN3cub18CUB_300001_SM_10006detail6reduce18DeviceReduceKernelINS2_10policy_hubIiyN4cuda3std3__44plusIiEEE10Policy1000EN6thrust24THRUST_300001_SM_1000_NS10device_ptrIiEEyS9_iNS7_10__identityEEEvT0_PT3_T1_NS0_13GridEvenShareISK_EET2_T4_ --------------------------
	.section	.nv.shared._ZN3cub18CUB_300001_SM_10006detail6reduce18DeviceReduceKernelINS2_10policy_hubIiyN4cuda3std3__44plusIiEEE10Policy1000EN6thrust24THRUST_300001_SM_1000_NS10device_ptrIiEEyS9_iNS7_10__identityEEEvT0_PT3_T1_NS0_13GridEvenShareISK_EET2_T4_,"aw",@nobits
	.sectionflags	@""
	.align	4
.nv.shared._ZN3cub18CUB_300001_SM_10006detail6reduce18DeviceReduceKernelINS2_10policy_hubIiyN4cuda3std3__44plusIiEEE10Policy1000EN6thrust24THRUST_300001_SM_1000_NS10device_ptrIiEEyS9_iNS7_10__identityEEEvT0_PT3_T1_NS0_13GridEvenShareISK_EET2_T4_:
	.zero		1068


//--------------------- .nv.shared._ZN3cub18CUB_300001_SM_10006detail6reduce28DeviceReduceSingleTileKernelINS2_10policy_hubIiyN4cuda3std3__44plusIiEEE10Policy1000EN6thrust24THRUST_300001_SM_1000_NS10device_ptrIiEEPiyS9_iiNS7_10__identityEEEvT0_T1_T2_T3_T4_T6_ --------------------------
	.section	.nv.shared._ZN3cub18CUB_300001_SM_10006detail6reduce28DeviceReduceSingleTileKernelINS2_10policy_hubIiyN4cuda3std3__44plusIiEEE10Policy1000EN6thrust24THRUST_300001_SM_1000_NS10device_ptrIiEEPiyS9_iiNS7_10__identityEEEvT0_T1_T2_T3_T4_T6_,"aw",@nobits
	.sectionflags	@""
	.align	4
.nv.shared._ZN3cub18CUB_300001_SM_10006detail6reduce28DeviceReduceSingleTileKernelINS2_10policy_hubIiyN4cuda3std3__44plusIiEEE10Policy1000EN6thrust24THRUST_300001_SM_1000_NS10device_ptrIiEEPiyS9_iiNS7_10__identityEEEvT0_T1_T2_T3_T4_T6_:
	.zero		1068


//--------------------- .nv.shared._ZN3cub18CUB_300001_SM_10006detail6reduce28DeviceReduceSingleTileKernelINS2_10policy_hubIijN4cuda3std3__44plusIiEEE10Policy1000EPiSC_iS9_iiNS7_10__identityEEEvT0_T1_T2_T3_T4_T6_ --------------------------
	.section	.nv.shared._ZN3cub18CUB_300001_SM_10006detail6reduce28DeviceReduceSingleTileKernelINS2_10policy_hubIijN4cuda3std3__44plusIiEEE10Policy1000EPiSC_iS9_iiNS7_10__identityEEEvT0_T1_T2_T3_T4_T6_,"aw",@nobits
	.sectionflags	@""
	.align	4
.nv.shared._ZN3cub18CUB_300001_SM_10006detail6reduce28DeviceReduceSingleTileKernelINS2_10policy_hubIijN4cuda3std3__44plusIiEEE10Policy1000EPiSC_iS9_iiNS7_10__identityEEEvT0_T1_T2_T3_T4_T6_:
	.zero		1068


//--------------------- .nv.shared._ZN3cub18CUB_300001_SM_10006detail6reduce18DeviceReduceKernelINS2_10policy_hubIijN4cuda3std3__44plusIiEEE10Policy1000EN6thrust24THRUST_300001_SM_1000_NS10device_ptrIiEEjS9_iNS7_10__identityEEEvT0_PT3_T1_NS0_13GridEvenShareISK_EET2_T4_ --------------------------
	.section	.nv.shared._ZN3cub18CUB_300001_SM_10006detail6reduce18DeviceReduceKernelINS2_10policy_hubIijN4cuda3std3__44plusIiEEE10Policy1000EN6thrust24THRUST_300001_SM_1000_NS10device_ptrIiEEjS9_iNS7_10__identityEEEvT0_PT3_T1_NS0_13GridEvenShareISK_EET2_T4_,"aw",@nobits
	.sectionflags	@""
	.align	4
.nv.shared._ZN3cub18CUB_300001_SM_10006detail6reduce18DeviceReduceKernelINS2_10policy_hubIijN4cuda3std3__44plusIiEEE10Policy1000EN6thrust24THRUST_300001_SM_1000_NS10device_ptrIiEEjS9_iNS7_10__identityEEEvT0_PT3_T1_NS0_13GridEvenShareISK_EET2_T4_:
	.zero		1068


//--------------------- .nv.shared._ZN3cub18CUB_300001_SM_10006detail6reduce28DeviceReduceSingleTileKernelINS2_10policy_hubIijN4cuda3std3__44plusIiEEE10Policy1000EN6thrust24THRUST_300001_SM_1000_NS10device_ptrIiEEPijS9_iiNS7_10__identityEEEvT0_T1_T2_T3_T4_T6_ --------------------------
	.section	.nv.shared._ZN3cub18CUB_300001_SM_10006detail6reduce28DeviceReduceSingleTileKernelINS2_10policy_hubIijN4cuda3std3__44plusIiEEE10Policy1000EN6thrust24THRUST_300001_SM_1000_NS10device_ptrIiEEPijS9_iiNS7_10__identityEEEvT0_T1_T2_T3_T4_T6_,"aw",@nobits
	.sectionflags	@""
	.align	4
.nv.shared._ZN3cub18CUB_300001_SM_10006detail6reduce28DeviceReduceSingleTileKernelINS2_10policy_hubIijN4cuda3std3__44plusIiEEE10Policy1000EN6thrust24THRUST_300001_SM_1000_NS10device_ptrIiEEPijS9_iiNS7_10__identityEEEvT0_T1_T2_T3_T4_T6_:
	.zero		1068


//--------------------- .nv.constant0._ZN3cub18CUB_300001_SM_10006detail4scan16DeviceScanKernelINS2_10policy_hubIiiimN4cuda3std3__44plusIvEEE10Policy1000EN6thrust24THRUST_300001_SM_1000_NS10device_ptrIiEENSD_6detail15normal_iteratorISF_EENS0_13ScanTileStateIiLb1EEES9_NS1_10InputValueIiPiEEmiLb0EiEEvT0_T1_T2_iT3_T4_T5_ --------------------------
	.section	.nv.constant0._ZN3cub18CUB_300001_SM_10006detail4scan16DeviceScanKernelINS2_10policy_hubIiiimN4cuda3std3__44plusIvEEE10Policy1000EN6thrust24THRUST_300001_SM_1000_NS10device_ptrIiEENSD_6detail15normal_iteratorISF_EENS0_13ScanTileStateIiLb1EEES9_NS1_10InputValueIiPiEEmiLb0EiEEvT0_T1_T2_iT3_T4_T5_,"a",@progbits
	.sectionflags	@""
	.align	4
.nv.constant0._ZN3cub18CUB_300001_SM_10006detail4scan16DeviceScanKernelINS2_10policy_hubIiiimN4cuda3std3__44plusIvEEE10Policy1000EN6thrust24THRUST_300001_SM_1000_NS10device_ptrIiEENSD_6detail15normal_iteratorISF_EENS0_13ScanTileStateIiLb1EEES9_NS1_10InputValueIiPiEEmiLb0EiEEvT0_T1_T2_iT3_T4_T5_:
	.zero		952


//--------------------- .nv.constant0._ZN3cub18CUB_300001_SM_10006detail4scan16DeviceScanKernelINS2_10policy_hubIiiijN4cuda3std3__44plusIvEEE10Policy1000EN6thrust24THRUST_300001_SM_1000_NS10device_ptrIiEENSD_6detail15normal_iteratorISF_EENS0_13ScanTileStateIiLb1EEES9_NS1_10InputValueIiPiEEjiLb0EiEEvT0_T1_T2_iT3_T4_T5_ --------------------------
	.section	.nv.constant0._ZN3cub18CUB_300001_SM_10006detail4scan16DeviceScanKernelINS2_10policy_hubIiiijN4cuda3std3__44plusIvEEE10Policy1000EN6thrust24THRUST_300001_SM_1000_NS10device_ptrIiEENSD_6detail15normal_iteratorISF_EENS0_13ScanTileStateIiLb1EEES9_NS1_10InputValueIiPiEEjiLb0EiEEvT0_T1_T2_iT3_T4_T5_,"a",@progbits
	.sectionflags	@""
	.align	4
.nv.constant0._ZN3cub18CUB_300001_SM_10006detail4scan16DeviceScanKernelINS2_10policy_hubIiiijN4cuda3std3__44plusIvEEE10Policy1000EN6thrust24THRUST_300001_SM_1000_NS10device_ptrIiEENSD_6detail15normal_iteratorISF_EENS0_13ScanTileStateIiLb1EEES9_NS1_10InputValueIiPiEEjiLb0EiEEvT0_T1_T2_iT3_T4_T5_:
	.zero		948


//--------------------- .nv.constant0._ZN3cub18CUB_300001_SM_10006detail4scan20DeviceScanInitKernelINS0_13ScanTileStateIiLb1EEEEEvT_i --------------------------
	.section	.nv.constant0._ZN3cub18CUB_300001_SM_10006detail4scan20DeviceScanInitKernelINS0_13ScanTileStateIiLb1EEEEEvT_i,"a",@progbits
	.sectionflags	@""
	.align	4
.nv.constant0._ZN3cub18CUB_300001_SM_10006detail4scan20DeviceScanInitKernelINS0_13ScanTileStateIiLb1EEEEEvT_i:
	.zero		908


//--------------------- .nv.constant0._ZN3cub18CUB_300001_SM_10006detail6reduce28DeviceReduceSingleTileKernelINS2_10policy_hubIiyN4cuda3std3__44plusIiEEE10Policy1000EPiSC_iS9_iiNS7_10__identityEEEvT0_T1_T2_T3_T4_T6_ --------------------------
	.section	.nv.constant0._ZN3cub18CUB_300001_SM_10006detail6reduce28DeviceReduceSingleTileKernelINS2_10policy_hubIiyN4cuda3std3__44plusIiEEE10Policy1000EPiSC_iS9_iiNS7_10__identityEEEvT0_T1_T2_T3_T4_T6_,"a",@progbits
	.sectionflags	@""
	.align	4
.nv.constant0._ZN3cub18CUB_300001_SM_10006detail6reduce28DeviceReduceSingleTileKernelINS2_10policy_hubIiyN4cuda3std3__44plusIiEEE10Policy1000EPiSC_iS9_iiNS7_10__identityEEEvT0_T1_T2_T3_T4_T6_:
	.zero		925


//--------------------- .nv.constant0._ZN3cub18CUB_300001_SM_10006detail6reduce18DeviceReduceKernelINS2_10policy_hubIiyN4cuda3std3__44plusIiEEE10Policy1000EN6thrust24THRUST_300001_SM_1000_NS10device_ptrIiEEyS9_iNS7_10__identityEEEvT0_PT3_T1_NS0_13GridEvenShareISK_EET2_T4_ --------------------------
	.section	.nv.constant0._ZN3cub18CUB_300001_SM_10006detail6reduce18DeviceReduceKernelINS2_10policy_hubIiyN4cuda3std3__44plusIiEEE10Policy1000EN6thrust24THRUST_300001_SM_1000_NS10device_ptrIiEEyS9_iNS7_10__identityEEEvT0_PT3_T1_NS0_13GridEvenShareISK_EET2_T4_,"a",@progbits
	.sectionflags	@""
	.align	4
.nv.constant0._ZN3cub18CUB_300001_SM_10006detail6reduce18DeviceReduceKernelINS2_10policy_hubIiyN4cuda3std3__44plusIiEEE10Policy1000EN6thrust24THRUST_300001_SM_1000_NS10device_ptrIiEEyS9_iNS7_10__identityEEEvT0_PT3_T1_NS0_13GridEvenShareISK_EET2_T4_:
	.zero		994


//--------------------- .nv.constant0._ZN3cub18CUB_300001_SM_10006detail6reduce28DeviceReduceSingleTileKernelINS2_10policy_hubIiyN4cuda3std3__44plusIiEEE10Policy1000EN6thrust24THRUST_300001_SM_1000_NS10device_ptrIiEEPiyS9_iiNS7_10__identityEEEvT0_T1_T2_T3_T4_T6_ --------------------------
	.section	.nv.constant0._ZN3cub18CUB_300001_SM_10006detail6reduce28DeviceReduceSingleTileKernelINS2_10policy_hubIiyN4cuda3std3__44plusIiEEE10Policy1000EN6thrust24THRUST_300001_SM_1000_NS10device_ptrIiEEPiyS9_iiNS7_10__identityEEEvT0_T1_T2_T3_T4_T6_,"a",@progbits
	.sectionflags	@""
	.align	4
.nv.constant0._ZN3cub18CUB_300001_SM_10006detail6reduce28DeviceReduceSingleTileKernelINS2_10policy_hubIiyN4cuda3std3__44plusIiEEE10Policy1000EN6thrust24THRUST_300001_SM_1000_NS10device_ptrIiEEPiyS9_iiNS7_10__identityEEEvT0_T1_T2_T3_T4_T6_:
	.zero		929


//--------------------- .nv.constant0._ZN3cub18CUB_300001_SM_10006detail6reduce28DeviceReduceSingleTileKernelINS2_10policy_hubIijN4cuda3std3__44plusIiEEE10Policy1000EPiSC_iS9_iiNS7_10__identityEEEvT0_T1_T2_T3_T4_T6_ --------------------------
	.section	.nv.constant0._ZN3cub18CUB_300001_SM_10006detail6reduce28DeviceReduceSingleTileKernelINS2_10policy_hubIijN4cuda3std3__44plusIiEEE10Policy1000EPiSC_iS9_iiNS7_10__identityEEEvT0_T1_T2_T3_T4_T6_,"a",@progbits
	.sectionflags	@""
	.align	4
.nv.constant0._ZN3cub18CUB_300001_SM_10006detail6reduce28DeviceReduceSingleTileKernelINS2_10policy_hubIijN4cuda3std3__44plusIiEEE10Policy1000EPiSC_iS9_iiNS7_10__identityEEEvT0_T1_T2_T3_T4_T6_:
	.zero		925


//--------------------- .nv.constant0._ZN3cub18CUB_300001_SM_10006detail6reduce18DeviceReduceKernelINS2_10policy_hubIijN4cuda3std3__44plusIiEEE10Policy1000EN6thrust24THRUST_300001_SM_1000_NS10device_ptrIiEEjS9_iNS7_10__identityEEEvT0_PT3_T1_NS0_13GridEvenShareISK_EET2_T4_ --------------------------
	.section	.nv.constant0._ZN3cub18CUB_300001_SM_10006detail6reduce18DeviceReduceKernelINS2_10policy_hubIijN4cuda3std3__44plusIiEEE10Policy1000EN6thrust24THRUST_300001_SM_1000_NS10device_ptrIiEEjS9_iNS7_10__identityEEEvT0_PT3_T1_NS0_13GridEvenShareISK_EET2_T4_,"a",@progbits
	.sectionflags	@""
	.align	4
.nv.constant0._ZN3cub18CUB_300001_SM_10006detail6reduce18DeviceReduceKernelINS2_10policy_hubIijN4cuda3std3__44plusIiEEE10Policy1000EN6thrust24THRUST_300001_SM_1000_NS10device_ptrIiEEjS9_iNS7_10__identityEEEvT0_PT3_T1_NS0_13GridEvenShareISK_EET2_T4_:
	.zero		958


//--------------------- .nv.constant0._ZN3cub18CUB_300001_SM_10006detail6reduce28DeviceReduceSingleTileKernelINS2_10policy_hubIijN4cuda3std3__44plusIiEEE10Policy1000EN6thrust24THRUST_300001_SM_1000_NS10device_ptrIiEEPijS9_iiNS7_10__identityEEEvT0_T1_T2_T3_T4_T6_ --------------------------
	.section	.nv.constant0._ZN3cub18CUB_300001_SM_10006detail6reduce28DeviceReduceSingleTileKernelINS2_10policy_hubIijN4cuda3std3__44plusIiEEE10Policy1000EN6thrust24THRUST_300001_SM_1000_NS10device_ptrIiEEPijS9_iiNS7_10__identityEEEvT0_T1_T2_T3_T4_T6_,"a",@progbits
	.sectionflags	@""
	.align	4
.nv.constant0._ZN3cub18CUB_300001_SM_10006detail6reduce28DeviceReduceSingleTileKernelINS2_10policy_hubIijN4cuda3std3__44plusIiEEE10Policy1000EN6thrust24THRUST_300001_SM_1000_NS10device_ptrIiEEPijS9_iiNS7_10__identityEEEvT0_T1_T2_T3_T4_T6_:
	.zero		925


//--------------------- .nv.constant0._ZN3cub18CUB_300001_SM_10006detail8for_each13static_kernelINS2_12policy_hub_t12policy_500_tEmN6thrust24THRUST_300001_SM_1000_NS8cuda_cub20__uninitialized_fill7functorINS7_10device_ptrIiEEiEEEEvT0_T1_ --------------------------
	.section	.nv.constant0._ZN3cub18CUB_300001_SM_10006detail8for_each13static_kernelINS2_12policy_hub_t12policy_500_tEmN6thrust24THRUST_300001_SM_1000_NS8cuda_cub20__uninitialized_fill7functorINS7_10device_ptrIiEEiEEEEvT0_T1_,"a",@progbits
	.sectionflags	@""
	.align	4
.nv.constant0._ZN3cub18CUB_300001_SM_10006detail8for_each13static_kernelINS2_12policy_hub_t12policy_500_tEmN6thrust24THRUST_300001_SM_1000_NS8cuda_cub20__uninitialized_fill7functorINS7_10device_ptrIiEEiEEEEvT0_T1_:
	.zero		920


//--------------------- .nv.constant0._ZN3cub18CUB_300001_SM_10006detail11EmptyKernelIvEEvv --------------------------
	.section	.nv.constant0._ZN3cub18CUB_300001_SM_10006detail11EmptyKernelIvEEvv,"a",@progbits
	.sectionflags	@""
	.align	4
.nv.constant0._ZN3cub18CUB_300001_SM_10006detail11EmptyKernelIvEEvv:
	.zero		896


//--------------------- .nv.constant0._Z19kernel_binarySearchPKciPKiiS0_S2_iPi --------------------------
	.section	.nv.constant0._Z19kernel_binarySearchPKciPKiiS0_S2_iPi,"a",@progbits
	.sectionflags	@""
	.align	4
.nv.constant0._Z19kernel_binarySearchPKciPKiiS0_S2_iPi:
	.zero		960


//--------------------- .nv.constant0._Z22kernel_markGroupStartsPKiPiPKcii --------------------------
	.section	.nv.constant0._Z22kernel_markGroupStartsPKiPiPKcii,"a",@progbits
	.sectionflags	@""
	.align	4
.nv.constant0._Z22kernel_markGroupStartsPKiPiPKcii:
	.zero		928


//--------------------- .nv.constant0._Z16kernel_mergeStepPKcPKiPiiii --------------------------
	.section	.nv.constant0._Z16kernel_mergeStepPKcPKiPiiii,"a",@progbits
	.sectionflags	@""
	.align	4
.nv.constant0._Z16kernel_mergeStepPKcPKiPiiii:
	.zero		932


//--------------------- .nv.constant0._Z17kernel_scatterPosPKiS0_Pii --------------------------
	.section	.nv.constant0._Z17kernel_scatterPosPKiS0_Pii,"a",@progbits
	.sectionflags	@""
	.align	4
.nv.constant0._Z17kernel_scatterPosPKiS0_Pii:
	.zero		924


//--------------------- .nv.constant0._Z17kernel_markStartsPKiPii --------------------------
	.section	.nv.constant0._Z17kernel_markStartsPKiPii,"a",@progbits
	.sectionflags	@""
	.align	4
.nv.constant0._Z17kernel_markStartsPKiPii:
	.zero		916


//--------------------- .nv.constant0._Z16kernel_flagCharsPKcPii --------------------------
	.section	.nv.constant0._Z16kernel_flagCharsPKcPii,"a",@progbits
	.sectionflags	@""
	.align	4
.nv.constant0._Z16kernel_flagCharsPKcPii:
	.zero		916


//--------------------- SYMBOLS --------------------------

	.type		.nv.reservedSmem.offset0,@object
	.size		.nv.reservedSmem.offset0,0x4
	.type		.nv.reservedSmem.cap,@object
	.size		.nv.reservedSmem.cap,0x4
